def matmul_kernel(
    a_ptr,
    b_ptr,
    c_ptr,
    M,
    N,
    K,
    stride_am,
    stride_ak,
    stride_bk,
    stride_bn,
    stride_cm,
    stride_cn,
    BLOCK_M: tl.constexpr,
    BLOCK_N: tl.constexpr,
    BLOCK_K: tl.constexpr,
    GROUP_M: tl.constexpr,
):
    pid = tl.program_id(axis=0)
    num_pid_m = tl.cdiv(M, BLOCK_M)
    num_pid_n = tl.cdiv(N, BLOCK_N)
    num_pid_in_group = GROUP_M * num_pid_n
    group_id = pid // num_pid_in_group
    first_pid_m = group_id * GROUP_M
    group_size_m = min(num_pid_m - first_pid_m, GROUP_M)
    pid_m = first_pid_m + ((pid % num_pid_in_group) % group_size_m)
    pid_n = (pid % num_pid_in_group) // group_size_m

    offs_am = (pid_m * BLOCK_M + tl.arange(0, BLOCK_M)) % M
    offs_bn = (pid_n * BLOCK_N + tl.arange(0, BLOCK_N)) % N
    offs_k = tl.arange(0, BLOCK_K)
    a_ptrs = a_ptr + offs_am[:, None] * stride_am + offs_k[None, :] * stride_ak
    b_ptrs = b_ptr + offs_k[:, None] * stride_bk + offs_bn[None, :] * stride_bn

    acc = tl.zeros((BLOCK_M, BLOCK_N), dtype=tl.float32)
    for kk in range(0, tl.cdiv(K, BLOCK_K)):
        a = tl.load(a_ptrs, mask=offs_k[None, :] < K - kk * BLOCK_K, other=0.0)
        b = tl.load(b_ptrs, mask=offs_k[:, None] < K - kk * BLOCK_K, other=0.0)
        acc = tl.dot(a, b, acc)
        a_ptrs += BLOCK_K * stride_ak
        b_ptrs += BLOCK_K * stride_bk

    c = acc.to(c_ptr.dtype.element_ty)
    offs_cm = pid_m * BLOCK_M + tl.arange(0, BLOCK_M)
    offs_cn = pid_n * BLOCK_N + tl.arange(0, BLOCK_N)
    c_ptrs = c_ptr + offs_cm[:, None] * stride_cm + offs_cn[None, :] * stride_cn
    mask = (offs_cm[:, None] < M) & (offs_cn[None, :] < N)
    tl.store(c_ptrs, c, mask=mask)

# config = {"BLOCK_K": 128, "BLOCK_M": 128, "BLOCK_N": 128, "GROUP_M": 1, "arch": "sm_100", "dtype": "fp16", "num_ctas": 1, "num_stages": 3, "num_warps": 4}
# arch = sm_100


// ===== COMPILED SASS (sm_100a) =====

	.target	sm_100a

	.elftype	@"ET_EXEC"


//--------------------- .note.nv.tkinfo           --------------------------
	.section	.note.nv.tkinfo,"",@"SHT_NOTE"
	.sectionflags	@"SHF_NOTE_NV_TKINFO"
	.tkinfo
        /*0018*/ 	.word	0x00000081
        /*0030*/ 	.string	""
        /*0030*/ 	.string	"ptxas-blackwell"
        /*0030*/ 	.string	"Cuda compilation tools, release 12.9, V12.9.86"
        /*0030*/ 	.string	"Build cuda_12.9.r12.9/compiler.36037853_0"
        /*0030*/ 	.string	"-v  -suppress-debug-info  -lineinfo  -arch sm_100a "



//--------------------- .note.nv.cuver            --------------------------
	.section	.note.nv.cuver,"",@"SHT_NOTE"
	.sectionflags	@"SHF_NOTE_NV_CUVER"
        /*0018*/ 	.short	0x0001
        /*001a*/ 	.short	0x0064
        /*001c*/ 	.short	0x0001
        /*001e*/ 	.short	0x0000
        /*0020*/ 	.short	0x0001
        /*0022*/ 	.short	0x0000


//--------------------- .nv.info                  --------------------------
	.section	.nv.info,"",@"SHT_CUDA_INFO"
	.align	4


	//----- nvinfo : EIATTR_REGCOUNT
	.align		4
        /*0000*/ 	.byte	0x04, 0x2f
        /*0002*/ 	.short	(.L_4 - .L_3)
	.align		4
.L_3:
        /*0004*/ 	.word	index@(matmul_kernel)
        /*0008*/ 	.word	0x000000a8


	//----- nvinfo : EIATTR_FRAME_SIZE
	.align		4
.L_4:
        /*000c*/ 	.byte	0x04, 0x11
        /*000e*/ 	.short	(.L_6 - .L_5)
	.align		4
.L_5:
        /*0010*/ 	.word	index@($__internal_2_$__cuda_sm10x_tcgen05_guardrail_trap_unallocated_columns_being_dealloced)
        /*0014*/ 	.word	0x00000a60


	//----- nvinfo : EIATTR_FRAME_SIZE
	.align		4
.L_6:
        /*0018*/ 	.byte	0x04, 0x11
        /*001a*/ 	.short	(.L_8 - .L_7)
	.align		4
.L_7:
        /*001c*/ 	.word	index@($__internal_1_$__cuda_sm10x_tcgen05_guardrail_trap_phase_invalid_during_alloc)
        /*0020*/ 	.word	0x00000a60


	//----- nvinfo : EIATTR_FRAME_SIZE
	.align		4
.L_8:
        /*0024*/ 	.byte	0x04, 0x11
        /*0026*/ 	.short	(.L_10 - .L_9)
	.align		4
.L_9:
        /*0028*/ 	.word	index@($__internal_0_$__cuda_sm10x_tcgen05_guardrail_trap_col_being_dealloced_not_returned_by_alloc)
        /*002c*/ 	.word	0x00000a60


	//----- nvinfo : EIATTR_FRAME_SIZE
	.align		4
.L_10:
        /*0030*/ 	.byte	0x04, 0x11
        /*0032*/ 	.short	(.L_12 - .L_11)
	.align		4
.L_11:
        /*0034*/ 	.word	index@(matmul_kernel)
        /*0038*/ 	.word	0x00000a60


	//----- nvinfo : EIATTR_MIN_STACK_SIZE
	.align		4
.L_12:
        /*003c*/ 	.byte	0x04, 0x12
        /*003e*/ 	.short	(.L_14 - .L_13)
	.align		4
.L_13:
        /*0040*/ 	.word	index@(matmul_kernel)
        /*0044*/ 	.word	0x00000a60
.L_14:


//--------------------- .nv.info.matmul_kernel    --------------------------
	.section	.nv.info.matmul_kernel,"",@"SHT_CUDA_INFO"
	.sectionflags	@""
	.align	4


	//----- nvinfo : EIATTR_CUDA_API_VERSION
	.align		4
        /*0000*/ 	.byte	0x04, 0x37
        /*0002*/ 	.short	(.L_16 - .L_15)
.L_15:
        /*0004*/ 	.word	0x00000081


	//----- nvinfo : EIATTR_KPARAM_INFO
	.align		4
.L_16:
        /*0008*/ 	.byte	0x04, 0x17
        /*000a*/ 	.short	(.L_18 - .L_17)
.L_17:
        /*000c*/ 	.word	0x00000000
        /*0010*/ 	.short	0x000d
        /*0012*/ 	.short	0x0048
        /*0014*/ 	.byte	0x00, 0xf4, 0x21, 0x00


	//----- nvinfo : EIATTR_KPARAM_INFO
	.align		4
.L_18:
        /*0018*/ 	.byte	0x04, 0x17
        /*001a*/ 	.short	(.L_20 - .L_19)
.L_19:
        /*001c*/ 	.word	0x00000000
        /*0020*/ 	.short	0x000c
        /*0022*/ 	.short	0x0040
        /*0024*/ 	.byte	0x00, 0xf4, 0x21, 0x00


	//----- nvinfo : EIATTR_KPARAM_INFO
	.align		4
.L_20:
        /*0028*/ 	.byte	0x04, 0x17
        /*002a*/ 	.short	(.L_22 - .L_21)
.L_21:
        /*002c*/ 	.word	0x00000000
        /*0030*/ 	.short	0x000b
        /*0032*/ 	.short	0x0038
        /*0034*/ 	.byte	0x00, 0xf0, 0x11, 0x00


	//----- nvinfo : EIATTR_KPARAM_INFO
	.align		4
.L_22:
        /*0038*/ 	.byte	0x04, 0x17
        /*003a*/ 	.short	(.L_24 - .L_23)
.L_23:
        /*003c*/ 	.word	0x00000000
        /*0040*/ 	.short	0x000a
        /*0042*/ 	.short	0x0034
        /*0044*/ 	.byte	0x00, 0xf0, 0x11, 0x00


	//----- nvinfo : EIATTR_KPARAM_INFO
	.align		4
.L_24:
        /*0048*/ 	.byte	0x04, 0x17
        /*004a*/ 	.short	(.L_26 - .L_25)
.L_25:
        /*004c*/ 	.word	0x00000000
        /*0050*/ 	.short	0x0009
        /*0052*/ 	.short	0x0030
        /*0054*/ 	.byte	0x00, 0xf0, 0x11, 0x00


	//----- nvinfo : EIATTR_KPARAM_INFO
	.align		4
.L_26:
        /*0058*/ 	.byte	0x04, 0x17
        /*005a*/ 	.short	(.L_28 - .L_27)
.L_27:
        /*005c*/ 	.word	0x00000000
        /*0060*/ 	.short	0x0008
        /*0062*/ 	.short	0x002c
        /*0064*/ 	.byte	0x00, 0xf0, 0x11, 0x00


	//----- nvinfo : EIATTR_KPARAM_INFO
	.align		4
.L_28:
        /*0068*/ 	.byte	0x04, 0x17
        /*006a*/ 	.short	(.L_30 - .L_29)
.L_29:
        /*006c*/ 	.word	0x00000000
        /*0070*/ 	.short	0x0007
        /*0072*/ 	.short	0x0028
        /*0074*/ 	.byte	0x00, 0xf0, 0x11, 0x00


	//----- nvinfo : EIATTR_KPARAM_INFO
	.align		4
.L_30:
        /*0078*/ 	.byte	0x04, 0x17
        /*007a*/ 	.short	(.L_32 - .L_31)
.L_31:
        /*007c*/ 	.word	0x00000000
        /*0080*/ 	.short	0x0006
        /*0082*/ 	.short	0x0024
        /*0084*/ 	.byte	0x00, 0xf0, 0x11, 0x00


	//----- nvinfo : EIATTR_KPARAM_INFO
	.align		4
.L_32:
        /*0088*/ 	.byte	0x04, 0x17
        /*008a*/ 	.short	(.L_34 - .L_33)
.L_33:
        /*008c*/ 	.word	0x00000000
        /*0090*/ 	.short	0x0005
        /*0092*/ 	.short	0x0020
        /*0094*/ 	.byte	0x00, 0xf0, 0x11, 0x00


	//----- nvinfo : EIATTR_KPARAM_INFO
	.align		4
.L_34:
        /*0098*/ 	.byte	0x04, 0x17
        /*009a*/ 	.short	(.L_36 - .L_35)
.L_35:
        /*009c*/ 	.word	0x00000000
        /*00a0*/ 	.short	0x0004
        /*00a2*/ 	.short	0x001c
        /*00a4*/ 	.byte	0x00, 0xf0, 0x11, 0x00


	//----- nvinfo : EIATTR_KPARAM_INFO
	.align		4
.L_36:
        /*00a8*/ 	.byte	0x04, 0x17
        /*00aa*/ 	.short	(.L_38 - .L_37)
.L_37:
        /*00ac*/ 	.word	0x00000000
        /*00b0*/ 	.short	0x0003
        /*00b2*/ 	.short	0x0018
        /*00b4*/ 	.byte	0x00, 0xf0, 0x11, 0x00


	//----- nvinfo : EIATTR_KPARAM_INFO
	.align		4
.L_38:
        /*00b8*/ 	.byte	0x04, 0x17
        /*00ba*/ 	.short	(.L_40 - .L_39)
.L_39:
        /*00bc*/ 	.word	0x00000000
        /*00c0*/ 	.short	0x0002
        /*00c2*/ 	.short	0x0010
        /*00c4*/ 	.byte	0x00, 0xf4, 0x21, 0x00


	//----- nvinfo : EIATTR_KPARAM_INFO
	.align		4
.L_40:
        /*00c8*/ 	.byte	0x04, 0x17
        /*00ca*/ 	.short	(.L_42 - .L_41)
.L_41:
        /*00cc*/ 	.word	0x00000000
        /*00d0*/ 	.short	0x0001
        /*00d2*/ 	.short	0x0008
        /*00d4*/ 	.byte	0x00, 0xf4, 0x21, 0x00


	//----- nvinfo : EIATTR_KPARAM_INFO
	.align		4
.L_42:
        /*00d8*/ 	.byte	0x04, 0x17
        /*00da*/ 	.short	(.L_44 - .L_43)
.L_43:
        /*00dc*/ 	.word	0x00000000
        /*00e0*/ 	.short	0x0000
        /*00e2*/ 	.short	0x0000
        /*00e4*/ 	.byte	0x00, 0xf4, 0x21, 0x00


	//----- nvinfo : EIATTR_AT_ENTRY_FRAGMENTS
	.align		4
.L_44:
        /*00e8*/ 	.byte	0x04, 0x4f
        /*00ea*/ 	.short	(.L_46 - .L_45)


	//   ....[0]....
.L_45:
        /*00ec*/ 	.word	0x00000004


	//----- nvinfo : EIATTR_RESERVED_SMEM_USED
	.align		4
.L_46:
        /*00f0*/ 	.byte	0x01, 0x41
	.zero		2


	//----- nvinfo : EIATTR_SPARSE_MMA_MASK
	.align		4
        /*00f4*/ 	.byte	0x03, 0x50
        /*00f6*/ 	.short	0x0000


	//----- nvinfo : EIATTR_TCGEN05_1CTA_USED
	.align		4
        /*00f8*/ 	.byte	0x01, 0x51
	.zero		2


	//----- nvinfo : EIATTR_MAXREG_COUNT
	.align		4
        /*00fc*/ 	.byte	0x03, 0x1b
        /*00fe*/ 	.short	0x00ff


	//----- nvinfo : EIATTR_NUM_BARRIERS
	.align		4
        /*0100*/ 	.byte	0x02, 0x4c
        /*0102*/ 	.byte	0x01
	.zero		1


	//----- nvinfo : EIATTR_ANNOTATIONS
	.align		4
        /*0104*/ 	.byte	0x04, 0x55
        /*0106*/ 	.short	(.L_48 - .L_47)


	//   ....[0]....
.L_47:
        /*0108*/ 	.word	0x00000001
        /*010c*/ 	.byte	0x10, 0x0a, 0x00, 0x00, 0x01, 0x00, 0x00, 0x00, 0x50, 0x0a, 0x00, 0x00, 0x01, 0x00, 0x00, 0x00
        /* <DEDUP_REMOVED lines=1079> */
        /*448c*/ 	.byte	0x70, 0x40, 0x02, 0x00


	//----- nvinfo : EIATTR_INT_WARP_WIDE_INSTR_OFFSETS
	.align		4
.L_48:
        /*4490*/ 	.byte	0x04, 0x31
        /*4492*/ 	.short	(.L_50 - .L_49)


	//   ....[0]....
.L_49:
        /*4494*/ 	.word	0x00003850


	//   ....[1]....
        /*4498*/ 	.word	0x00003880


	//   ....[2]....
        /*449c*/ 	.word	0x00009aa0


	//   ....[3]....
        /*44a0*/ 	.word	0x00024640


	//   ....[4]....
        /*44a4*/ 	.word	0x00024690


	//----- nvinfo : EIATTR_COOP_GROUP_MASK_REGIDS
	.align		4
.L_50:
        /*44a8*/ 	.byte	0x04, 0x29
        /*44aa*/ 	.short	(.L_52 - .L_51)


	//   ....[0]....
.L_51:
        /*44ac*/ 	.word	0xffffffff


	//   ....[1]....
        /*44b0*/ 	.word	0xffffffff


	//   ....[2]....
        /*44b4*/ 	.word	0xffffffff


	//   ....[3]....
        /*44b8*/ 	.word	0xffffffff


	//----- nvinfo : EIATTR_COOP_GROUP_INSTR_OFFSETS
	.align		4
.L_52:
        /*44bc*/ 	.byte	0x04, 0x28
        /*44be*/ 	.short	(.L_54 - .L_53)


	//   ....[0]....
.L_53:
        /*44c0*/ 	.word	0x00000070


	//   ....[1]....
        /*44c4*/ 	.word	0x00000330


	//   ....[2]....
        /*44c8*/ 	.word	0x000244d0


	//   ....[3]....
        /*44cc*/ 	.word	0x00024740


	//----- nvinfo : EIATTR_VRC_CTA_INIT_COUNT
	.align		4
.L_54:
        /*44d0*/ 	.byte	0x02, 0x4a
        /*44d2*/ 	.byte	0x80
	.zero		1


	//----- nvinfo : EIATTR_MBARRIER_INSTR_OFFSETS
	.align		4
        /*44d4*/ 	.byte	0x04, 0x39
        /*44d6*/ 	.short	(.L_56 - .L_55)


	//   ....[0]....
.L_55:
        /*44d8*/ 	.word	0x00003970
        /*44dc*/ 	.word	0x000000ff
        /*44e0*/ 	.word	0x00000000
        /*44e4*/ 	.short	0x0100
        /*44e6*/ 	.byte	0x06
	.zero		1


	//   ....[1]....
        /*44e8*/ 	.word	0x00009ae0
        /*44ec*/ 	.word	0x000000ff
        /*44f0*/ 	.word	0x00010008
        /*44f4*/ 	.short	0x0100
        /*44f6*/ 	.byte	0x09
	.zero		1


	//   ....[2]....
        /*44f8*/ 	.word	0x0001a4f0
        /*44fc*/ 	.word	0x000000ff
        /*4500*/ 	.word	0x00000000
        /*4504*/ 	.short	0x010a
        /*4506*/ 	.byte	0x06
	.zero		1


	//   ....[3]....
        /*4508*/ 	.word	0x000205d0
        /*450c*/ 	.word	0x000000ff
        /*4510*/ 	.word	0x00000000
        /*4514*/ 	.short	0x010a
        /*4516*/ 	.byte	0x06
	.zero		1


	//   ....[4]....
        /*4518*/ 	.word	0x000206a0
        /*451c*/ 	.word	0x000000ff
        /*4520*/ 	.word	0x00010000
        /*4524*/ 	.short	0x0108
        /*4526*/ 	.byte	0x09
	.zero		1


	//   ....[5]....
        /*4528*/ 	.word	0x000207e0
        /*452c*/ 	.word	0x000000ff
        /*4530*/ 	.word	0x00010008
        /*4534*/ 	.short	0x0108
        /*4536*/ 	.byte	0x09
	.zero		1


	//   ....[6]....
        /*4538*/ 	.word	0x00024760
        /*453c*/ 	.word	0x000000ff
        /*4540*/ 	.word	0x00000000
        /*4544*/ 	.short	0x010a
        /*4546*/ 	.byte	0x06
	.zero		1


	//   ....[7]....
        /*4548*/ 	.word	0x00024790
        /*454c*/ 	.word	0x000000ff
        /*4550*/ 	.word	0x00000000
        /*4554*/ 	.short	0x010a
        /*4556*/ 	.byte	0x06
	.zero		1


	//----- nvinfo : EIATTR_NUM_MBARRIERS
	.align		4
.L_56:
        /*4558*/ 	.byte	0x03, 0x38
        /*455a*/ 	.short	0x0002


	//----- nvinfo : EIATTR_EXIT_INSTR_OFFSETS
	.align		4
        /*455c*/ 	.byte	0x04, 0x1c
        /*455e*/ 	.short	(.L_58 - .L_57)


	//   ....[0]....
.L_57:
        /*4560*/ 	.word	0x00024750


	//----- nvinfo : EIATTR_REQNTID
	.align		4
.L_58:
        /*4564*/ 	.byte	0x04, 0x10
        /*4566*/ 	.short	(.L_60 - .L_59)
.L_59:
        /*4568*/ 	.word	0x00000080
        /*456c*/ 	.word	0x00000001
        /*4570*/ 	.word	0x00000001


	//----- nvinfo : EIATTR_CRS_STACK_SIZE
	.align		4
.L_60:
        /*4574*/ 	.byte	0x04, 0x1e
        /*4576*/ 	.short	(.L_62 - .L_61)
.L_61:
        /*4578*/ 	.word	0x00000000


	//----- nvinfo : EIATTR_CBANK_PARAM_SIZE
	.align		4
.L_62:
        /*457c*/ 	.byte	0x03, 0x19
        /*457e*/ 	.short	0x0050


	//----- nvinfo : EIATTR_PARAM_CBANK
	.align		4
        /*4580*/ 	.byte	0x04, 0x0a
        /*4582*/ 	.short	(.L_64 - .L_63)
	.align		4
.L_63:
        /*4584*/ 	.word	index@(.nv.constant0.matmul_kernel)
        /*4588*/ 	.short	0x0380
        /*458a*/ 	.short	0x0050


	//----- nvinfo : EIATTR_SW_WAR
	.align		4
.L_64:
        /*458c*/ 	.byte	0x04, 0x36
        /*458e*/ 	.short	(.L_66 - .L_65)
.L_65:
        /*4590*/ 	.word	0x00000008
.L_66:


//--------------------- .nv.compat                --------------------------
	.section	.nv.compat,"",@"SHT_CUDA_COMPAT_INFO"
	.align	4
        /*0000*/ 	.byte	0x02, 0x02, 0x02, 0x00, 0x02, 0x05, 0x05, 0x00, 0x02, 0x03, 0x00, 0x00, 0x02, 0x06, 0x01, 0x00


//--------------------- .nv.callgraph             --------------------------
	.section	.nv.callgraph,"",@"SHT_CUDA_CALLGRAPH"
	.align	4
	.sectionentsize	8
	.align		4
        /*0000*/ 	.word	0x00000000
	.align		4
        /*0004*/ 	.word	0xffffffff
	.align		4
        /*0008*/ 	.word	0x00000000
	.align		4
        /*000c*/ 	.word	0xfffffffe
	.align		4
        /*0010*/ 	.word	0x00000000
	.align		4
        /*0014*/ 	.word	0xfffffffd
	.align		4
        /*0018*/ 	.word	0x00000000
	.align		4
        /*001c*/ 	.word	0xfffffffc


//--------------------- .text.matmul_kernel       --------------------------
	.section	.text.matmul_kernel,"ax",@progbits
	.align	128
        .global         matmul_kernel
        .type           matmul_kernel,@function
        .size           matmul_kernel,(.L_x_21 - matmul_kernel)
        .other          matmul_kernel,@"STO_CUDA_ENTRY STV_DEFAULT"
matmul_kernel:
.text.matmul_kernel:
[----:B------:R-:W0:Y:S01]  /*0000*/  LDC R1, c[0x0][0x37c] ;  /* 0x0000df00ff017b82 */ /* 0x000e220000000800 */
[----:B------:R-:W1:Y:S01]  /*0010*/  S2R R0, SR_TID.X ;  /* 0x0000000000007919 */ /* 0x000e620000002100 */
[----:B0-----:R-:W-:Y:S01]  /*0020*/  VIADD R1, R1, 0xfffff5a0 ;  /* 0xfffff5a001017836 */ /* 0x001fe20000000000 */
[----:B-1----:R-:W-:-:S13]  /*0030*/  ISETP.GE.U32.AND P0, PT, R0, 0x20, PT ;  /* 0x000000200000780c */ /* 0x002fda0003f06070 */
[----:B------:R-:W-:Y:S02]  /*0040*/  VOTEU.ANY UP0, P0 ;  /* 0x0000000000ff7886 */ /* 0x000fe40000000100 */
[----:B------:R-:W-:Y:S05]  /*0050*/  BRA.U UP0, `(.L_x_0) ;  /* 0x0000000100b87547 */ /* 0x000fea000b800000 */
[----:B------:R-:W0:Y:S01]  /*0060*/  S2UR UR6, SR_CgaCtaId ;  /* 0x00000000000679c3 */ /* 0x000e220000008800 */
[----:B------:R-:W-:Y:S01]  /*0070*/  NOP ;  /* 0x0000000000007918 */ /* 0x000fe20000000000 */
[----:B------:R-:W-:Y:S02]  /*0080*/  UMOV UR4, 0x40 ;  /* 0x0000004000047882 */ /* 0x000fe40000000000 */
[----:B0-----:R-:W-:-:S09]  /*0090*/  ULEA UR4, UR6, UR4, 0x18 ;  /* 0x0000000406047291 */ /* 0x001fd2000f8ec0ff */
[----:B------:R-:W0:Y:S01]  /*00a0*/  LDS.U8 R0, [UR4] ;  /* 0x00000004ff007984 */ /* 0x000e220008000000 */
[----:B------:R-:W-:Y:S02]  /*00b0*/  UMOV UR4, 0x400 ;  /* 0x0000040000047882 */ /* 0x000fe40000000000 */
[----:B------:R-:W-:Y:S01]  /*00c0*/  ULEA UR4, UR6, UR4, 0x18 ;  /* 0x0000000406047291 */ /* 0x000fe2000f8ec0ff */
[----:B0-----:R-:W-:-:S13]  /*00d0*/  ISETP.NE.AND P0, PT, R0, RZ, PT ;  /* 0x000000ff0000720c */ /* 0x001fda0003f05270 */
[----:B------:R-:W-:Y:S05]  /*00e0*/  @P0 BRA `(.L_x_1) ;  /* 0x00000000007c0947 */ /* 0x000fea0003800000 */
[----:B------:R-:W-:-:S13]  /*00f0*/  ELECT P0, URZ, PT ;  /* 0x0000000000ff782f */ /* 0x000fda0003800000 */
[----:B------:R-:W-:Y:S05]  /*0100*/  @!P0 BRA `(.L_x_2) ;  /* 0x0000000000848947 */ /* 0x000fea0003800000 */
[----:B------:R-:W-:Y:S01]  /*0110*/  UMOV UR5, 0x8 ;  /* 0x0000000800057882 */ /* 0x000fe20000000000 */
[----:B------:R-:W-:Y:S02]  /*0120*/  IMAD.MOV.U32 R4, RZ, RZ, 0x1 ;  /* 0x00000001ff047424 */ /* 0x000fe400078e00ff */
[----:B------:R-:W-:Y:S02]  /*0130*/  IMAD.MOV.U32 R5, RZ, RZ, 0xff ;  /* 0x000000ffff057424 */ /* 0x000fe400078e00ff */
[----:B------:R-:W-:Y:S04]  /*0140*/  DEPBAR.LE SB0, 0x36 ;  /* 0x00008d800000791a */ /* 0x000fe80000000000 */
[----:B------:R-:W0:Y:S02]  /*0150*/  UTCATOMSWS.FIND_AND_SET.ALIGN UP1, UR5, UR5 ;  /* 0x00000005000575e3 */ /* 0x000e240008020800 */
[----:B0-----:R-:W-:-:S04]  /*0160*/  PLOP3.LUT P0, PT, PT, PT, UP1, 0x80, 0x8 ;  /* 0x000000000008781c */ /* 0x001fc80003f0f018 */
[----:B------:R-:W-:-:S04]  /*0170*/  SEL R0, RZ, 0xffffffff, !P0 ;  /* 0xffffffffff007807 */ /* 0x000fc80004000000 */
[----:B------:R-:W-:Y:S01]  /*0180*/  ISETP.NE.AND P0, PT, R0, RZ, PT ;  /* 0x000000ff0000720c */ /* 0x000fe20003f05270 */
[----:B------:R-:W-:-:S12]  /*0190*/  IMAD.U32 R0, RZ, RZ, UR5 ;  /* 0x00000005ff007e24 */ /* 0x000fd8000f8e00ff */
[----:B------:R-:W-:Y:S05]  /*01a0*/  @P0 BRA `(.L_x_3) ;  /* 0x0000000000240947 */ /* 0x000fea0003800000 */
.L_x_4:
[----:B------:R-:W-:Y:S05]  /*01b0*/  NANOSLEEP 0x64 ;  /* 0x000000640000795d */ /* 0x000fea0003800000 */
[----:B------:R-:W-:-:S05]  /*01c0*/  UMOV UR5, 0x8 ;  /* 0x0000000800057882 */ /* 0x000fca0000000000 */
[----:B------:R-:W-:Y:S04]  /*01d0*/  DEPBAR.LE SB0, 0x36 ;  /* 0x00008d800000791a */ /* 0x000fe80000000000 */
[----:B------:R-:W0:Y:S02]  /*01e0*/  UTCATOMSWS.FIND_AND_SET.ALIGN UP1, UR5, UR5 ;  /* 0x00000005000575e3 */ /* 0x000e240008020800 */
[----:B0-----:R-:W-:-:S04]  /*01f0*/  PLOP3.LUT P0, PT, PT, PT, UP1, 0x80, 0x8 ;  /* 0x000000000008781c */ /* 0x001fc80003f0f018 */
[----:B------:R-:W-:-:S04]  /*0200*/  SEL R0, RZ, 0xffffffff, !P0 ;  /* 0xffffffffff007807 */ /* 0x000fc80004000000 */
[----:B------:R-:W-:Y:S01]  /*0210*/  ISETP.NE.AND P0, PT, R0, RZ, PT ;  /* 0x000000ff0000720c */ /* 0x000fe20003f05270 */
[----:B------:R-:W-:-:S12]  /*0220*/  IMAD.U32 R0, RZ, RZ, UR5 ;  /* 0x00000005ff007e24 */ /* 0x000fd8000f8e00ff */
[----:B------:R-:W-:Y:S05]  /*0230*/  @!P0 BRA `(.L_x_4) ;  /* 0xfffffffc00dc8947 */ /* 0x000fea000383ffff */
.L_x_3:
[C---:B------:R-:W-:Y:S01]  /*0240*/  VIADD R3, R0.reuse, 0x10 ;  /* 0x0000001000037836 */ /* 0x040fe20000000000 */
[----:B------:R-:W-:Y:S01]  /*0250*/  UMOV UR5, 0x50 ;  /* 0x0000005000057882 */ /* 0x000fe20000000000 */
[----:B------:R-:W-:Y:S01]  /*0260*/  SHF.L.U32 R2, R5, R0, RZ ;  /* 0x0000000005027219 */ /* 0x000fe200000006ff */
[----:B------:R-:W-:Y:S01]  /*0270*/  ULEA UR5, UR6, UR5, 0x18 ;  /* 0x0000000506057291 */ /* 0x000fe2000f8ec0ff */
[----:B------:R-:W-:Y:S01]  /*0280*/  IMAD.SHL.U32 R0, R0, 0x20, RZ ;  /* 0x0000002000007824 */ /* 0x000fe200078e00ff */
[----:B------:R-:W-:-:S04]  /*0290*/  SHF.L.U32 R3, R4, R3, RZ ;  /* 0x0000000304037219 */ /* 0x000fc800000006ff */
[----:B------:R-:W-:-:S05]  /*02a0*/  LOP3.LUT R2, R3, R2, RZ, 0xfc, !PT ;  /* 0x0000000203027212 */ /* 0x000fca00078efcff */
[----:B------:R0:W-:Y:S04]  /*02b0*/  ATOMS.OR RZ, [UR5], R2 ;  /* 0x00000002ffff798c */ /* 0x0001e8000b000005 */
[----:B------:R0:W-:Y:S01]  /*02c0*/  STS [UR4], R0 ;  /* 0x00000000ff007988 */ /* 0x0001e20008000804 */
[----:B------:R-:W-:Y:S05]  /*02d0*/  BRA `(.L_x_2) ;  /* 0x0000000000107947 */ /* 0x000fea0003800000 */
.L_x_1:
[----:B------:R-:W-:Y:S01]  /*02e0*/  IMAD.MOV.U32 R0, RZ, RZ, -0x1 ;  /* 0xffffffffff007424 */ /* 0x000fe200078e00ff */
[----:B------:R-:W-:-:S04]  /*02f0*/  MOV R2, 0x320 ;  /* 0x0000032000027802 */ /* 0x000fc80000000f00 */
[----:B------:R0:W-:Y:S03]  /*0300*/  STS [UR4], R0 ;  /* 0x00000000ff007988 */ /* 0x0001e60008000804 */
[----:B0-----:R-:W-:Y:S05]  /*0310*/  CALL.REL.NOINC `($__internal_1_$__cuda_sm10x_tcgen05_guardrail_trap_phase_invalid_during_alloc) ;  /* 0x0000024400347944 */ /* 0x001fea0003c00000 */
.L_x_2:
[----:B------:R-:W-:Y:S05]  /*0320*/  WARPSYNC.ALL ;  /* 0x0000000000007948 */ /* 0x000fea0003800000 */
[----:B------:R-:W-:Y:S01]  /*0330*/  NOP ;  /* 0x0000000000007918 */ /* 0x000fe20000000000 */
.L_x_0:
[----:B------:R-:W1:Y:S01]  /*0340*/  LDC.64 R74, c[0x0][0x398] ;  /* 0x0000e600ff4a7b82 */ /* 0x000e620000000a00 */
[----:B------:R-:W2:Y:S01]  /*0350*/  S2R R7, SR_CTAID.X ;  /* 0x0000000000077919 */ /* 0x000ea20000002500 */
[----:B------:R-:W-:Y:S01]  /*0360*/  UMOV UR9, 0x400 ;  /* 0x0000040000097882 */ /* 0x000fe20000000000 */
[----:B------:R-:W3:Y:S01]  /*0370*/  LDCU UR5, c[0x0][0x3a4] ;  /* 0x00007480ff0577ac */ /* 0x000ee20008000800 */
[----:B------:R-:W4:Y:S01]  /*0380*/  S2R R16, SR_TID.X ;  /* 0x0000000000107919 */ /* 0x000f220000002100 */
[----:B------:R-:W5:Y:S03]  /*0390*/  LDCU.128 UR12, c[0x0][0x380] ;  /* 0x00007000ff0c77ac */ /* 0x000f660008000c00 */
[----:B------:R-:W0:Y:S01]  /*03a0*/  S2UR UR4, SR_CgaCtaId ;  /* 0x00000000000479c3 */ /* 0x000e220000008800 */
[----:B------:R-:W0:Y:S01]  /*03b0*/  LDCU.64 UR20, c[0x0][0x358] ;  /* 0x00006b00ff1477ac */ /* 0x000e220008000a00 */
[----:B------:R-:W-:-:S06]  /*03c0*/  UMOV UR7, 0x1 ;  /* 0x0000000100077882 */ /* 0x000fcc0000000000 */
[----:B------:R-:W3:Y:S01]  /*03d0*/  LDC.64 R70, c[0x0][0x3a8] ;  /* 0x0000ea00ff467b82 */ /* 0x000ee20000000a00 */
[----:B01----:R-:W-:Y:S01]  /*03e0*/  VIADD R0, R75, 0x7f ;  /* 0x0000007f4b007836 */ /* 0x003fe20000000000 */
[----:B------:R-:W-:-:S04]  /*03f0*/  IABS R72, R75 ;  /* 0x0000004b00487213 */ /* 0x000fc80000000000 */
[----:B------:R-:W-:Y:S01]  /*0400*/  SHF.R.S32.HI R3, RZ, 0x1f, R0 ;  /* 0x0000001fff037819 */ /* 0x000fe20000011400 */
[----:B------:R-:W-:-:S03]  /*0410*/  ULEA UR9, UR4, UR9, 0x18 ;  /* 0x0000000904097291 */ /* 0x000fc6000f8ec0ff */
[----:B------:R-:W-:Y:S01]  /*0420*/  LEA.HI R3, R3, R0, RZ, 0x7 ;  /* 0x0000000003037211 */ /* 0x000fe200078f38ff */
[----:B------:R-:W-:Y:S01]  /*0430*/  BAR.SYNC.DEFER_BLOCKING 0x0 ;  /* 0x0000000000007b1d */ /* 0x000fe20000010000 */
[----:B--2---:R-:W-:Y:S02]  /*0440*/  IABS R8, R7 ;  /* 0x0000000700087213 */ /* 0x004fe40000000000 */
[----:B------:R-:W-:Y:S02]  /*0450*/  SHF.R.S32.HI R4, RZ, 0x7, R3 ;  /* 0x00000007ff047819 */ /* 0x000fe40000011403 */
[----:B----4-:R-:W-:Y:S02]  /*0460*/  SHF.R.U32.HI R14, RZ, 0x5, R16 ;  /* 0x00000005ff0e7819 */ /* 0x010fe40000011610 */
[-C--:B------:R-:W-:Y:S02]  /*0470*/  IABS R5, R4.reuse ;  /* 0x0000000400057213 */ /* 0x080fe40000000000 */
[----:B------:R-:W-:-:S02]  /*0480*/  IABS R10, R4 ;  /* 0x00000004000a7213 */ /* 0x000fc40000000000 */
[----:B------:R-:W0:Y:S01]  /*0490*/  I2F.RP R0, R5 ;  /* 0x0000000500007306 */ /* 0x000e220000209400 */
[----:B------:R-:W1:Y:S07]  /*04a0*/  LDS R13, [UR9] ;  /* 0x00000009ff0d7984 */ /* 0x000e6e0008000800 */
[----:B0-----:R-:W0:Y:S02]  /*04b0*/  MUFU.RCP R0, R0 ;  /* 0x0000000000007308 */ /* 0x001e240000001000 */
[----:B0-----:R-:W-:-:S02]  /*04c0*/  VIADD R2, R0, 0xffffffe ;  /* 0x0ffffffe00027836 */ /* 0x001fc40000000000 */
[----:B------:R-:W-:-:S04]  /*04d0*/  IMAD.MOV R0, RZ, RZ, -R10 ;  /* 0x000000ffff007224 */ /* 0x000fc800078e0a0a */
[----:B------:R0:W2:Y:S02]  /*04e0*/  F2I.FTZ.U32.TRUNC.NTZ R3, R2 ;  /* 0x0000000200037305 */ /* 0x0000a4000021f000 */
[----:B0-----:R-:W-:Y:S02]  /*04f0*/  IMAD.MOV.U32 R2, RZ, RZ, RZ ;  /* 0x000000ffff027224 */ /* 0x001fe400078e00ff */
[----:B--2---:R-:W-:Y:S01]  /*0500*/  IMAD.MOV R6, RZ, RZ, -R3 ;  /* 0x000000ffff067224 */ /* 0x004fe200078e0a03 */
[----:B-1----:R-:W-:-:S03]  /*0510*/  R2UR UR8, R13 ;  /* 0x000000000d0872ca */ /* 0x002fc600000e0000 */
[----:B------:R-:W-:Y:S02]  /*0520*/  IMAD R9, R6, R5, RZ ;  /* 0x0000000506097224 */ /* 0x000fe400078e02ff */
[----:B------:R-:W-:Y:S02]  /*0530*/  IMAD.MOV.U32 R6, RZ, RZ, R8 ;  /* 0x000000ffff067224 */ /* 0x000fe400078e0008 */
[----:B------:R-:W-:Y:S01]  /*0540*/  IMAD.HI.U32 R3, R3, R9, R2 ;  /* 0x0000000903037227 */ /* 0x000fe200078e0002 */
[----:B------:R-:W-:Y:S01]  /*0550*/  IABS R2, R74 ;  /* 0x0000004a00027213 */ /* 0x000fe20000000000 */
[----:B------:R-:W0:Y:S04]  /*0560*/  I2F.RP R8, R72 ;  /* 0x0000004800087306 */ /* 0x000e280000209400 */
[----:B------:R-:W-:-:S04]  /*0570*/  IMAD.HI.U32 R3, R3, R6, RZ ;  /* 0x0000000603037227 */ /* 0x000fc800078e00ff */
[----:B------:R-:W-:Y:S01]  /*0580*/  IMAD R0, R3, R0, R6 ;  /* 0x0000000003007224 */ /* 0x000fe200078e0206 */
[----:B------:R-:W-:Y:S04]  /*0590*/  BAR.SYNC.DEFER_BLOCKING 0x0 ;  /* 0x0000000000007b1d */ /* 0x000fe80000010000 */
[----:B------:R-:W-:Y:S02]  /*05a0*/  ISETP.GT.U32.AND P1, PT, R5, R0, PT ;  /* 0x000000000500720c */ /* 0x000fe40003f24070 */
[----:B0-----:R-:W-:Y:S11]  /*05b0*/  MUFU.RCP R8, R8 ;  /* 0x0000000800087308 */ /* 0x001ff60000001000 */
[----:B------:R-:W-:-:S02]  /*05c0*/  @!P1 IMAD.IADD R0, R0, 0x1, -R5 ;  /* 0x0000000100009824 */ /* 0x000fc400078e0a05 */
[----:B------:R-:W-:Y:S01]  /*05d0*/  @!P1 VIADD R3, R3, 0x1 ;  /* 0x0000000103039836 */ /* 0x000fe20000000000 */
[----:B------:R-:W-:Y:S02]  /*05e0*/  ISETP.NE.AND P1, PT, R4, RZ, PT ;  /* 0x000000ff0400720c */ /* 0x000fe40003f25270 */
[----:B------:R-:W-:Y:S02]  /*05f0*/  ISETP.GE.U32.AND P0, PT, R0, R5, PT ;  /* 0x000000050000720c */ /* 0x000fe40003f06070 */
[----:B------:R-:W-:-:S04]  /*0600*/  LOP3.LUT R0, R7, R4, RZ, 0x3c, !PT ;  /* 0x0000000407007212 */ /* 0x000fc800078e3cff */
[----:B------:R-:W-:Y:S01]  /*0610*/  ISETP.GE.AND P2, PT, R0, RZ, PT ;  /* 0x000000ff0000720c */ /* 0x000fe20003f46270 */
[----:B------:R-:W-:-:S06]  /*0620*/  VIADD R0, R74, 0x7f ;  /* 0x0000007f4a007836 */ /* 0x000fcc0000000000 */
[----:B------:R-:W-:-:S04]  /*0630*/  @P0 VIADD R3, R3, 0x1 ;  /* 0x0000000103030836 */ /* 0x000fc80000000000 */
[----:B------:R-:W-:Y:S01]  /*0640*/  IMAD.MOV.U32 R10, RZ, RZ, R3 ;  /* 0x000000ffff0a7224 */ /* 0x000fe200078e0003 */
[----:B------:R-:W-:-:S03]  /*0650*/  SHF.R.S32.HI R3, RZ, 0x1f, R0 ;  /* 0x0000001fff037819 */ /* 0x000fc60000011400 */
[----:B------:R-:W-:Y:S01]  /*0660*/  @!P2 IMAD.MOV R10, RZ, RZ, -R10 ;  /* 0x000000ffff0aa224 */ /* 0x000fe200078e0a0a */
[----:B------:R-:W-:Y:S02]  /*0670*/  LEA.HI R3, R3, R0, RZ, 0x7 ;  /* 0x0000000003037211 */ /* 0x000fe400078f38ff */
[----:B------:R-:W-:-:S04]  /*0680*/  @!P1 LOP3.LUT R10, RZ, R4, RZ, 0x33, !PT ;  /* 0x00000004ff0a9212 */ /* 0x000fc800078e33ff */
[----:B------:R-:W-:Y:S01]  /*0690*/  LEA.HI.SX32 R3, R3, -R10, 0x19 ;  /* 0x8000000a03037211 */ /* 0x000fe200078fcaff */
[----:B------:R-:W-:-:S03]  /*06a0*/  IMAD.MOV R6, RZ, RZ, -R10 ;  /* 0x000000ffff067224 */ /* 0x000fc600078e0a0a */
[----:B------:R-:W-:Y:S01]  /*06b0*/  VIMNMX R12, PT, PT, R3, 0x1, PT ;  /* 0x00000001030c7848 */ /* 0x000fe20003fe0100 */
[----:B------:R-:W-:Y:S01]  /*06c0*/  IMAD R11, R4, R6, R7 ;  /* 0x00000006040b7224 */ /* 0x000fe200078e0207 */
[----:B------:R-:W0:Y:S01]  /*06d0*/  I2F.RP R3, R2 ;  /* 0x0000000200037306 */ /* 0x000e220000209400 */
[----:B------:R-:W-:Y:S01]  /*06e0*/  IMAD.MOV.U32 R4, RZ, RZ, RZ ;  /* 0x000000ffff047224 */ /* 0x000fe200078e00ff */
[-C--:B------:R-:W-:Y:S02]  /*06f0*/  IABS R9, R12.reuse ;  /* 0x0000000c00097213 */ /* 0x080fe40000000000 */
[----:B------:R-:W-:-:S04]  /*0700*/  IABS R6, R12 ;  /* 0x0000000c00067213 */ /* 0x000fc80000000000 */
[----:B------:R-:W1:Y:S08]  /*0710*/  I2F.RP R0, R9 ;  /* 0x0000000900007306 */ /* 0x000e700000209400 */
[----:B0-----:R-:W-:Y:S08]  /*0720*/  MUFU.RCP R3, R3 ;  /* 0x0000000300037308 */ /* 0x001ff00000001000 */
[----:B-1----:R-:W0:Y:S02]  /*0730*/  MUFU.RCP R0, R0 ;  /* 0x0000000000007308 */ /* 0x002e240000001000 */
[----:B0-----:R-:W-:-:S06]  /*0740*/  VIADD R5, R0, 0xffffffe ;  /* 0x0ffffffe00057836 */ /* 0x001fcc0000000000 */
[----:B------:R-:W0:Y:S02]  /*0750*/  F2I.FTZ.U32.TRUNC.NTZ R5, R5 ;  /* 0x0000000500057305 */ /* 0x000e24000021f000 */
[----:B0-----:R-:W-:-:S04]  /*0760*/  IMAD.MOV R0, RZ, RZ, -R5 ;  /* 0x000000ffff007224 */ /* 0x001fc800078e0a05 */
[----:B------:R-:W-:Y:S01]  /*0770*/  IMAD R7, R0, R9, RZ ;  /* 0x0000000900077224 */ /* 0x000fe200078e02ff */
[----:B------:R-:W-:-:S03]  /*0780*/  IABS R0, R11 ;  /* 0x0000000b00007213 */ /* 0x000fc60000000000 */
[----:B------:R-:W-:-:S04]  /*0790*/  IMAD.HI.U32 R4, R5, R7, R4 ;  /* 0x0000000705047227 */ /* 0x000fc800078e0004 */
[----:B------:R-:W-:Y:S02]  /*07a0*/  IMAD.MOV.U32 R5, RZ, RZ, R0 ;  /* 0x000000ffff057224 */ /* 0x000fe400078e0000 */
[----:B------:R-:W-:Y:S02]  /*07b0*/  IMAD.MOV R0, RZ, RZ, -R6 ;  /* 0x000000ffff007224 */ /* 0x000fe400078e0a06 */
[----:B------:R-:W-:-:S04]  /*07c0*/  IMAD.HI.U32 R4, R4, R5, RZ ;  /* 0x0000000504047227 */ /* 0x000fc800078e00ff */
[----:B------:R-:W-:Y:S02]  /*07d0*/  IMAD R0, R4, R0, R5 ;  /* 0x0000000004007224 */ /* 0x000fe400078e0205 */
[----:B------:R-:W-:Y:S02]  /*07e0*/  VIADD R5, R3, 0xffffffe ;  /* 0x0ffffffe03057836 */ /* 0x000fe40000000000 */
[----:B------:R-:W-:Y:S01]  /*07f0*/  VIADD R6, R8, 0xffffffe ;  /* 0x0ffffffe08067836 */ /* 0x000fe20000000000 */
[----:B------:R-:W-:-:S03]  /*0800*/  ISETP.GT.U32.AND P1, PT, R9, R0, PT ;  /* 0x000000000900720c */ /* 0x000fc60003f24070 */
[----:B------:R-:W0:Y:S08]  /*0810*/  F2I.FTZ.U32.TRUNC.NTZ R5, R5 ;  /* 0x0000000500057305 */ /* 0x000e30000021f000 */
[----:B------:R1:W2:Y:S02]  /*0820*/  F2I.FTZ.U32.TRUNC.NTZ R7, R6 ;  /* 0x0000000600077305 */ /* 0x0002a4000021f000 */
[----:B------:R-:W-:-:S02]  /*0830*/  @!P1 IMAD.IADD R0, R0, 0x1, -R9 ;  /* 0x0000000100009824 */ /* 0x000fc400078e0a09 */
[----:B------:R-:W-:Y:S01]  /*0840*/  @!P1 VIADD R4, R4, 0x1 ;  /* 0x0000000104049836 */ /* 0x000fe20000000000 */
[----:B------:R-:W-:Y:S02]  /*0850*/  ISETP.NE.AND P1, PT, R12, RZ, PT ;  /* 0x000000ff0c00720c */ /* 0x000fe40003f25270 */
[----:B------:R-:W-:Y:S01]  /*0860*/  ISETP.GE.U32.AND P0, PT, R0, R9, PT ;  /* 0x000000090000720c */ /* 0x000fe20003f06070 */
[----:B0-----:R-:W-:Y:S01]  /*0870*/  IMAD.MOV R3, RZ, RZ, -R5 ;  /* 0x000000ffff037224 */ /* 0x001fe200078e0a05 */
[----:B------:R-:W-:Y:S01]  /*0880*/  LOP3.LUT R0, R11, R12, RZ, 0x3c, !PT ;  /* 0x0000000c0b007212 */ /* 0x000fe200078e3cff */
[----:B-1----:R-:W-:Y:S02]  /*0890*/  IMAD.MOV.U32 R6, RZ, RZ, RZ ;  /* 0x000000ffff067224 */ /* 0x002fe400078e00ff */
[----:B------:R-:W-:Y:S01]  /*08a0*/  IMAD R3, R3, R2, RZ ;  /* 0x0000000203037224 */ /* 0x000fe200078e02ff */
[----:B------:R-:W-:Y:S01]  /*08b0*/  ISETP.GE.AND P2, PT, R0, RZ, PT ;  /* 0x000000ff0000720c */ /* 0x000fe20003f46270 */
[----:B------:R-:W-:-:S02]  /*08c0*/  IMAD.SHL.U32 R0, R14, 0x200000, RZ ;  /* 0x002000000e007824 */ /* 0x000fc400078e00ff */
[----:B--2---:R-:W-:-:S03]  /*08d0*/  IMAD.MOV R73, RZ, RZ, -R7 ;  /* 0x000000ffff497224 */ /* 0x004fc600078e0a07 */
[----:B------:R-:W-:Y:S01]  /*08e0*/  LOP3.LUT R0, R0, 0x600000, RZ, 0xc0, !PT ;  /* 0x0060000000007812 */ /* 0x000fe200078ec0ff */
[----:B------:R-:W-:Y:S02]  /*08f0*/  @P0 VIADD R4, R4, 0x1 ;  /* 0x0000000104040836 */ /* 0x000fe40000000000 */
[----:B------:R-:W-:Y:S01]  /*0900*/  IMAD R73, R73, R72, RZ ;  /* 0x0000004849497224 */ /* 0x000fe200078e02ff */
[----:B------:R-:W-:Y:S01]  /*0910*/  R2UR UR10, R0 ;  /* 0x00000000000a72ca */ /* 0x000fe200000e0000 */
[----:B------:R-:W-:Y:S02]  /*0920*/  IMAD.MOV.U32 R8, RZ, RZ, R4 ;  /* 0x000000ffff087224 */ /* 0x000fe400078e0004 */
[----:B------:R-:W-:Y:S02]  /*0930*/  IMAD.MOV.U32 R4, RZ, RZ, RZ ;  /* 0x000000ffff047224 */ /* 0x000fe400078e00ff */
[----:B------:R-:W-:Y:S01]  /*0940*/  @!P2 IMAD.MOV R8, RZ, RZ, -R8 ;  /* 0x000000ffff08a224 */ /* 0x000fe200078e0a08 */
[----:B------:R-:W-:Y:S01]  /*0950*/  @!P1 LOP3.LUT R8, RZ, R12, RZ, 0x33, !PT ;  /* 0x0000000cff089212 */ /* 0x000fe200078e33ff */
[----:B------:R-:W-:-:S04]  /*0960*/  IMAD.HI.U32 R5, R5, R3, R4 ;  /* 0x0000000305057227 */ /* 0x000fc800078e0004 */
[----:B------:R-:W-:Y:S02]  /*0970*/  IMAD.SHL.U32 R0, R8, 0x80, RZ ;  /* 0x0000008008007824 */ /* 0x000fe400078e00ff */
[----:B------:R-:W-:-:S03]  /*0980*/  IMAD.HI.U32 R73, R7, R73, R6 ;  /* 0x0000004907497227 */ /* 0x000fc600078e0006 */
[----:B------:R-:W-:Y:S01]  /*0990*/  IABS R78, R0 ;  /* 0x00000000004e7213 */ /* 0x000fe20000000000 */
[C---:B------:R-:W-:Y:S02]  /*09a0*/  VIADD R15, R0.reuse, 0x1 ;  /* 0x00000001000f7836 */ /* 0x040fe40000000000 */
[C---:B------:R-:W-:Y:S02]  /*09b0*/  VIADD R14, R0.reuse, 0x2 ;  /* 0x00000002000e7836 */ /* 0x040fe40000000000 */
[----:B------:R-:W-:Y:S01]  /*09c0*/  IMAD.MOV R3, RZ, RZ, -R8 ;  /* 0x000000ffff037224 */ /* 0x000fe200078e0a08 */
[----:B------:R-:W-:Y:S01]  /*09d0*/  IABS R91, R15 ;  /* 0x0000000f005b7213 */ /* 0x000fe20000000000 */
[C---:B------:R-:W-:Y:S01]  /*09e0*/  VIADD R9, R0.reuse, 0x3 ;  /* 0x0000000300097836 */ /* 0x040fe20000000000 */
[----:B------:R-:W-:Y:S01]  /*09f0*/  IABS R109, R14 ;  /* 0x0000000e006d7213 */ /* 0x000fe20000000000 */
[C---:B------:R-:W-:Y:S01]  /*0a00*/  VIADD R18, R0.reuse, 0x4 ;  /* 0x0000000400127836 */ /* 0x040fe20000000000 */
[----:B------:R0:W-:Y:S01]  /*0a10*/  STL [R1+0x868], R15 ;  /* 0x0008680f01007387 */ /* 0x0001e20000100800 */
[----:B------:R-:W-:Y:S01]  /*0a20*/  VIADD R17, R0, 0x5 ;  /* 0x0000000500117836 */ /* 0x000fe20000000000 */
[----:B------:R-:W-:Y:S01]  /*0a30*/  IABS R124, R9 ;  /* 0x00000009007c7213 */ /* 0x000fe20000000000 */
[----:B------:R-:W-:Y:S01]  /*0a40*/  IMAD R3, R12, R3, R11 ;  /* 0x000000030c037224 */ /* 0x000fe200078e020b */
[----:B------:R1:W-:Y:S01]  /*0a50*/  STL [R1+0x864], R14 ;  /* 0x0008640e01007387 */ /* 0x0003e20000100800 */
[----:B------:R-:W-:Y:S01]  /*0a60*/  IMAD.HI.U32 R6, R73, R91, RZ ;  /* 0x0000005b49067227 */ /* 0x000fe200078e00ff */
[----:B------:R-:W-:-:S02]  /*0a70*/  IABS R150, R18 ;  /* 0x0000001200967213 */ /* 0x000fc40000000000 */
[----:B------:R-:W-:Y:S01]  /*0a80*/  STL [R1+0x860], R9 ;  /* 0x0008600901007387 */ /* 0x000fe20000100800 */
[----:B------:R-:W-:-:S03]  /*0a90*/  IMAD.HI.U32 R7, R73, R109, RZ ;  /* 0x0000006d49077227 */ /* 0x000fc600078e00ff */
[----:B------:R-:W-:Y:S01]  /*0aa0*/  STL [R1+0x870], R18 ;  /* 0x0008701201007387 */ /* 0x000fe20000100800 */
[C---:B0-----:R-:W-:Y:S02]  /*0ab0*/  VIADD R15, R0.reuse, 0x6 ;  /* 0x00000006000f7836 */ /* 0x041fe40000000000 */
[----:B-1----:R-:W-:Y:S01]  /*0ac0*/  VIADD R14, R0, 0x7 ;  /* 0x00000007000e7836 */ /* 0x002fe20000000000 */
[----:B------:R-:W-:Y:S01]  /*0ad0*/  STL [R1+0x86c], R17 ;  /* 0x00086c1101007387 */ /* 0x000fe20000100800 */
[----:B------:R-:W-:Y:S01]  /*0ae0*/  IMAD.IADD R3, R10, 0x1, R3 ;  /* 0x000000010a037824 */ /* 0x000fe200078e0203 */
[----:B------:R-:W-:Y:S01]  /*0af0*/  IABS R10, R17 ;  /* 0x00000011000a7213 */ /* 0x000fe20000000000 */
[----:B------:R-:W-:Y:S01]  /*0b00*/  IMAD.MOV R6, RZ, RZ, -R6 ;  /* 0x000000ffff067224 */ /* 0x000fe200078e0a06 */
[----:B------:R-:W-:Y:S01]  /*0b10*/  STL [R1+0x874], R15 ;  /* 0x0008740f01007387 */ /* 0x000fe20000100800 */
[----:B------:R-:W-:Y:S01]  /*0b20*/  IMAD.MOV R7, RZ, RZ, -R7 ;  /* 0x000000ffff077224 */ /* 0x000fe200078e0a07 */
[----:B------:R-:W-:Y:S01]  /*0b30*/  IABS R12, R15 ;  /* 0x0000000f000c7213 */ /* 0x000fe20000000000 */
[----:B------:R-:W-:Y:S01]  /*0b40*/  IMAD.HI.U32 R8, R73, R124, RZ ;  /* 0x0000007c49087227 */ /* 0x000fe200078e00ff */
[----:B------:R0:W-:Y:S03]  /*0b50*/  STL [R1+0x878], R14 ;  /* 0x0008780e01007387 */ /* 0x0001e60000100800 */
[----:B------:R-:W-:-:S02]  /*0b60*/  VIADD R13, R0, 0x8 ;  /* 0x00000008000d7836 */ /* 0x000fc40000000000 */
[C---:B------:R-:W-:Y:S02]  /*0b70*/  IMAD R91, R72.reuse, R6, R91 ;  /* 0x00000006485b7224 */ /* 0x040fe400078e025b */
[C---:B------:R-:W-:Y:S01]  /*0b80*/  IMAD.HI.U32 R4, R73.reuse, R78, RZ ;  /* 0x0000004e49047227 */ /* 0x040fe200078e00ff */
[----:B------:R1:W-:Y:S01]  /*0b90*/  STL [R1+0x87c], R13 ;  /* 0x00087c0d01007387 */ /* 0x0003e20000100800 */
[----:B------:R-:W-:Y:S02]  /*0ba0*/  IABS R77, R13 ;  /* 0x0000000d004d7213 */ /* 0x000fe40000000000 */
[----:B0-----:R-:W-:Y:S01]  /*0bb0*/  IABS R14, R14 ;  /* 0x0000000e000e7213 */ /* 0x001fe20000000000 */
[----:B------:R-:W-:Y:S02]  /*0bc0*/  IMAD R109, R72, R7, R109 ;  /* 0x00000007486d7224 */ /* 0x000fe400078e026d */
[----:B------:R-:W-:-:S04]  /*0bd0*/  IMAD.HI.U32 R6, R73, R10, RZ ;  /* 0x0000000a49067227 */ /* 0x000fc800078e00ff */
[----:B------:R-:W-:Y:S02]  /*0be0*/  IMAD.MOV R11, RZ, RZ, -R8 ;  /* 0x000000ffff0b7224 */ /* 0x000fe400078e0a08 */
[----:B------:R-:W-:-:S04]  /*0bf0*/  IMAD.HI.U32 R7, R73, R12, RZ ;  /* 0x0000000c49077227 */ /* 0x000fc800078e00ff */
[----:B------:R-:W-:-:S04]  /*0c00*/  IMAD.HI.U32 R8, R73, R14, RZ ;  /* 0x0000000e49087227 */ /* 0x000fc800078e00ff */
[----:B------:R-:W-:Y:S02]  /*0c10*/  IMAD.MOV R9, RZ, RZ, -R4 ;  /* 0x000000ffff097224 */ /* 0x000fe400078e0a04 */
[----:B-1----:R-:W-:Y:S02]  /*0c20*/  IMAD.MOV R13, RZ, RZ, -R6 ;  /* 0x000000ffff0d7224 */ /* 0x002fe400078e0a06 */
[----:B------:R-:W-:-:S04]  /*0c30*/  IMAD.HI.U32 R4, R73, R150, RZ ;  /* 0x0000009649047227 */ /* 0x000fc800078e00ff */
[----:B------:R-:W-:Y:S02]  /*0c40*/  IMAD.MOV R7, RZ, RZ, -R7 ;  /* 0x000000ffff077224 */ /* 0x000fe400078e0a07 */
[----:B------:R-:W-:Y:S02]  /*0c50*/  IMAD.MOV R15, RZ, RZ, -R8 ;  /* 0x000000ffff0f7224 */ /* 0x000fe400078e0a08 */
[C---:B------:R-:W-:Y:S02]  /*0c60*/  IMAD R124, R72.reuse, R11, R124 ;  /* 0x0000000b487c7224 */ /* 0x040fe400078e027c */
[C---:B------:R-:W-:Y:S02]  /*0c70*/  IMAD R8, R72.reuse, R13, R10 ;  /* 0x0000000d48087224 */ /* 0x040fe400078e020a */
[----:B------:R-:W-:Y:S02]  /*0c80*/  IMAD.MOV R11, RZ, RZ, -R4 ;  /* 0x000000ffff0b7224 */ /* 0x000fe400078e0a04 */
[C---:B------:R-:W-:Y:S01]  /*0c90*/  IMAD R6, R72.reuse, R7, R12 ;  /* 0x0000000748067224 */ /* 0x040fe200078e020c */
[----:B------:R0:W-:Y:S01]  /*0ca0*/  STL [R1+0x48], R8 ;  /* 0x0000480801007387 */ /* 0x0001e20000100800 */
[----:B------:R-:W-:-:S02]  /*0cb0*/  IMAD R4, R72, R15, R14 ;  /* 0x0000000f48047224 */ /* 0x000fc400078e020e */
[----:B------:R-:W-:Y:S01]  /*0cc0*/  VIADD R10, R0, 0x9 ;  /* 0x00000009000a7836 */ /* 0x000fe20000000000 */
[----:B------:R1:W-:Y:S01]  /*0cd0*/  STL [R1+0x114], R6 ;  /* 0x0001140601007387 */ /* 0x0003e20000100800 */
[----:B------:R-:W-:Y:S02]  /*0ce0*/  IMAD R78, R72, R9, R78 ;  /* 0x00000009484e7224 */ /* 0x000fe400078e024e */
[----:B------:R-:W-:Y:S01]  /*0cf0*/  IMAD.HI.U32 R9, R73, R77, RZ ;  /* 0x0000004d49097227 */ /* 0x000fe200078e00ff */
[----:B------:R2:W-:Y:S01]  /*0d00*/  STL [R1+0x238], R4 ;  /* 0x0002380401007387 */ /* 0x0005e20000100800 */
[----:B------:R-:W-:Y:S02]  /*0d10*/  IABS R92, R10 ;  /* 0x0000000a005c7213 */ /* 0x000fe40000000000 */
[C---:B0-----:R-:W-:Y:S01]  /*0d20*/  VIADD R8, R0.reuse, 0xa ;  /* 0x0000000a00087836 */ /* 0x041fe20000000000 */
[----:B------:R0:W-:Y:S01]  /*0d30*/  STL [R1+0x880], R10 ;  /* 0x0008800a01007387 */ /* 0x0001e20000100800 */
[----:B------:R-:W-:-:S02]  /*0d40*/  VIADD R7, R0, 0xb ;  /* 0x0000000b00077836 */ /* 0x000fc40000000000 */
[C---:B-1----:R-:W-:Y:S01]  /*0d50*/  VIADD R6, R0.reuse, 0xc ;  /* 0x0000000c00067836 */ /* 0x042fe20000000000 */
[----:B------:R1:W-:Y:S01]  /*0d60*/  STL [R1+0x884], R8 ;  /* 0x0008840801007387 */ /* 0x0003e20000100800 */
[----:B------:R-:W-:Y:S01]  /*0d70*/  IMAD.MOV R9, RZ, RZ, -R9 ;  /* 0x000000ffff097224 */ /* 0x000fe200078e0a09 */
[----:B------:R-:W-:Y:S01]  /*0d80*/  IABS R125, R7 ;  /* 0x00000007007d7213 */ /* 0x000fe20000000000 */
[----:B--2---:R-:W-:Y:S01]  /*0d90*/  VIADD R4, R0, 0xd ;  /* 0x0000000d00047836 */ /* 0x004fe20000000000 */
[----:B------:R-:W-:Y:S01]  /*0da0*/  IABS R149, R6 ;  /* 0x0000000600957213 */ /* 0x000fe20000000000 */
[----:B------:R2:W-:Y:S01]  /*0db0*/  STL [R1+0x888], R7 ;  /* 0x0008880701007387 */ /* 0x0005e20000100800 */
[C---:B------:R-:W-:Y:S01]  /*0dc0*/  IMAD R77, R72.reuse, R9, R77 ;  /* 0x00000009484d7224 */ /* 0x040fe200078e024d */
[----:B------:R-:W-:Y:S01]  /*0dd0*/  IABS R108, R8 ;  /* 0x00000008006c7213 */ /* 0x000fe20000000000 */
[----:B------:R-:W-:Y:S01]  /*0de0*/  IMAD R150, R72, R11, R150 ;  /* 0x0000000b48967224 */ /* 0x000fe200078e0296 */
[----:B0-----:R-:W-:Y:S01]  /*0df0*/  IABS R10, R4 ;  /* 0x00000004000a7213 */ /* 0x001fe20000000000 */
[----:B------:R-:W-:Y:S01]  /*0e00*/  STL [R1+0x890], R6 ;  /* 0x0008900601007387 */ /* 0x000fe20000100800 */
[----:B-1----:R-:W-:-:S03]  /*0e10*/  IMAD.HI.U32 R8, R73, R149, RZ ;  /* 0x0000009549087227 */ /* 0x002fc600078e00ff */
[----:B------:R0:W-:Y:S01]  /*0e20*/  STL [R1+0x8a4], R4 ;  /* 0x0008a40401007387 */ /* 0x0001e20000100800 */
[----:B------:R-:W-:-:S04]  /*0e30*/  IMAD.HI.U32 R9, R73, R10, RZ ;  /* 0x0000000a49097227 */ /* 0x000fc800078e00ff */
[----:B--2---:R-:W-:-:S04]  /*0e40*/  IMAD.HI.U32 R7, R73, R125, RZ ;  /* 0x0000007d49077227 */ /* 0x004fc800078e00ff */
[----:B------:R-:W-:Y:S02]  /*0e50*/  IMAD.MOV R9, RZ, RZ, -R9 ;  /* 0x000000ffff097224 */ /* 0x000fe400078e0a09 */
[----:B0-----:R-:W-:-:S04]  /*0e60*/  IMAD.HI.U32 R4, R73, R92, RZ ;  /* 0x0000005c49047227 */ /* 0x001fc800078e00ff */
[----:B------:R-:W-:Y:S02]  /*0e70*/  IMAD.MOV R11, RZ, RZ, -R4 ;  /* 0x000000ffff0b7224 */ /* 0x000fe400078e0a04 */
[----:B------:R-:W-:Y:S02]  /*0e80*/  IMAD.MOV R8, RZ, RZ, -R8 ;  /* 0x000000ffff087224 */ /* 0x000fe400078e0a08 */
[----:B------:R-:W-:Y:S02]  /*0e90*/  IMAD.MOV R7, RZ, RZ, -R7 ;  /* 0x000000ffff077224 */ /* 0x000fe400078e0a07 */
[----:B------:R-:W-:-:S04]  /*0ea0*/  IMAD.HI.U32 R6, R73, R108, RZ ;  /* 0x0000006c49067227 */ /* 0x000fc800078e00ff */
[C---:B------:R-:W-:Y:S02]  /*0eb0*/  IMAD R4, R72.reuse, R9, R10 ;  /* 0x0000000948047224 */ /* 0x040fe400078e020a */
[C---:B------:R-:W-:Y:S02]  /*0ec0*/  IMAD R92, R72.reuse, R11, R92 ;  /* 0x0000000b485c7224 */ /* 0x040fe400078e025c */
[----:B------:R-:W-:Y:S01]  /*0ed0*/  IMAD R149, R72, R8, R149 ;  /* 0x0000000848957224 */ /* 0x000fe200078e0295 */
[----:B------:R0:W-:Y:S01]  /*0ee0*/  STL [R1+0x4c], R4 ;  /* 0x00004c0401007387 */ /* 0x0001e20000100800 */
[----:B------:R-:W-:Y:S02]  /*0ef0*/  VIADD R11, R0, 0xe ;  /* 0x0000000e000b7836 */ /* 0x000fe40000000000 */
[----:B------:R-:W-:Y:S02]  /*0f00*/  IMAD R125, R72, R7, R125 ;  /* 0x00000007487d7224 */ /* 0x000fe400078e027d */
[C---:B------:R-:W-:Y:S01]  /*0f10*/  VIADD R8, R0.reuse, 0xf ;  /* 0x0000000f00087836 */ /* 0x040fe20000000000 */
[----:B------:R-:W-:Y:S01]  /*0f20*/  STL [R1+0x8b0], R11 ;  /* 0x0008b00b01007387 */ /* 0x000fe20000100800 */
[----:B------:R-:W-:Y:S01]  /*0f30*/  IMAD.MOV R13, RZ, RZ, -R6 ;  /* 0x000000ffff0d7224 */ /* 0x000fe200078e0a06 */
[----:B------:R-:W-:Y:S01]  /*0f40*/  IABS R10, R11 ;  /* 0x0000000b000a7213 */ /* 0x000fe20000000000 */
[C---:B------:R-:W-:Y:S01]  /*0f50*/  VIADD R7, R0.reuse, 0x10 ;  /* 0x0000001000077836 */ /* 0x040fe20000000000 */
[----:B------:R1:W-:Y:S01]  /*0f60*/  STL [R1+0x8c4], R8 ;  /* 0x0008c40801007387 */ /* 0x0003e20000100800 */
[C---:B------:R-:W-:Y:S01]  /*0f70*/  VIADD R6, R0.reuse, 0x11 ;  /* 0x0000001100067836 */ /* 0x040fe20000000000 */
[----:B------:R-:W-:Y:S01]  /*0f80*/  IABS R12, R8 ;  /* 0x00000008000c7213 */ /* 0x000fe20000000000 */
[----:B0-----:R-:W-:Y:S01]  /*0f90*/  VIADD R4, R0, 0x12 ;  /* 0x0000001200047836 */ /* 0x001fe20000000000 */
[----:B------:R0:W-:Y:S01]  /*0fa0*/  STL [R1+0x8d0], R7 ;  /* 0x0008d00701007387 */ /* 0x0001e20000100800 */
[----:B------:R-:W-:Y:S01]  /*0fb0*/  IMAD R108, R72, R13, R108 ;  /* 0x0000000d486c7224 */ /* 0x000fe200078e026c */
[----:B------:R-:W-:Y:S01]  /*0fc0*/  IABS R93, R6 ;  /* 0x00000006005d7213 */ /* 0x000fe20000000000 */
[C---:B------:R-:W-:Y:S01]  /*0fd0*/  VIADD R14, R0.reuse, 0x13 ;  /* 0x00000013000e7836 */ /* 0x040fe20000000000 */
[----:B------:R2:W-:Y:S01]  /*0fe0*/  STL [R1+0x8e4], R6 ;  /* 0x0008e40601007387 */ /* 0x0005e20000100800 */
[----:B------:R-:W-:Y:S01]  /*0ff0*/  IABS R107, R4 ;  /* 0x00000004006b7213 */ /* 0x000fe20000000000 */
[----:B------:R-:W-:Y:S01]  /*1000*/  VIADD R17, R0, 0x30 ;  /* 0x0000003000117836 */ /* 0x000fe20000000000 */
[----:B------:R-:W-:Y:S01]  /*1010*/  IABS R76, R7 ;  /* 0x00000007004c7213 */ /* 0x000fe20000000000 */
[----:B------:R4:W-:Y:S01]  /*1020*/  STL [R1+0x8e0], R4 ;  /* 0x0008e00401007387 */ /* 0x0009e20000100800 */
[----:B-1----:R-:W-:Y:S01]  /*1030*/  IMAD.HI.U32 R8, R73, R93, RZ ;  /* 0x0000005d49087227 */ /* 0x002fe200078e00ff */
[----:B------:R-:W-:-:S02]  /*1040*/  IABS R126, R14 ;  /* 0x0000000e007e7213 */ /* 0x000fc40000000000 */
[----:B------:R-:W-:Y:S01]  /*1050*/  IABS R82, R17 ;  /* 0x0000001100527213 */ /* 0x000fe20000000000 */
[----:B0-----:R-:W-:-:S04]  /*1060*/  IMAD.HI.U32 R7, R73, R76, RZ ;  /* 0x0000004c49077227 */ /* 0x001fc800078e00ff */
[----:B--2---:R-:W-:-:S04]  /*1070*/  IMAD.HI.U32 R6, R73, R12, RZ ;  /* 0x0000000c49067227 */ /* 0x004fc800078e00ff */
[----:B----4-:R-:W-:-:S04]  /*1080*/  IMAD.HI.U32 R4, R73, R10, RZ ;  /* 0x0000000a49047227 */ /* 0x010fc800078e00ff */
[----:B------:R-:W-:Y:S02]  /*1090*/  IMAD.MOV R11, RZ, RZ, -R4 ;  /* 0x000000ffff0b7224 */ /* 0x000fe400078e0a04 */
[----:B------:R-:W-:Y:S02]  /*10a0*/  IMAD.MOV R13, RZ, RZ, -R6 ;  /* 0x000000ffff0d7224 */ /* 0x000fe400078e0a06 */
[C---:B------:R-:W-:Y:S02]  /*10b0*/  IMAD R6, R72.reuse, R11, R10 ;  /* 0x0000000b48067224 */ /* 0x040fe400078e020a */
[----:B------:R-:W-:Y:S02]  /*10c0*/  IMAD R4, R72, R13, R12 ;  /* 0x0000000d48047224 */ /* 0x000fe400078e020c */
[C---:B------:R-:W-:Y:S01]  /*10d0*/  VIADD R11, R0.reuse, 0x14 ;  /* 0x00000014000b7836 */ /* 0x040fe20000000000 */
[----:B------:R0:W-:Y:S01]  /*10e0*/  STL [R1+0x120], R6 ;  /* 0x0001200601007387 */ /* 0x0001e20000100800 */
[----:B------:R-:W-:-:S02]  /*10f0*/  VIADD R10, R0, 0x15 ;  /* 0x00000015000a7836 */ /* 0x000fc40000000000 */
[----:B------:R-:W-:Y:S01]  /*1100*/  IMAD.HI.U32 R9, R73, R107, RZ ;  /* 0x0000006b49097227 */ /* 0x000fe200078e00ff */
[----:B------:R1:W-:Y:S01]  /*1110*/  STL [R1+0x234], R4 ;  /* 0x0002340401007387 */ /* 0x0003e20000100800 */
[----:B------:R-:W-:Y:S02]  /*1120*/  IABS R140, R11 ;  /* 0x0000000b008c7213 */ /* 0x000fe40000000000 */
[----:B------:R-:W-:Y:S01]  /*1130*/  IMAD.MOV R7, RZ, RZ, -R7 ;  /* 0x000000ffff077224 */ /* 0x000fe200078e0a07 */
[----:B------:R2:W-:Y:S01]  /*1140*/  STL [R1+0x8dc], R14 ;  /* 0x0008dc0e01007387 */ /* 0x0005e20000100800 */
[----:B------:R-:W-:Y:S02]  /*1150*/  IMAD.MOV R8, RZ, RZ, -R8 ;  /* 0x000000ffff087224 */ /* 0x000fe400078e0a08 */
[----:B0-----:R-:W-:Y:S01]  /*1160*/  VIADD R6, R0, 0x16 ;  /* 0x0000001600067836 */ /* 0x001fe20000000000 */
[----:B------:R-:W-:Y:S01]  /*1170*/  STL [R1+0x8d8], R11 ;  /* 0x0008d80b01007387 */ /* 0x000fe20000100800 */
[----:B------:R-:W-:-:S02]  /*1180*/  IMAD.MOV R9, RZ, RZ, -R9 ;  /* 0x000000ffff097224 */ /* 0x000fc400078e0a09 */
[----:B-1----:R-:W-:Y:S01]  /*1190*/  VIADD R4, R0, 0x17 ;  /* 0x0000001700047836 */ /* 0x002fe20000000000 */
[----:B------:R0:W-:Y:S01]  /*11a0*/  STL [R1+0x8d4], R10 ;  /* 0x0008d40a01007387 */ /* 0x0001e20000100800 */
[----:B------:R-:W-:Y:S01]  /*11b0*/  IABS R12, R6 ;  /* 0x00000006000c7213 */ /* 0x000fe20000000000 */
[C---:B------:R-:W-:Y:S02]  /*11c0*/  IMAD R76, R72.reuse, R7, R76 ;  /* 0x00000007484c7224 */ /* 0x040fe400078e024c */
[----:B--2---:R-:W-:Y:S01]  /*11d0*/  IABS R14, R4 ;  /* 0x00000004000e7213 */ /* 0x004fe20000000000 */
[C---:B------:R-:W-:Y:S01]  /*11e0*/  IMAD R93, R72.reuse, R8, R93 ;  /* 0x00000008485d7224 */ /* 0x040fe200078e025d */
[----:B------:R1:W-:Y:S01]  /*11f0*/  STL [R1+0x8cc], R6 ;  /* 0x0008cc0601007387 */ /* 0x0003e20000100800 */
[----:B------:R-:W-:Y:S02]  /*1200*/  IMAD R107, R72, R9, R107 ;  /* 0x00000009486b7224 */ /* 0x000fe400078e026b */
[C---:B------:R-:W-:Y:S01]  /*1210*/  IMAD.HI.U32 R8, R73.reuse, R12, RZ ;  /* 0x0000000c49087227 */ /* 0x040fe200078e00ff */
[----:B0-----:R-:W-:Y:S01]  /*1220*/  IABS R10, R10 ;  /* 0x0000000a000a7213 */ /* 0x001fe20000000000 */
[----:B------:R0:W-:Y:S02]  /*1230*/  STL [R1+0x8e8], R4 ;  /* 0x0008e80401007387 */ /* 0x0001e40000100800 */
[----:B------:R-:W-:-:S04]  /*1240*/  IMAD.HI.U32 R9, R73, R14, RZ ;  /* 0x0000000e49097227 */ /* 0x000fc800078e00ff */
[----:B------:R-:W-:-:S04]  /*1250*/  IMAD.HI.U32 R7, R73, R10, RZ ;  /* 0x0000000a49077227 */ /* 0x000fc800078e00ff */
[----:B-1----:R-:W-:-:S04]  /*1260*/  IMAD.HI.U32 R6, R73, R140, RZ ;  /* 0x0000008c49067227 */ /* 0x002fc800078e00ff */
[----:B------:R-:W-:Y:S02]  /*1270*/  IMAD.MOV R7, RZ, RZ, -R7 ;  /* 0x000000ffff077224 */ /* 0x000fe400078e0a07 */
[----:B0-----:R-:W-:-:S04]  /*1280*/  IMAD.HI.U32 R4, R73, R126, RZ ;  /* 0x0000007e49047227 */ /* 0x001fc800078e00ff */
[----:B------:R-:W-:Y:S02]  /*1290*/  IMAD.MOV R15, RZ, RZ, -R8 ;  /* 0x000000ffff0f7224 */ /* 0x000fe400078e0a08 */
[----:B------:R-:W-:Y:S02]  /*12a0*/  IMAD.MOV R9, RZ, RZ, -R9 ;  /* 0x000000ffff097224 */ /* 0x000fe400078e0a09 */
[----:B------:R-:W-:Y:S02]  /*12b0*/  IMAD.MOV R13, RZ, RZ, -R6 ;  /* 0x000000ffff0d7224 */ /* 0x000fe400078e0a06 */
[C---:B------:R-:W-:Y:S02]  /*12c0*/  IMAD R7, R72.reuse, R7, R10 ;  /* 0x0000000748077224 */ /* 0x040fe400078e020a */
[----:B------:R-:W-:Y:S02]  /*12d0*/  IMAD.MOV R11, RZ, RZ, -R4 ;  /* 0x000000ffff0b7224 */ /* 0x000fe400078e0a04 */
[C---:B------:R-:W-:Y:S01]  /*12e0*/  IMAD R6, R72.reuse, R15, R12 ;  /* 0x0000000f48067224 */ /* 0x040fe200078e020c */
[----:B------:R0:W-:Y:S01]  /*12f0*/  STL [R1+0x50], R7 ;  /* 0x0000500701007387 */ /* 0x0001e20000100800 */
[----:B------:R-:W-:-:S02]  /*1300*/  IMAD R4, R72, R9, R14 ;  /* 0x0000000948047224 */ /* 0x000fc400078e020e */
[C---:B------:R-:W-:Y:S01]  /*1310*/  VIADD R10, R0.reuse, 0x18 ;  /* 0x00000018000a7836 */ /* 0x040fe20000000000 */
[----:B------:R1:W-:Y:S01]  /*1320*/  STL [R1+0x11c], R6 ;  /* 0x00011c0601007387 */ /* 0x0003e20000100800 */
[C---:B------:R-:W-:Y:S02]  /*1330*/  VIADD R8, R0.reuse, 0x19 ;  /* 0x0000001900087836 */ /* 0x040fe40000000000 */
[C---:B------:R-:W-:Y:S01]  /*1340*/  VIADD R12, R0.reuse, 0x1e ;  /* 0x0000001e000c7836 */ /* 0x040fe20000000000 */
[----:B------:R2:W-:Y:S01]  /*1350*/  STL [R1+0x274], R4 ;  /* 0x0002740401007387 */ /* 0x0005e20000100800 */
[----:B------:R-:W-:Y:S01]  /*1360*/  IABS R79, R10 ;  /* 0x0000000a004f7213 */ /* 0x000fe20000000000 */
[C---:B0-----:R-:W-:Y:S01]  /*1370*/  VIADD R7, R0.reuse, 0x1a ;  /* 0x0000001a00077836 */ /* 0x041fe20000000000 */
[----:B------:R-:W-:Y:S01]  /*1380*/  IABS R94, R8 ;  /* 0x00000008005e7213 */ /* 0x000fe20000000000 */
[----:B------:R0:W-:Y:S01]  /*1390*/  STL [R1+0x8c8], R10 ;  /* 0x0008c80a01007387 */ /* 0x0001e20000100800 */
[----:B------:R-:W-:-:S02]  /*13a0*/  VIADD R14, R0, 0x1f ;  /* 0x0000001f000e7836 */ /* 0x000fc40000000000 */
[C---:B-1----:R-:W-:Y:S01]  /*13b0*/  VIADD R6, R0.reuse, 0x1b ;  /* 0x0000001b00067836 */ /* 0x042fe20000000000 */
[----:B------:R-:W-:Y:S01]  /*13c0*/  STL [R1+0x8ec], R8 ;  /* 0x0008ec0801007387 */ /* 0x000fe20000100800 */
[----:B------:R-:W-:Y:S01]  /*13d0*/  IABS R110, R7 ;  /* 0x00000007006e7213 */ /* 0x000fe20000000000 */
[C---:B--2---:R-:W-:Y:S02]  /*13e0*/  VIADD R4, R0.reuse, 0x1c ;  /* 0x0000001c00047836 */ /* 0x044fe40000000000 */
[----:B------:R1:W-:Y:S01]  /*13f0*/  STL [R1+0x8f4], R7 ;  /* 0x0008f40701007387 */ /* 0x0003e20000100800 */
[----:B------:R-:W-:Y:S01]  /*1400*/  IABS R127, R6 ;  /* 0x00000006007f7213 */ /* 0x000fe20000000000 */
[----:B0-----:R-:W-:Y:S01]  /*1410*/  VIADD R10, R0, 0x1d ;  /* 0x0000001d000a7836 */ /* 0x001fe20000000000 */
[----:B------:R-:W-:Y:S01]  /*1420*/  IABS R151, R4 ;  /* 0x0000000400977213 */ /* 0x000fe20000000000 */
[----:B------:R0:W-:Y:S01]  /*1430*/  STL [R1+0x900], R6 ;  /* 0x0009000601007387 */ /* 0x0001e20000100800 */
[----:B------:R-:W-:-:S02]  /*1440*/  IMAD R126, R72, R11, R126 ;  /* 0x0000000b487e7224 */ /* 0x000fc400078e027e */
[----:B------:R-:W-:Y:S01]  /*1450*/  IMAD R140, R72, R13, R140 ;  /* 0x0000000d488c7224 */ /* 0x000fe200078e028c */
[----:B------:R2:W-:Y:S01]  /*1460*/  STL [R1+0x8fc], R4 ;  /* 0x0008fc0401007387 */ /* 0x0005e20000100800 */
[----:B------:R-:W-:Y:S02]  /*1470*/  VIADD R15, R0, 0x20 ;  /* 0x00000020000f7836 */ /* 0x000fe40000000000 */
[C---:B-1----:R-:W-:Y:S01]  /*1480*/  IMAD.HI.U32 R7, R73.reuse, R110, RZ ;  /* 0x0000006e49077227 */ /* 0x042fe200078e00ff */
[----:B------:R1:W-:Y:S02]  /*1490*/  STL [R1+0x90c], R10 ;  /* 0x00090c0a01007387 */ /* 0x0003e40000100800 */
[----:B------:R-:W-:Y:S01]  /*14a0*/  IABS R81, R15 ;  /* 0x0000000f00517213 */ /* 0x000fe20000000000 */
[C---:B0-----:R-:W-:Y:S01]  /*14b0*/  IMAD.HI.U32 R6, R73.reuse, R94, RZ ;  /* 0x0000005e49067227 */ /* 0x041fe200078e00ff */
[----:B------:R0:W-:Y:S03]  /*14c0*/  STL [R1+0x908], R12 ;  /* 0x0009080c01007387 */ /* 0x0001e60000100800 */
[----:B--2---:R-:W-:Y:S01]  /*14d0*/  IMAD.HI.U32 R4, R73, R79, RZ ;  /* 0x0000004f49047227 */ /* 0x004fe200078e00ff */
[----:B------:R2:W-:Y:S01]  /*14e0*/  STL [R1+0x910], R14 ;  /* 0x0009100e01007387 */ /* 0x0005e20000100800 */
[----:B-1----:R-:W-:-:S02]  /*14f0*/  IABS R10, R10 ;  /* 0x0000000a000a7213 */ /* 0x002fc40000000000 */
[----:B------:R-:W-:Y:S01]  /*1500*/  IMAD.MOV R4, RZ, RZ, -R4 ;  /* 0x000000ffff047224 */ /* 0x000fe200078e0a04 */
[----:B------:R-:W-:Y:S01]  /*1510*/  STL [R1+0x918], R15 ;  /* 0x0009180f01007387 */ /* 0x000fe20000100800 */
[----:B------:R-:W-:Y:S01]  /*1520*/  IMAD.MOV R7, RZ, RZ, -R7 ;  /* 0x000000ffff077224 */ /* 0x000fe200078e0a07 */
[----:B0-----:R-:W-:Y:S01]  /*1530*/  IABS R12, R12 ;  /* 0x0000000c000c7213 */ /* 0x001fe20000000000 */
[----:B------:R-:W-:Y:S02]  /*1540*/  IMAD.MOV R11, RZ, RZ, -R6 ;  /* 0x000000ffff0b7224 */ /* 0x000fe400078e0a06 */
[----:B------:R-:W-:Y:S01]  /*1550*/  IMAD R79, R72, R4, R79 ;  /* 0x00000004484f7224 */ /* 0x000fe200078e024f */
[----:B--2---:R-:W-:Y:S01]  /*1560*/  IABS R14, R14 ;  /* 0x0000000e000e7213 */ /* 0x004fe20000000000 */
[----:B------:R-:W-:Y:S02]  /*1570*/  VIADD R13, R0, 0x21 ;  /* 0x00000021000d7836 */ /* 0x000fe40000000000 */
[----:B------:R-:W-:-:S03]  /*1580*/  IMAD.HI.U32 R4, R73, R10, RZ ;  /* 0x0000000a49047227 */ /* 0x000fc600078e00ff */
[----:B------:R0:W-:Y:S01]  /*1590*/  STL [R1+0x924], R13 ;  /* 0x0009240d01007387 */ /* 0x0001e20000100800 */
[----:B------:R-:W-:Y:S01]  /*15a0*/  IMAD R110, R72, R7, R110 ;  /* 0x00000007486e7224 */ /* 0x000fe200078e026e */
[----:B------:R-:W-:Y:S01]  /*15b0*/  IABS R95, R13 ;  /* 0x0000000d005f7213 */ /* 0x000fe20000000000 */
[----:B------:R-:W-:-:S04]  /*15c0*/  IMAD.HI.U32 R6, R73, R12, RZ ;  /* 0x0000000c49067227 */ /* 0x000fc800078e00ff */
[----:B------:R-:W-:-:S04]  /*15d0*/  IMAD.HI.U32 R7, R73, R14, RZ ;  /* 0x0000000e49077227 */ /* 0x000fc800078e00ff */
[----:B------:R-:W-:Y:S02]  /*15e0*/  IMAD R94, R72, R11, R94 ;  /* 0x0000000b485e7224 */ /* 0x000fe400078e025e */
[----:B------:R-:W-:Y:S02]  /*15f0*/  IMAD.MOV R11, RZ, RZ, -R4 ;  /* 0x000000ffff0b7224 */ /* 0x000fe400078e0a04 */
[----:B0-----:R-:W-:Y:S02]  /*1600*/  IMAD.MOV R13, RZ, RZ, -R6 ;  /* 0x000000ffff0d7224 */ /* 0x001fe400078e0a06 */
[----:B------:R-:W-:Y:S02]  /*1610*/  IMAD.MOV R7, RZ, RZ, -R7 ;  /* 0x000000ffff077224 */ /* 0x000fe400078e0a07 */
[----:B------:R-:W-:-:S04]  /*1620*/  IMAD.HI.U32 R8, R73, R127, RZ ;  /* 0x0000007f49087227 */ /* 0x000fc800078e00ff */
[----:B------:R-:W-:-:S04]  /*1630*/  IMAD.HI.U32 R9, R73, R151, RZ ;  /* 0x0000009749097227 */ /* 0x000fc800078e00ff */
[C---:B------:R-:W-:Y:S02]  /*1640*/  IMAD R10, R72.reuse, R11, R10 ;  /* 0x0000000b480a7224 */ /* 0x040fe400078e020a */
[C---:B------:R-:W-:Y:S02]  /*1650*/  IMAD R6, R72.reuse, R13, R12 ;  /* 0x0000000d48067224 */ /* 0x040fe400078e020c */
[----:B------:R-:W-:Y:S01]  /*1660*/  IMAD R4, R72, R7, R14 ;  /* 0x0000000748047224 */ /* 0x000fe200078e020e */
[----:B------:R0:W-:Y:S01]  /*1670*/  STL [R1+0x58], R10 ;  /* 0x0000580a01007387 */ /* 0x0001e20000100800 */
[----:B------:R-:W-:Y:S02]  /*1680*/  IMAD.MOV R8, RZ, RZ, -R8 ;  /* 0x000000ffff087224 */ /* 0x000fe400078e0a08 */
[----:B------:R-:W-:Y:S01]  /*1690*/  IMAD.MOV R9, RZ, RZ, -R9 ;  /* 0x000000ffff097224 */ /* 0x000fe200078e0a09 */
[----:B------:R1:W-:Y:S01]  /*16a0*/  STL [R1+0x118], R6 ;  /* 0x0001180601007387 */ /* 0x0003e20000100800 */
[----:B------:R-:W-:-:S02]  /*16b0*/  VIADD R12, R0, 0x22 ;  /* 0x00000022000c7836 */ /* 0x000fc40000000000 */
[----:B------:R-:W-:Y:S01]  /*16c0*/  VIADD R11, R0, 0x23 ;  /* 0x00000023000b7836 */ /* 0x000fe20000000000 */
[----:B------:R2:W-:Y:S01]  /*16d0*/  STL [R1+0x278], R4 ;  /* 0x0002780401007387 */ /* 0x0005e20000100800 */
[----:B------:R-:W-:Y:S01]  /*16e0*/  IMAD R127, R72, R8, R127 ;  /* 0x00000008487f7224 */ /* 0x000fe200078e027f */
[----:B------:R-:W-:Y:S01]  /*16f0*/  IABS R112, R12 ;  /* 0x0000000c00707213 */ /* 0x000fe20000000000 */
[----:B0-----:R-:W-:Y:S01]  /*1700*/  VIADD R10, R0, 0x24 ;  /* 0x00000024000a7836 */ /* 0x001fe20000000000 */
[----:B------:R0:W-:Y:S01]  /*1710*/  STL [R1+0x920], R12 ;  /* 0x0009200c01007387 */ /* 0x0001e20000100800 */
[----:B------:R-:W-:Y:S01]  /*1720*/  IMAD R151, R72, R9, R151 ;  /* 0x0000000948977224 */ /* 0x000fe200078e0297 */
[----:B------:R-:W-:Y:S01]  /*1730*/  IABS R128, R11 ;  /* 0x0000000b00807213 */ /* 0x000fe20000000000 */
[----:B-1----:R-:W-:Y:S01]  /*1740*/  VIADD R6, R0, 0x25 ;  /* 0x0000002500067836 */ /* 0x002fe20000000000 */
[----:B------:R-:W-:Y:S01]  /*1750*/  STL [R1+0x928], R11 ;  /* 0x0009280b01007387 */ /* 0x000fe20000100800 */
[----:B------:R-:W-:Y:S01]  /*1760*/  IMAD.HI.U32 R8, R73, R81, RZ ;  /* 0x0000005149087227 */ /* 0x000fe200078e00ff */
[----:B------:R-:W-:-:S02]  /*1770*/  IABS R154, R10 ;  /* 0x0000000a009a7213 */ /* 0x000fc40000000000 */
[----:B------:R1:W-:Y:S01]  /*1780*/  STL [R1+0x930], R10 ;  /* 0x0009300a01007387 */ /* 0x0003e20000100800 */
[----:B--2---:R-:W-:Y:S02]  /*1790*/  VIADD R4, R0, 0x26 ;  /* 0x0000002600047836 */ /* 0x004fe40000000000 */
[----:B------:R-:W-:Y:S01]  /*17a0*/  IMAD.HI.U32 R9, R73, R95, RZ ;  /* 0x0000005f49097227 */ /* 0x000fe200078e00ff */
[----:B------:R2:W-:Y:S02]  /*17b0*/  STL [R1+0x934], R6 ;  /* 0x0009340601007387 */ /* 0x0005e40000100800 */
[----:B0-----:R-:W-:Y:S01]  /*17c0*/  IABS R12, R4 ;  /* 0x00000004000c7213 */ /* 0x001fe20000000000 */
[----:B------:R-:W-:Y:S01]  /*17d0*/  IMAD.MOV R8, RZ, RZ, -R8 ;  /* 0x000000ffff087224 */ /* 0x000fe200078e0a08 */
[----:B------:R0:W-:Y:S01]  /*17e0*/  STL [R1+0x93c], R4 ;  /* 0x00093c0401007387 */ /* 0x0001e20000100800 */
[----:B------:R-:W-:Y:S01]  /*17f0*/  IMAD.MOV R9, RZ, RZ, -R9 ;  /* 0x000000ffff097224 */ /* 0x000fe200078e0a09 */
[----:B-1----:R-:W-:Y:S01]  /*1800*/  IABS R10, R6 ;  /* 0x00000006000a7213 */ /* 0x002fe20000000000 */
[----:B------:R-:W-:-:S02]  /*1810*/  IMAD R81, R72, R8, R81 ;  /* 0x0000000848517224 */ /* 0x000fc400078e0251 */
[----:B------:R-:W-:Y:S02]  /*1820*/  IMAD R95, R72, R9, R95 ;  /* 0x00000009485f7224 */ /* 0x000fe400078e025f */
[----:B------:R-:W-:-:S04]  /*1830*/  IMAD.HI.U32 R8, R73, R10, RZ ;  /* 0x0000000a49087227 */ /* 0x000fc800078e00ff */
[----:B------:R-:W-:-:S04]  /*1840*/  IMAD.HI.U32 R9, R73, R12, RZ ;  /* 0x0000000c49097227 */ /* 0x000fc800078e00ff */
[----:B--2---:R-:W-:-:S04]  /*1850*/  IMAD.HI.U32 R6, R73, R128, RZ ;  /* 0x0000008049067227 */ /* 0x004fc800078e00ff */
[----:B0-----:R-:W-:-:S04]  /*1860*/  IMAD.HI.U32 R4, R73, R112, RZ ;  /* 0x0000007049047227 */ /* 0x001fc800078e00ff */
[----:B------:R-:W-:-:S04]  /*1870*/  IMAD.HI.U32 R7, R73, R154, RZ ;  /* 0x0000009a49077227 */ /* 0x000fc800078e00ff */
[----:B------:R-:W-:Y:S02]  /*1880*/  IMAD.MOV R15, RZ, RZ, -R8 ;  /* 0x000000ffff0f7224 */ /* 0x000fe400078e0a08 */
[----:B------:R-:W-:Y:S02]  /*1890*/  IMAD.MOV R9, RZ, RZ, -R9 ;  /* 0x000000ffff097224 */ /* 0x000fe400078e0a09 */
[----:B------:R-:W-:Y:S02]  /*18a0*/  IMAD.MOV R13, RZ, RZ, -R6 ;  /* 0x000000ffff0d7224 */ /* 0x000fe400078e0a06 */
[----:B------:R-:W-:Y:S02]  /*18b0*/  IMAD.MOV R11, RZ, RZ, -R4 ;  /* 0x000000ffff0b7224 */ /* 0x000fe400078e0a04 */
[----:B------:R-:W-:Y:S02]  /*18c0*/  IMAD.MOV R7, RZ, RZ, -R7 ;  /* 0x000000ffff077224 */ /* 0x000fe400078e0a07 */
[----:B------:R-:W-:-:S02]  /*18d0*/  IMAD R6, R72, R15, R10 ;  /* 0x0000000f48067224 */ /* 0x000fc400078e020a */
[----:B------:R-:W-:Y:S02]  /*18e0*/  IMAD R4, R72, R9, R12 ;  /* 0x0000000948047224 */ /* 0x000fe400078e020c */
[----:B------:R-:W-:Y:S01]  /*18f0*/  VIADD R10, R0, 0x28 ;  /* 0x00000028000a7836 */ /* 0x000fe20000000000 */
[----:B------:R0:W-:Y:S01]  /*1900*/  STL [R1+0x84], R6 ;  /* 0x0000840601007387 */ /* 0x0001e20000100800 */
[----:B------:R-:W-:Y:S02]  /*1910*/  IMAD R154, R72, R7, R154 ;  /* 0x00000007489a7224 */ /* 0x000fe400078e029a */
[C---:B------:R-:W-:Y:S01]  /*1920*/  VIADD R8, R0.reuse, 0x29 ;  /* 0x0000002900087836 */ /* 0x040fe20000000000 */
[----:B------:R1:W-:Y:S01]  /*1930*/  STL [R1+0x12c], R4 ;  /* 0x00012c0401007387 */ /* 0x0003e20000100800 */
[C---:B------:R-:W-:Y:S01]  /*1940*/  VIADD R7, R0.reuse, 0x2a ;  /* 0x0000002a00077836 */ /* 0x040fe20000000000 */
[----:B------:R-:W-:Y:S01]  /*1950*/  IABS R80, R10 ;  /* 0x0000000a00507213 */ /* 0x000fe20000000000 */
[C---:B------:R-:W-:Y:S01]  /*1960*/  VIADD R12, R0.reuse, 0x2e ;  /* 0x0000002e000c7836 */ /* 0x040fe20000000000 */
[----:B------:R2:W-:Y:S01]  /*1970*/  STL [R1+0x948], R10 ;  /* 0x0009480a01007387 */ /* 0x0005e20000100800 */
[----:B------:R-:W-:Y:S01]  /*1980*/  IABS R96, R8 ;  /* 0x0000000800607213 */ /* 0x000fe20000000000 */
[----:B0-----:R-:W-:Y:S01]  /*1990*/  VIADD R6, R0, 0x2b ;  /* 0x0000002b00067836 */ /* 0x001fe20000000000 */
[----:B------:R-:W-:Y:S01]  /*19a0*/  IABS R111, R7 ;  /* 0x00000007006f7213 */ /* 0x000fe20000000000 */
[----:B------:R0:W-:Y:S01]  /*19b0*/  STL [R1+0x954], R8 ;  /* 0x0009540801007387 */ /* 0x0001e20000100800 */
[----:B------:R-:W-:-:S02]  /*19c0*/  IMAD R112, R72, R11, R112 ;  /* 0x0000000b48707224 */ /* 0x000fc400078e0270 */
[C---:B-1----:R-:W-:Y:S01]  /*19d0*/  VIADD R4, R0.reuse, 0x2c ;  /* 0x0000002c00047836 */ /* 0x042fe20000000000 */
[----:B------:R-:W-:Y:S01]  /*19e0*/  STL [R1+0x950], R7 ;  /* 0x0009500701007387 */ /* 0x000fe20000100800 */
[----:B------:R-:W-:Y:S01]  /*19f0*/  IABS R129, R6 ;  /* 0x0000000600817213 */ /* 0x000fe20000000000 */
[C---:B--2---:R-:W-:Y:S02]  /*1a00*/  VIADD R10, R0.reuse, 0x2d ;  /* 0x0000002d000a7836 */ /* 0x044fe40000000000 */
[----:B------:R1:W-:Y:S01]  /*1a10*/  STL [R1+0x958], R6 ;  /* 0x0009580601007387 */ /* 0x0003e20000100800 */
[----:B------:R-:W-:Y:S01]  /*1a20*/  IABS R152, R4 ;  /* 0x0000000400987213 */ /* 0x000fe20000000000 */
[----:B------:R-:W-:Y:S02]  /*1a30*/  VIADD R15, R0, 0x31 ;  /* 0x00000031000f7836 */ /* 0x000fe40000000000 */
[----:B------:R2:W-:Y:S01]  /*1a40*/  STL [R1+0x960], R4 ;  /* 0x0009600401007387 */ /* 0x0005e20000100800 */
[----:B0-----:R-:W-:-:S02]  /*1a50*/  IMAD.HI.U32 R8, R73, R129, RZ ;  /* 0x0000008149087227 */ /* 0x001fc400078e00ff */
[----:B------:R-:W-:Y:S01]  /*1a60*/  IABS R98, R15 ;  /* 0x0000000f00627213 */ /* 0x000fe20000000000 */
[----:B------:R0:W-:Y:S01]  /*1a70*/  STL [R1+0x96c], R10 ;  /* 0x00096c0a01007387 */ /* 0x0001e20000100800 */
[----:B------:R-:W-:Y:S02]  /*1a80*/  IMAD R128, R72, R13, R128 ;  /* 0x0000000d48807224 */ /* 0x000fe400078e0280 */
[C---:B-1----:R-:W-:Y:S01]  /*1a90*/  IMAD.HI.U32 R6, R73.reuse, R96, RZ ;  /* 0x0000006049067227 */ /* 0x042fe200078e00ff */
[----:B------:R1:W-:Y:S03]  /*1aa0*/  STL [R1+0x968], R12 ;  /* 0x0009680c01007387 */ /* 0x0003e60000100800 */
[----:B--2---:R-:W-:Y:S01]  /*1ab0*/  IMAD.HI.U32 R4, R73, R80, RZ ;  /* 0x0000005049047227 */ /* 0x004fe200078e00ff */
[----:B------:R-:W-:Y:S01]  /*1ac0*/  STL [R1+0x978], R17 ;  /* 0x0009781101007387 */ /* 0x000fe20000100800 */
[----:B0-----:R-:W-:-:S02]  /*1ad0*/  IABS R10, R10 ;  /* 0x0000000a000a7213 */ /* 0x001fc40000000000 */
[----:B------:R-:W-:Y:S01]  /*1ae0*/  IMAD.MOV R11, RZ, RZ, -R4 ;  /* 0x000000ffff0b7224 */ /* 0x000fe200078e0a04 */
[----:B------:R0:W-:Y:S01]  /*1af0*/  STL [R1+0x97c], R15 ;  /* 0x00097c0f01007387 */ /* 0x0001e20000100800 */
[----:B------:R-:W-:Y:S01]  /*1b00*/  IMAD.MOV R13, RZ, RZ, -R6 ;  /* 0x000000ffff0d7224 */ /* 0x000fe200078e0a06 */
[----:B-1----:R-:W-:Y:S01]  /*1b10*/  IABS R12, R12 ;  /* 0x0000000c000c7213 */ /* 0x002fe20000000000 */
[----:B------:R-:W-:-:S04]  /*1b20*/  IMAD.HI.U32 R4, R73, R10, RZ ;  /* 0x0000000a49047227 */ /* 0x000fc800078e00ff */
[----:B------:R-:W-:-:S04]  /*1b30*/  IMAD.HI.U32 R6, R73, R12, RZ ;  /* 0x0000000c49067227 */ /* 0x000fc800078e00ff */
[----:B------:R-:W-:Y:S02]  /*1b40*/  IMAD.MOV R8, RZ, RZ, -R8 ;  /* 0x000000ffff087224 */ /* 0x000fe400078e0a08 */
[----:B------:R-:W-:Y:S02]  /*1b50*/  IMAD R80, R72, R11, R80 ;  /* 0x0000000b48507224 */ /* 0x000fe400078e0250 */
[----:B------:R-:W-:Y:S02]  /*1b60*/  IMAD.MOV R11, RZ, RZ, -R4 ;  /* 0x000000ffff0b7224 */ /* 0x000fe400078e0a04 */
[----:B------:R-:W-:-:S04]  /*1b70*/  IMAD.HI.U32 R7, R73, R111, RZ ;  /* 0x0000006f49077227 */ /* 0x000fc800078e00ff */
[C---:B------:R-:W-:Y:S02]  /*1b80*/  IMAD R96, R72.reuse, R13, R96 ;  /* 0x0000000d48607224 */ /* 0x040fe400078e0260 */
[----:B------:R-:W-:Y:S02]  /*1b90*/  IMAD.MOV R13, RZ, RZ, -R6 ;  /* 0x000000ffff0d7224 */ /* 0x000fe400078e0a06 */
[----:B------:R-:W-:Y:S02]  /*1ba0*/  IMAD R129, R72, R8, R129 ;  /* 0x0000000848817224 */ /* 0x000fe400078e0281 */
[----:B------:R-:W-:Y:S02]  /*1bb0*/  VIADD R14, R0, 0x32 ;  /* 0x00000032000e7836 */ /* 0x000fe40000000000 */
[----:B------:R-:W-:-:S03]  /*1bc0*/  IMAD.HI.U32 R8, R73, R98, RZ ;  /* 0x0000006249087227 */ /* 0x000fc600078e00ff */
[----:B------:R-:W-:Y:S01]  /*1bd0*/  STL [R1+0x984], R14 ;  /* 0x0009840e01007387 */ /* 0x000fe20000100800 */
[C---:B------:R-:W-:Y:S01]  /*1be0*/  IMAD R6, R72.reuse, R11, R10 ;  /* 0x0000000b48067224 */ /* 0x040fe200078e020a */
[----:B------:R-:W-:Y:S01]  /*1bf0*/  IABS R113, R14 ;  /* 0x0000000e00717213 */ /* 0x000fe20000000000 */
[----:B------:R-:W-:Y:S02]  /*1c00*/  IMAD.MOV R7, RZ, RZ, -R7 ;  /* 0x000000ffff077224 */ /* 0x000fe400078e0a07 */
[----:B------:R-:W-:Y:S01]  /*1c10*/  IMAD R4, R72, R13, R12 ;  /* 0x0000000d48047224 */ /* 0x000fe200078e020c */
[----:B------:R1:W-:Y:S01]  /*1c20*/  STL [R1+0x8c], R6 ;  /* 0x00008c0601007387 */ /* 0x0003e20000100800 */
[C---:B------:R-:W-:Y:S02]  /*1c30*/  VIADD R11, R0.reuse, 0x33 ;  /* 0x00000033000b7836 */ /* 0x040fe40000000000 */
[----:B0-----:R-:W-:Y:S01]  /*1c40*/  IMAD.MOV R15, RZ, RZ, -R8 ;  /* 0x000000ffff0f7224 */ /* 0x001fe200078e0a08 */
[----:B------:R0:W-:Y:S01]  /*1c50*/  STL [R1+0x128], R4 ;  /* 0x0001280401007387 */ /* 0x0001e20000100800 */
[----:B------:R-:W-:Y:S01]  /*1c60*/  VIADD R10, R0, 0x34 ;  /* 0x00000034000a7836 */ /* 0x000fe20000000000 */
[----:B------:R-:W-:Y:S01]  /*1c70*/  IABS R131, R11 ;  /* 0x0000000b00837213 */ /* 0x000fe20000000000 */
[----:B------:R-:W-:Y:S01]  /*1c80*/  IMAD R111, R72, R7, R111 ;  /* 0x00000007486f7224 */ /* 0x000fe200078e026f */
[----:B------:R2:W-:Y:S01]  /*1c90*/  STL [R1+0x990], R11 ;  /* 0x0009900b01007387 */ /* 0x0005e20000100800 */
[C---:B------:R-:W-:Y:S01]  /*1ca0*/  VIADD R8, R0.reuse, 0x35 ;  /* 0x0000003500087836 */ /* 0x040fe20000000000 */
[----:B------:R-:W-:Y:S01]  /*1cb0*/  IABS R155, R10 ;  /* 0x0000000a009b7213 */ /* 0x000fe20000000000 */
[----:B------:R-:W-:Y:S01]  /*1cc0*/  IMAD.HI.U32 R7, R73, R82, RZ ;  /* 0x0000005249077227 */ /* 0x000fe200078e00ff */
[----:B------:R4:W-:Y:S03]  /*1cd0*/  STL [R1+0x98c], R10 ;  /* 0x00098c0a01007387 */ /* 0x0009e60000100800 */
[C---:B-1----:R-:W-:Y:S01]  /*1ce0*/  VIADD R6, R0.reuse, 0x36 ;  /* 0x0000003600067836 */ /* 0x042fe20000000000 */
[----:B------:R1:W-:Y:S01]  /*1cf0*/  STL [R1+0x99c], R8 ;  /* 0x00099c0801007387 */ /* 0x0003e20000100800 */
[----:B0-----:R-:W-:-:S02]  /*1d00*/  VIADD R4, R0, 0x38 ;  /* 0x0000003800047836 */ /* 0x001fc40000000000 */
[----:B------:R-:W-:Y:S01]  /*1d10*/  IMAD.MOV R7, RZ, RZ, -R7 ;  /* 0x000000ffff077224 */ /* 0x000fe200078e0a07 */
[----:B--2---:R-:W-:Y:S01]  /*1d20*/  IABS R11, R6 ;  /* 0x00000006000b7213 */ /* 0x004fe20000000000 */
[C---:B------:R-:W-:Y:S01]  /*1d30*/  IMAD.HI.U32 R9, R73.reuse, R152, RZ ;  /* 0x0000009849097227 */ /* 0x040fe200078e00ff */
[----:B----4-:R-:W-:Y:S01]  /*1d40*/  IABS R10, R8 ;  /* 0x00000008000a7213 */ /* 0x010fe20000000000 */
[----:B------:R0:W-:Y:S01]  /*1d50*/  STL [R1+0x998], R6 ;  /* 0x0009980601007387 */ /* 0x0001e20000100800 */
[----:B------:R-:W-:Y:S01]  /*1d60*/  IABS R84, R4 ;  /* 0x0000000400547213 */ /* 0x000fe20000000000 */
[----:B------:R-:W-:Y:S02]  /*1d70*/  IMAD R82, R72, R7, R82 ;  /* 0x0000000748527224 */ /* 0x000fe400078e0252 */
[----:B------:R2:W-:Y:S01]  /*1d80*/  STL [R1+0x9a8], R4 ;  /* 0x0009a80401007387 */ /* 0x0005e20000100800 */
[----:B------:R-:W-:-:S04]  /*1d90*/  IMAD.HI.U32 R7, R73, R10, RZ ;  /* 0x0000000a49077227 */ /* 0x000fc800078e00ff */
[----:B-1----:R-:W-:-:S04]  /*1da0*/  IMAD.HI.U32 R8, R73, R11, RZ ;  /* 0x0000000b49087227 */ /* 0x002fc800078e00ff */
[----:B0-----:R-:W-:-:S04]  /*1db0*/  IMAD.HI.U32 R6, R73, R155, RZ ;  /* 0x0000009b49067227 */ /* 0x001fc800078e00ff */
[----:B--2---:R-:W-:-:S04]  /*1dc0*/  IMAD.HI.U32 R4, R73, R131, RZ ;  /* 0x0000008349047227 */ /* 0x004fc800078e00ff */
[----:B------:R-:W-:Y:S02]  /*1dd0*/  IMAD.MOV R9, RZ, RZ, -R9 ;  /* 0x000000ffff097224 */ /* 0x000fe400078e0a09 */
[----:B------:R-:W-:Y:S02]  /*1de0*/  IMAD.MOV R6, RZ, RZ, -R6 ;  /* 0x000000ffff067224 */ /* 0x000fe400078e0a06 */
[----:B------:R-:W-:Y:S02]  /*1df0*/  IMAD.MOV R4, RZ, RZ, -R4 ;  /* 0x000000ffff047224 */ /* 0x000fe400078e0a04 */
[----:B------:R-:W-:Y:S02]  /*1e00*/  IMAD.MOV R7, RZ, RZ, -R7 ;  /* 0x000000ffff077224 */ /* 0x000fe400078e0a07 */
[----:B------:R-:W-:Y:S02]  /*1e10*/  IMAD.MOV R8, RZ, RZ, -R8 ;  /* 0x000000ffff087224 */ /* 0x000fe400078e0a08 */
[----:B------:R-:W-:-:S02]  /*1e20*/  IMAD R152, R72, R9, R152 ;  /* 0x0000000948987224 */ /* 0x000fc400078e0298 */
[----:B------:R-:W-:-:S04]  /*1e30*/  IMAD.HI.U32 R9, R73, R113, RZ ;  /* 0x0000007149097227 */ /* 0x000fc800078e00ff */
[C---:B------:R-:W-:Y:S02]  /*1e40*/  IMAD R155, R72.reuse, R6, R155 ;  /* 0x00000006489b7224 */ /* 0x040fe400078e029b */
[C---:B------:R-:W-:Y:S02]  /*1e50*/  IMAD R131, R72.reuse, R4, R131 ;  /* 0x0000000448837224 */ /* 0x040fe400078e0283 */
[C---:B------:R-:W-:Y:S02]  /*1e60*/  IMAD R6, R72.reuse, R7, R10 ;  /* 0x0000000748067224 */ /* 0x040fe400078e020a */
[----:B------:R-:W-:Y:S02]  /*1e70*/  IMAD R4, R72, R8, R11 ;  /* 0x0000000848047224 */ /* 0x000fe400078e020b */
[----:B------:R-:W-:Y:S01]  /*1e80*/  IMAD.MOV R9, RZ, RZ, -R9 ;  /* 0x000000ffff097224 */ /* 0x000fe200078e0a09 */
[----:B------:R0:W-:Y:S01]  /*1e90*/  STL [R1+0x94], R6 ;  /* 0x0000940601007387 */ /* 0x0001e20000100800 */
[----:B------:R-:W-:-:S02]  /*1ea0*/  VIADD R12, R0, 0x39 ;  /* 0x00000039000c7836 */ /* 0x000fc40000000000 */
[----:B------:R-:W-:Y:S01]  /*1eb0*/  VIADD R10, R0, 0x3a ;  /* 0x0000003a000a7836 */ /* 0x000fe20000000000 */
[----:B------:R1:W-:Y:S01]  /*1ec0*/  STL [R1+0x124], R4 ;  /* 0x0001240401007387 */ /* 0x0003e20000100800 */
[----:B------:R-:W-:Y:S01]  /*1ed0*/  IMAD R113, R72, R9, R113 ;  /* 0x0000000948717224 */ /* 0x000fe200078e0271 */
[----:B------:R-:W-:Y:S01]  /*1ee0*/  IABS R97, R12 ;  /* 0x0000000c00617213 */ /* 0x000fe20000000000 */
[----:B------:R-:W-:Y:S01]  /*1ef0*/  IMAD.HI.U32 R9, R73, R84, RZ ;  /* 0x0000005449097227 */ /* 0x000fe200078e00ff */
[----:B------:R2:W-:Y:S01]  /*1f00*/  STL [R1+0x9b4], R12 ;  /* 0x0009b40c01007387 */ /* 0x0005e20000100800 */
[----:B------:R-:W-:Y:S02]  /*1f10*/  IABS R115, R10 ;  /* 0x0000000a00737213 */ /* 0x000fe40000000000 */
[C---:B0-----:R-:W-:Y:S01]  /*1f20*/  VIADD R6, R0.reuse, 0x3c ;  /* 0x0000003c00067836 */ /* 0x041fe20000000000 */
[----:B------:R0:W-:Y:S01]  /*1f30*/  STL [R1+0x9b0], R10 ;  /* 0x0009b00a01007387 */ /* 0x0001e20000100800 */
[----:B------:R-:W-:-:S02]  /*1f40*/  VIADD R7, R0, 0x3b ;  /* 0x0000003b00077836 */ /* 0x000fc40000000000 */
[----:B-1----:R-:W-:Y:S02]  /*1f50*/  VIADD R4, R0, 0x3d ;  /* 0x0000003d00047836 */ /* 0x002fe40000000000 */
[----:B------:R-:W-:Y:S01]  /*1f60*/  IMAD.MOV R9, RZ, RZ, -R9 ;  /* 0x000000ffff097224 */ /* 0x000fe200078e0a09 */
[----:B------:R-:W-:Y:S01]  /*1f70*/  STL [R1+0x9b8], R7 ;  /* 0x0009b80701007387 */ /* 0x000fe20000100800 */
[----:B------:R-:W-:Y:S01]  /*1f80*/  IABS R130, R7 ;  /* 0x0000000700827213 */ /* 0x000fe20000000000 */
[C---:B------:R-:W-:Y:S01]  /*1f90*/  IMAD R98, R72.reuse, R15, R98 ;  /* 0x0000000f48627224 */ /* 0x040fe200078e0262 */
[----:B--2---:R-:W-:Y:S01]  /*1fa0*/  IABS R12, R4 ;  /* 0x00000004000c7213 */ /* 0x004fe20000000000 */
[----:B------:R1:W-:Y:S01]  /*1fb0*/  STL [R1+0x9c0], R6 ;  /* 0x0009c00601007387 */ /* 0x0003e20000100800 */
[----:B0-----:R-:W-:Y:S01]  /*1fc0*/  IABS R10, R6 ;  /* 0x00000006000a7213 */ /* 0x001fe20000000000 */
[----:B------:R-:W-:Y:S02]  /*1fd0*/  IMAD R84, R72, R9, R84 ;  /* 0x0000000948547224 */ /* 0x000fe400078e0254 */
[----:B------:R0:W-:Y:S01]  /*1fe0*/  STL [R1+0x9c4], R4 ;  /* 0x0009c40401007387 */ /* 0x0001e20000100800 */
[----:B------:R-:W-:-:S04]  /*1ff0*/  IMAD.HI.U32 R9, R73, R12, RZ ;  /* 0x0000000c49097227 */ /* 0x000fc800078e00ff */
[----:B------:R-:W-:-:S04]  /*2000*/  IMAD.HI.U32 R8, R73, R10, RZ ;  /* 0x0000000a49087227 */ /* 0x000fc800078e00ff */
[----:B-1----:R-:W-:-:S04]  /*2010*/  IMAD.HI.U32 R6, R73, R115, RZ ;  /* 0x0000007349067227 */ /* 0x002fc800078e00ff */
[----:B0-----:R-:W-:-:S04]  /*2020*/  IMAD.HI.U32 R4, R73, R97, RZ ;  /* 0x0000006149047227 */ /* 0x001fc800078e00ff */
[----:B------:R-:W-:Y:S02]  /*2030*/  IMAD.MOV R6, RZ, RZ, -R6 ;  /* 0x000000ffff067224 */ /* 0x000fe400078e0a06 */
[----:B------:R-:W-:-:S04]  /*2040*/  IMAD.HI.U32 R7, R73, R130, RZ ;  /* 0x0000008249077227 */ /* 0x000fc800078e00ff */
[----:B------:R-:W-:Y:S02]  /*2050*/  IMAD.MOV R4, RZ, RZ, -R4 ;  /* 0x000000ffff047224 */ /* 0x000fe400078e0a04 */
[----:B------:R-:W-:Y:S02]  /*2060*/  IMAD.MOV R11, RZ, RZ, -R8 ;  /* 0x000000ffff0b7224 */ /* 0x000fe400078e0a08 */
[----:B------:R-:W-:Y:S02]  /*2070*/  IMAD.MOV R9, RZ, RZ, -R9 ;  /* 0x000000ffff097224 */ /* 0x000fe400078e0a09 */
[C---:B------:R-:W-:Y:S02]  /*2080*/  IMAD R115, R72.reuse, R6, R115 ;  /* 0x0000000648737224 */ /* 0x040fe400078e0273 */
[----:B------:R-:W-:Y:S02]  /*2090*/  IMAD.MOV R7, RZ, RZ, -R7 ;  /* 0x000000ffff077224 */ /* 0x000fe400078e0a07 */
[----:B------:R-:W-:-:S02]  /*20a0*/  IMAD R97, R72, R4, R97 ;  /* 0x0000000448617224 */ /* 0x000fc400078e0261 */
[C---:B------:R-:W-:Y:S02]  /*20b0*/  IMAD R6, R72.reuse, R11, R10 ;  /* 0x0000000b48067224 */ /* 0x040fe400078e020a */
[----:B------:R-:W-:Y:S02]  /*20c0*/  IMAD R4, R72, R9, R12 ;  /* 0x0000000948047224 */ /* 0x000fe400078e020c */
[----:B------:R-:W-:Y:S01]  /*20d0*/  VIADD R10, R0, 0x3e ;  /* 0x0000003e000a7836 */ /* 0x000fe20000000000 */
[----:B------:R0:W-:Y:S01]  /*20e0*/  STL [R1+0x4], R6 ;  /* 0x0000040601007387 */ /* 0x0001e20000100800 */
[----:B------:R-:W-:Y:S02]  /*20f0*/  IMAD R130, R72, R7, R130 ;  /* 0x0000000748827224 */ /* 0x000fe400078e0282 */
[C---:B------:R-:W-:Y:S01]  /*2100*/  VIADD R8, R0.reuse, 0x40 ;  /* 0x0000004000087836 */ /* 0x040fe20000000000 */
[----:B------:R1:W-:Y:S01]  /*2110*/  STL [R1+0x90], R4 ;  /* 0x0000900401007387 */ /* 0x0003e20000100800 */
[----:B------:R-:W-:-:S02]  /*2120*/  VIADD R7, R0, 0x41 ;  /* 0x0000004100077836 */ /* 0x000fc40000000000 */
[C---:B------:R-:W-:Y:S01]  /*2130*/  VIADD R15, R0.reuse, 0x44 ;  /* 0x00000044000f7836 */ /* 0x040fe20000000000 */
[----:B------:R2:W-:Y:S01]  /*2140*/  STL [R1+0x9cc], R10 ;  /* 0x0009cc0a01007387 */ /* 0x0005e20000100800 */
[----:B------:R-:W-:Y:S01]  /*2150*/  IABS R83, R8 ;  /* 0x0000000800537213 */ /* 0x000fe20000000000 */
[C---:B0-----:R-:W-:Y:S01]  /*2160*/  VIADD R6, R0.reuse, 0x42 ;  /* 0x0000004200067836 */ /* 0x041fe20000000000 */
[----:B------:R-:W-:Y:S01]  /*2170*/  IABS R99, R7 ;  /* 0x0000000700637213 */ /* 0x000fe20000000000 */
[----:B------:R0:W-:Y:S01]  /*2180*/  STL [R1+0x9d8], R8 ;  /* 0x0009d80801007387 */ /* 0x0001e20000100800 */
[C---:B------:R-:W-:Y:S01]  /*2190*/  VIADD R14, R0.reuse, 0x45 ;  /* 0x00000045000e7836 */ /* 0x040fe20000000000 */
[----:B------:R-:W-:Y:S01]  /*21a0*/  IABS R156, R15 ;  /* 0x0000000f009c7213 */ /* 0x000fe20000000000 */
[C---:B-1----:R-:W-:Y:S01]  /*21b0*/  VIADD R4, R0.reuse, 0x43 ;  /* 0x0000004300047836 */ /* 0x042fe20000000000 */
[----:B------:R1:W-:Y:S01]  /*21c0*/  STL [R1+0x9e4], R7 ;  /* 0x0009e40701007387 */ /* 0x0003e20000100800 */
[----:B------:R-:W-:Y:S01]  /*21d0*/  IABS R114, R6 ;  /* 0x0000000600727213 */ /* 0x000fe20000000000 */
[----:B------:R-:W-:Y:S01]  /*21e0*/  VIADD R12, R0, 0x46 ;  /* 0x00000046000c7836 */ /* 0x000fe20000000000 */
[----:B--2---:R-:W-:Y:S01]  /*21f0*/  IABS R10, R10 ;  /* 0x0000000a000a7213 */ /* 0x004fe20000000000 */
[----:B------:R2:W-:Y:S01]  /*2200*/  STL [R1+0x9e0], R6 ;  /* 0x0009e00601007387 */ /* 0x0005e20000100800 */
[----:B------:R-:W-:Y:S01]  /*2210*/  IABS R133, R4 ;  /* 0x0000000400857213 */ /* 0x000fe20000000000 */
[----:B0-----:R-:W-:-:S02]  /*2220*/  IMAD.HI.U32 R8, R73, R114, RZ ;  /* 0x0000007249087227 */ /* 0x001fc400078e00ff */
[----:B------:R0:W-:Y:S02]  /*2230*/  STL [R1+0x9e8], R4 ;  /* 0x0009e80401007387 */ /* 0x0001e40000100800 */
[----:B-1----:R-:W-:-:S04]  /*2240*/  IMAD.HI.U32 R7, R73, R99, RZ ;  /* 0x0000006349077227 */ /* 0x002fc800078e00ff */
[----:B--2---:R-:W-:-:S04]  /*2250*/  IMAD.HI.U32 R6, R73, R83, RZ ;  /* 0x0000005349067227 */ /* 0x004fc800078e00ff */
[----:B0-----:R-:W-:-:S04]  /*2260*/  IMAD.HI.U32 R4, R73, R10, RZ ;  /* 0x0000000a49047227 */ /* 0x001fc800078e00ff */
[----:B------:R-:W-:Y:S02]  /*2270*/  IMAD.MOV R11, RZ, RZ, -R4 ;  /* 0x000000ffff0b7224 */ /* 0x000fe400078e0a04 */
[----:B------:R-:W-:Y:S02]  /*2280*/  IMAD.MOV R6, RZ, RZ, -R6 ;  /* 0x000000ffff067224 */ /* 0x000fe400078e0a06 */
[----:B------:R-:W-:Y:S01]  /*2290*/  IMAD R4, R72, R11, R10 ;  /* 0x0000000b48047224 */ /* 0x000fe200078e020a */
[----:B------:R-:W-:Y:S01]  /*22a0*/  IABS R10, R14 ;  /* 0x0000000e000a7213 */ /* 0x000fe20000000000 */
[----:B------:R-:W-:Y:S02]  /*22b0*/  IMAD.MOV R13, RZ, RZ, -R8 ;  /* 0x000000ffff0d7224 */ /* 0x000fe400078e0a08 */
[----:B------:R-:W-:Y:S01]  /*22c0*/  VIADD R8, R0, 0x48 ;  /* 0x0000004800087836 */ /* 0x000fe20000000000 */
[----:B------:R0:W-:Y:S01]  /*22d0*/  STL [R1+0x174], R4 ;  /* 0x0001740401007387 */ /* 0x0001e20000100800 */
[----:B------:R-:W-:-:S02]  /*22e0*/  IMAD.MOV R7, RZ, RZ, -R7 ;  /* 0x000000ffff077224 */ /* 0x000fc400078e0a07 */
[C---:B------:R-:W-:Y:S01]  /*22f0*/  IMAD R83, R72.reuse, R6, R83 ;  /* 0x0000000648537224 */ /* 0x040fe200078e0253 */
[----:B------:R-:W-:Y:S01]  /*2300*/  STL [R1+0x9f0], R15 ;  /* 0x0009f00f01007387 */ /* 0x000fe20000100800 */
[----:B------:R-:W-:Y:S01]  /*2310*/  IMAD.HI.U32 R6, R73, R10, RZ ;  /* 0x0000000a49067227 */ /* 0x000fe200078e00ff */
[----:B------:R-:W-:Y:S02]  /*2320*/  IABS R87, R8 ;  /* 0x0000000800577213 */ /* 0x000fe40000000000 */
[----:B------:R-:W-:Y:S01]  /*2330*/  STL [R1+0x9fc], R14 ;  /* 0x0009fc0e01007387 */ /* 0x000fe20000100800 */
[----:B------:R-:W-:Y:S02]  /*2340*/  IMAD R99, R72, R7, R99 ;  /* 0x0000000748637224 */ /* 0x000fe400078e0263 */
[----:B0-----:R-:W-:Y:S01]  /*2350*/  VIADD R4, R0, 0x49 ;  /* 0x0000004900047836 */ /* 0x001fe20000000000 */
[----:B------:R0:W-:Y:S01]  /*2360*/  STL [R1+0x9f8], R12 ;  /* 0x0009f80c01007387 */ /* 0x0001e20000100800 */
[----:B------:R-:W-:-:S02]  /*2370*/  IMAD R114, R72, R13, R114 ;  /* 0x0000000d48727224 */ /* 0x000fc400078e0272 */
[----:B------:R-:W-:Y:S01]  /*2380*/  IMAD.MOV R13, RZ, RZ, -R6 ;  /* 0x000000ffff0d7224 */ /* 0x000fe200078e0a06 */
[----:B------:R-:W-:Y:S01]  /*2390*/  STL [R1+0xa08], R8 ;  /* 0x000a080801007387 */ /* 0x000fe20000100800 */
[----:B------:R-:W-:Y:S01]  /*23a0*/  IABS R100, R4 ;  /* 0x0000000400647213 */ /* 0x000fe20000000000 */
[C---:B------:R-:W-:Y:S02]  /*23b0*/  IMAD.HI.U32 R9, R73.reuse, R133, RZ ;  /* 0x0000008549097227 */ /* 0x040fe400078e00ff */
[----:B------:R1:W-:Y:S01]  /*23c0*/  STL [R1+0xa0c], R4 ;  /* 0x000a0c0401007387 */ /* 0x0003e20000100800 */
[----:B0-----:R-:W-:Y:S01]  /*23d0*/  IABS R12, R12 ;  /* 0x0000000c000c7213 */ /* 0x001fe20000000000 */
[----:B------:R-:W-:Y:S02]  /*23e0*/  IMAD R6, R72, R13, R10 ;  /* 0x0000000d48067224 */ /* 0x000fe400078e020a */
[----:B------:R-:W-:Y:S02]  /*23f0*/  VIADD R13, R0, 0x4a ;  /* 0x0000004a000d7836 */ /* 0x000fe40000000000 */
[C---:B------:R-:W-:Y:S01]  /*2400*/  IMAD.HI.U32 R7, R73.reuse, R12, RZ ;  /* 0x0000000c49077227 */ /* 0x040fe200078e00ff */
[----:B------:R0:W-:Y:S02]  /*2410*/  STL [R1+0x98], R6 ;  /* 0x0000980601007387 */ /* 0x0001e40000100800 */
[----:B------:R-:W-:Y:S01]  /*2420*/  IABS R118, R13 ;  /* 0x0000000d00767213 */ /* 0x000fe20000000000 */
[----:B-1----:R-:W-:-:S04]  /*2430*/  IMAD.HI.U32 R4, R73, R156, RZ ;  /* 0x0000009c49047227 */ /* 0x002fc800078e00ff */
[----:B------:R-:W-:Y:S02]  /*2440*/  IMAD.MOV R7, RZ, RZ, -R7 ;  /* 0x000000ffff077224 */ /* 0x000fe400078e0a07 */
[----:B------:R-:W-:Y:S02]  /*2450*/  IMAD.MOV R11, RZ, RZ, -R4 ;  /* 0x000000ffff0b7224 */ /* 0x000fe400078e0a04 */
[----:B------:R-:W-:-:S04]  /*2460*/  IMAD.HI.U32 R8, R73, R87, RZ ;  /* 0x0000005749087227 */ /* 0x000fc800078e00ff */
[C---:B------:R-:W-:Y:S02]  /*2470*/  IMAD R4, R72.reuse, R7, R12 ;  /* 0x0000000748047224 */ /* 0x040fe400078e020c */
[----:B------:R-:W-:Y:S02]  /*2480*/  IMAD R156, R72, R11, R156 ;  /* 0x0000000b489c7224 */ /* 0x000fe400078e029c */
[C---:B------:R-:W-:Y:S01]  /*2490*/  VIADD R11, R0.reuse, 0x4b ;  /* 0x0000004b000b7836 */ /* 0x040fe20000000000 */
[----:B------:R1:W-:Y:S01]  /*24a0*/  STL [R1+0x138], R4 ;  /* 0x0001380401007387 */ /* 0x0003e20000100800 */
[C---:B------:R-:W-:Y:S02]  /*24b0*/  VIADD R10, R0.reuse, 0x4c ;  /* 0x0000004c000a7836 */ /* 0x040fe40000000000 */
[----:B------:R-:W-:Y:S01]  /*24c0*/  IMAD.MOV R8, RZ, RZ, -R8 ;  /* 0x000000ffff087224 */ /* 0x000fe200078e0a08 */
[----:B------:R-:W-:Y:S01]  /*24d0*/  STL [R1+0xa14], R13 ;  /* 0x000a140d01007387 */ /* 0x000fe20000100800 */
[----:B0-----:R-:W-:Y:S01]  /*24e0*/  VIADD R6, R0, 0x4d ;  /* 0x0000004d00067836 */ /* 0x001fe20000000000 */
[----:B------:R-:W-:Y:S01]  /*24f0*/  IABS R134, R11 ;  /* 0x0000000b00867213 */ /* 0x000fe20000000000 */
[----:B------:R-:W-:Y:S01]  /*2500*/  IMAD.MOV R9, RZ, RZ, -R9 ;  /* 0x000000ffff097224 */ /* 0x000fe200078e0a09 */
[----:B------:R-:W-:Y:S01]  /*2510*/  STL [R1+0xa18], R11 ;  /* 0x000a180b01007387 */ /* 0x000fe20000100800 */
[----:B------:R-:W-:Y:S01]  /*2520*/  IMAD R87, R72, R8, R87 ;  /* 0x0000000848577224 */ /* 0x000fe200078e0257 */
[----:B------:R-:W-:Y:S01]  /*2530*/  IABS R8, R10 ;  /* 0x0000000a00087213 */ /* 0x000fe20000000000 */
[----:B-1----:R-:W-:Y:S01]  /*2540*/  VIADD R4, R0, 0x4e ;  /* 0x0000004e00047836 */ /* 0x002fe20000000000 */
[----:B------:R-:W-:Y:S01]  /*2550*/  STL [R1+0xa10], R10 ;  /* 0x000a100a01007387 */ /* 0x000fe20000100800 */
[----:B------:R-:W-:-:S02]  /*2560*/  IMAD R133, R72, R9, R133 ;  /* 0x0000000948857224 */ /* 0x000fc400078e0285 */
[C---:B------:R-:W-:Y:S01]  /*2570*/  IMAD.HI.U32 R9, R73.reuse, R100, RZ ;  /* 0x0000006449097227 */ /* 0x040fe200078e00ff */
[----:B------:R0:W-:Y:S03]  /*2580*/  STL [R1+0xa04], R6 ;  /* 0x000a040601007387 */ /* 0x0001e60000100800 */
[----:B------:R-:W-:Y:S01]  /*2590*/  IMAD.HI.U32 R15, R73, R8, RZ ;  /* 0x00000008490f7227 */ /* 0x000fe200078e00ff */
[----:B------:R1:W-:Y:S03]  /*25a0*/  STL [R1+0xa00], R4 ;  /* 0x000a000401007387 */ /* 0x0003e60000100800 */
[----:B------:R-:W-:Y:S02]  /*25b0*/  IMAD.MOV R9, RZ, RZ, -R9 ;  /* 0x000000ffff097224 */ /* 0x000fe400078e0a09 */
[----:B------:R-:W-:Y:S01]  /*25c0*/  IMAD.MOV R15, RZ, RZ, -R15 ;  /* 0x000000ffff0f7224 */ /* 0x000fe200078e0a0f */
[----:B0-----:R-:W-:Y:S01]  /*25d0*/  IABS R6, R6 ;  /* 0x0000000600067213 */ /* 0x001fe20000000000 */
[----:B------:R-:W-:-:S02]  /*25e0*/  IMAD R100, R72, R9, R100 ;  /* 0x0000000948647224 */ /* 0x000fc400078e0264 */
[----:B------:R-:W-:Y:S01]  /*25f0*/  IMAD.HI.U32 R11, R73, R118, RZ ;  /* 0x00000076490b7227 */ /* 0x000fe200078e00ff */
[----:B-1----:R-:W-:-:S03]  /*2600*/  IABS R4, R4 ;  /* 0x0000000400047213 */ /* 0x002fc60000000000 */
[----:B------:R-:W-:-:S04]  /*2610*/  IMAD.HI.U32 R7, R73, R6, RZ ;  /* 0x0000000649077227 */ /* 0x000fc800078e00ff */
[----:B------:R-:W-:Y:S02]  /*2620*/  IMAD.MOV R7, RZ, RZ, -R7 ;  /* 0x000000ffff077224 */ /* 0x000fe400078e0a07 */
[----:B------:R-:W-:-:S04]  /*2630*/  IMAD.HI.U32 R9, R73, R4, RZ ;  /* 0x0000000449097227 */ /* 0x000fc800078e00ff */
[C---:B------:R-:W-:Y:S02]  /*2640*/  IMAD R8, R72.reuse, R15, R8 ;  /* 0x0000000f48087224 */ /* 0x040fe400078e0208 */
[C---:B------:R-:W-:Y:S02]  /*2650*/  IMAD R6, R72.reuse, R7, R6 ;  /* 0x0000000748067224 */ /* 0x040fe400078e0206 */
[----:B------:R-:W-:Y:S01]  /*2660*/  IMAD.MOV R11, RZ, RZ, -R11 ;  /* 0x000000ffff0b7224 */ /* 0x000fe200078e0a0b */
[----:B------:R0:W-:Y:S01]  /*2670*/  STL [R1+0x10], R8 ;  /* 0x0000100801007387 */ /* 0x0001e20000100800 */
[----:B------:R-:W-:Y:S02]  /*2680*/  IMAD.MOV R9, RZ, RZ, -R9 ;  /* 0x000000ffff097224 */ /* 0x000fe400078e0a09 */
[C---:B------:R-:W-:Y:S01]  /*2690*/  IMAD R118, R72.reuse, R11, R118 ;  /* 0x0000000b48767224 */ /* 0x040fe200078e0276 */
[----:B------:R1:W-:Y:S01]  /*26a0*/  STL [R1+0xcc], R6 ;  /* 0x0000cc0601007387 */ /* 0x0003e20000100800 */
[----:B------:R-:W-:-:S02]  /*26b0*/  IMAD R4, R72, R9, R4 ;  /* 0x0000000948047224 */ /* 0x000fc400078e0204 */
[C---:B------:R-:W-:Y:S02]  /*26c0*/  VIADD R11, R0.reuse, 0x50 ;  /* 0x00000050000b7836 */ /* 0x040fe40000000000 */
[C---:B------:R-:W-:Y:S01]  /*26d0*/  VIADD R10, R0.reuse, 0x51 ;  /* 0x00000051000a7836 */ /* 0x040fe20000000000 */
[----:B------:R2:W-:Y:S01]  /*26e0*/  STL [R1+0x134], R4 ;  /* 0x0001340401007387 */ /* 0x0005e20000100800 */
[C---:B0-----:R-:W-:Y:S01]  /*26f0*/  VIADD R8, R0.reuse, 0x52 ;  /* 0x0000005200087836 */ /* 0x041fe20000000000 */
[----:B------:R-:W-:Y:S01]  /*2700*/  IABS R86, R11 ;  /* 0x0000000b00567213 */ /* 0x000fe20000000000 */
[C---:B------:R-:W-:Y:S01]  /*2710*/  VIADD R7, R0.reuse, 0x53 ;  /* 0x0000005300077836 */ /* 0x040fe20000000000 */
[----:B------:R-:W-:Y:S01]  /*2720*/  STL [R1+0x9f4], R11 ;  /* 0x0009f40b01007387 */ /* 0x000fe20000100800 */
[----:B-1----:R-:W-:Y:S01]  /*2730*/  VIADD R6, R0, 0x54 ;  /* 0x0000005400067836 */ /* 0x002fe20000000000 */
[----:B------:R-:W-:Y:S01]  /*2740*/  IABS R101, R10 ;  /* 0x0000000a00657213 */ /* 0x000fe20000000000 */
[----:B------:R-:W-:Y:S01]  /*2750*/  IMAD.HI.U32 R13, R73, R134, RZ ;  /* 0x00000086490d7227 */ /* 0x000fe200078e00ff */
[----:B------:R0:W-:Y:S01]  /*2760*/  STL [R1+0x9ec], R10 ;  /* 0x0009ec0a01007387 */ /* 0x0001e20000100800 */
[----:B------:R-:W-:-:S02]  /*2770*/  IABS R117, R8 ;  /* 0x0000000800757213 */ /* 0x000fc40000000000 */
[----:B--2---:R-:W-:Y:S01]  /*2780*/  IABS R4, R6 ;  /* 0x0000000600047213 */ /* 0x004fe20000000000 */
[----:B------:R1:W-:Y:S01]  /*2790*/  STL [R1+0x9dc], R8 ;  /* 0x0009dc0801007387 */ /* 0x0003e20000100800 */
[C---:B------:R-:W-:Y:S01]  /*27a0*/  IMAD.HI.U32 R9, R73.reuse, R101, RZ ;  /* 0x0000006549097227 */ /* 0x040fe200078e00ff */
[----:B------:R-:W-:Y:S02]  /*27b0*/  IABS R135, R7 ;  /* 0x0000000700877213 */ /* 0x000fe40000000000 */
[----:B------:R-:W-:Y:S01]  /*27c0*/  STL [R1+0x9d4], R7 ;  /* 0x0009d40701007387 */ /* 0x000fe20000100800 */
[----:B------:R-:W-:Y:S02]  /*27d0*/  IMAD.MOV R9, RZ, RZ, -R9 ;  /* 0x000000ffff097224 */ /* 0x000fe400078e0a09 */
[C---:B0-----:R-:W-:Y:S01]  /*27e0*/  IMAD.HI.U32 R10, R73.reuse, R86, RZ ;  /* 0x00000056490a7227 */ /* 0x041fe200078e00ff */
[----:B------:R0:W-:Y:S03]  /*27f0*/  STL [R1+0x9d0], R6 ;  /* 0x0009d00601007387 */ /* 0x0001e60000100800 */
[----:B-1----:R-:W-:-:S04]  /*2800*/  IMAD.HI.U32 R8, R73, R117, RZ ;  /* 0x0000007549087227 */ /* 0x002fc800078e00ff */
[----:B------:R-:W-:Y:S02]  /*2810*/  IMAD.MOV R10, RZ, RZ, -R10 ;  /* 0x000000ffff0a7224 */ /* 0x000fe400078e0a0a */
[----:B------:R-:W-:Y:S02]  /*2820*/  IMAD.MOV R8, RZ, RZ, -R8 ;  /* 0x000000ffff087224 */ /* 0x000fe400078e0a08 */
[----:B0-----:R-:W-:-:S04]  /*2830*/  IMAD.HI.U32 R6, R73, R4, RZ ;  /* 0x0000000449067227 */ /* 0x001fc800078e00ff */
[----:B------:R-:W-:Y:S02]  /*2840*/  IMAD.MOV R6, RZ, RZ, -R6 ;  /* 0x000000ffff067224 */ /* 0x000fe400078e0a06 */
[C---:B------:R-:W-:Y:S02]  /*2850*/  IMAD R86, R72.reuse, R10, R86 ;  /* 0x0000000a48567224 */ /* 0x040fe400078e0256 */
[----:B------:R-:W-:Y:S02]  /*2860*/  IMAD R4, R72, R6, R4 ;  /* 0x0000000648047224 */ /* 0x000fe400078e0204 */
[----:B------:R-:W-:Y:S02]  /*2870*/  VIADD R10, R0, 0x55 ;  /* 0x00000055000a7836 */ /* 0x000fe40000000000 */
[----:B------:R-:W-:Y:S01]  /*2880*/  IMAD R117, R72, R8, R117 ;  /* 0x0000000848757224 */ /* 0x000fe200078e0275 */
[----:B------:R-:W-:Y:S01]  /*2890*/  STL [R1+0xc], R4 ;  /* 0x00000c0401007387 */ /* 0x000fe20000100800 */
[----:B------:R-:W-:-:S02]  /*28a0*/  VIADD R8, R0, 0x56 ;  /* 0x0000005600087836 */ /* 0x000fc40000000000 */
[----:B------:R-:W-:Y:S01]  /*28b0*/  VIADD R11, R0, 0x58 ;  /* 0x00000058000b7836 */ /* 0x000fe20000000000 */
[----:B------:R0:W-:Y:S01]  /*28c0*/  STL [R1+0x9c8], R10 ;  /* 0x0009c80a01007387 */ /* 0x0001e20000100800 */
[----:B------:R-:W-:Y:S02]  /*28d0*/  IMAD R101, R72, R9, R101 ;  /* 0x0000000948657224 */ /* 0x000fe400078e0265 */
[----:B------:R-:W-:Y:S01]  /*28e0*/  IMAD.HI.U32 R7, R73, R135, RZ ;  /* 0x0000008749077227 */ /* 0x000fe200078e00ff */
[----:B------:R1:W-:Y:S01]  /*28f0*/  STL [R1+0x9bc], R8 ;  /* 0x0009bc0801007387 */ /* 0x0003e20000100800 */
[----:B------:R-:W-:Y:S02]  /*2900*/  IABS R85, R11 ;  /* 0x0000000b00557213 */ /* 0x000fe40000000000 */
[----:B------:R-:W-:Y:S01]  /*2910*/  VIADD R9, R0, 0x59 ;  /* 0x0000005900097836 */ /* 0x000fe20000000000 */
[----:B------:R2:W-:Y:S01]  /*2920*/  STL [R1+0x9ac], R11 ;  /* 0x0009ac0b01007387 */ /* 0x0005e20000100800 */
[----:B------:R-:W-:Y:S01]  /*2930*/  IMAD.MOV R7, RZ, RZ, -R7 ;  /* 0x000000ffff077224 */ /* 0x000fe200078e0a07 */
[----:B0-----:R-:W-:Y:S01]  /*2940*/  IABS R10, R10 ;  /* 0x0000000a000a7213 */ /* 0x001fe20000000000 */
[----:B------:R-:W-:Y:S01]  /*2950*/  IMAD.MOV R13, RZ, RZ, -R13 ;  /* 0x000000ffff0d7224 */ /* 0x000fe200078e0a0d */
[----:B------:R0:W-:Y:S01]  /*2960*/  STL [R1+0x9a4], R9 ;  /* 0x0009a40901007387 */ /* 0x0001e20000100800 */
[----:B------:R-:W-:Y:S01]  /*2970*/  IABS R102, R9 ;  /* 0x0000000900667213 */ /* 0x000fe20000000000 */
[----:B------:R-:W-:Y:S01]  /*2980*/  IMAD R135, R72, R7, R135 ;  /* 0x0000000748877224 */ /* 0x000fe200078e0287 */
[----:B-1----:R-:W-:Y:S01]  /*2990*/  IABS R8, R8 ;  /* 0x0000000800087213 */ /* 0x002fe20000000000 */
[----:B------:R-:W-:-:S02]  /*29a0*/  VIADD R7, R0, 0x5a ;  /* 0x0000005a00077836 */ /* 0x000fc40000000000 */
[----:B--2---:R-:W-:-:S03]  /*29b0*/  IMAD.HI.U32 R11, R73, R10, RZ ;  /* 0x0000000a490b7227 */ /* 0x004fc600078e00ff */
[----:B------:R-:W-:Y:S01]  /*29c0*/  STL [R1+0x9a0], R7 ;  /* 0x0009a00701007387 */ /* 0x000fe20000100800 */
[----:B0-----:R-:W-:Y:S01]  /*29d0*/  IMAD.HI.U32 R9, R73, R8, RZ ;  /* 0x0000000849097227 */ /* 0x001fe200078e00ff */
[----:B------:R-:W-:-:S03]  /*29e0*/  IABS R116, R7 ;  /* 0x0000000700747213 */ /* 0x000fc60000000000 */
[----:B------:R-:W-:Y:S02]  /*29f0*/  IMAD.MOV R11, RZ, RZ, -R11 ;  /* 0x000000ffff0b7224 */ /* 0x000fe400078e0a0b */
[----:B------:R-:W-:Y:S02]  /*2a00*/  IMAD.MOV R9, RZ, RZ, -R9 ;  /* 0x000000ffff097224 */ /* 0x000fe400078e0a09 */
[C---:B------:R-:W-:Y:S02]  /*2a10*/  IMAD R10, R72.reuse, R11, R10 ;  /* 0x0000000b480a7224 */ /* 0x040fe400078e020a */
[----:B------:R-:W-:Y:S02]  /*2a20*/  IMAD R8, R72, R9, R8 ;  /* 0x0000000948087224 */ /* 0x000fe400078e0208 */
[----:B------:R-:W-:Y:S01]  /*2a30*/  VIADD R14, R0, 0x5b ;  /* 0x0000005b000e7836 */ /* 0x000fe20000000000 */
[----:B------:R0:W-:Y:S01]  /*2a40*/  STL [R1+0xd0], R10 ;  /* 0x0000d00a01007387 */ /* 0x0001e20000100800 */
[----:B------:R-:W-:-:S02]  /*2a50*/  IMAD R134, R72, R13, R134 ;  /* 0x0000000d48867224 */ /* 0x000fc400078e0286 */
[C---:B------:R-:W-:Y:S01]  /*2a60*/  IMAD.HI.U32 R6, R73.reuse, R102, RZ ;  /* 0x0000006649067227 */ /* 0x040fe200078e00ff */
[----:B------:R1:W-:Y:S01]  /*2a70*/  STL [R1+0x1b8], R8 ;  /* 0x0001b80801007387 */ /* 0x0003e20000100800 */
[----:B------:R-:W-:Y:S02]  /*2a80*/  IABS R136, R14 ;  /* 0x0000000e00887213 */ /* 0x000fe40000000000 */
[C---:B------:R-:W-:Y:S01]  /*2a90*/  VIADD R13, R0.reuse, 0x5d ;  /* 0x0000005d000d7836 */ /* 0x040fe20000000000 */
[----:B------:R-:W-:Y:S01]  /*2aa0*/  STL [R1+0x994], R14 ;  /* 0x0009940e01007387 */ /* 0x000fe20000100800 */
[C---:B------:R-:W-:Y:S02]  /*2ab0*/  VIADD R12, R0.reuse, 0x5e ;  /* 0x0000005e000c7836 */ /* 0x040fe40000000000 */
[C---:B0-----:R-:W-:Y:S02]  /*2ac0*/  VIADD R10, R0.reuse, 0x5c ;  /* 0x0000005c000a7836 */ /* 0x041fe40000000000 */
[----:B------:R-:W-:Y:S01]  /*2ad0*/  VIADD R11, R0, 0x60 ;  /* 0x00000060000b7836 */ /* 0x000fe20000000000 */
[----:B-1----:R-:W-:Y:S01]  /*2ae0*/  IABS R8, R13 ;  /* 0x0000000d00087213 */ /* 0x002fe20000000000 */
[----:B------:R-:W-:Y:S01]  /*2af0*/  IMAD.MOV R6, RZ, RZ, -R6 ;  /* 0x000000ffff067224 */ /* 0x000fe200078e0a06 */
[----:B------:R0:W-:Y:S01]  /*2b00*/  STL [R1+0x988], R10 ;  /* 0x0009880a01007387 */ /* 0x0001e20000100800 */
[----:B------:R-:W-:Y:S01]  /*2b10*/  IMAD.HI.U32 R7, R73, R85, RZ ;  /* 0x0000005549077227 */ /* 0x000fe200078e00ff */
[----:B------:R-:W-:-:S02]  /*2b20*/  IABS R88, R11 ;  /* 0x0000000b00587213 */ /* 0x000fc40000000000 */
[----:B------:R-:W-:Y:S01]  /*2b30*/  STL [R1+0x980], R13 ;  /* 0x0009800d01007387 */ /* 0x000fe20000100800 */
[----:B------:R-:W-:Y:S01]  /*2b40*/  IMAD R102, R72, R6, R102 ;  /* 0x0000000648667224 */ /* 0x000fe200078e0266 */
[----:B------:R-:W-:Y:S01]  /*2b50*/  IABS R6, R12 ;  /* 0x0000000c00067213 */ /* 0x000fe20000000000 */
[----:B------:R-:W-:Y:S01]  /*2b60*/  IMAD.MOV R7, RZ, RZ, -R7 ;  /* 0x000000ffff077224 */ /* 0x000fe200078e0a07 */
[----:B------:R1:W-:Y:S01]  /*2b70*/  STL [R1+0x974], R12 ;  /* 0x0009740c01007387 */ /* 0x0003e20000100800 */
[C---:B------:R-:W-:Y:S01]  /*2b80*/  IMAD.HI.U32 R9, R73.reuse, R8, RZ ;  /* 0x0000000849097227 */ /* 0x040fe200078e00ff */
[----:B0-----:R-:W-:Y:S02]  /*2b90*/  IABS R10, R10 ;  /* 0x0000000a000a7213 */ /* 0x001fe40000000000 */
[----:B------:R0:W-:Y:S01]  /*2ba0*/  STL [R1+0x970], R11 ;  /* 0x0009700b01007387 */ /* 0x0001e20000100800 */
[----:B------:R-:W-:-:S04]  /*2bb0*/  IMAD.HI.U32 R4, R73, R116, RZ ;  /* 0x0000007449047227 */ /* 0x000fc800078e00ff */
[----:B------:R-:W-:Y:S02]  /*2bc0*/  IMAD R85, R72, R7, R85 ;  /* 0x0000000748557224 */ /* 0x000fe400078e0255 */
[----:B-1----:R-:W-:-:S04]  /*2bd0*/  IMAD.HI.U32 R12, R73, R136, RZ ;  /* 0x00000088490c7227 */ /* 0x002fc800078e00ff */
[----:B0-----:R-:W-:-:S04]  /*2be0*/  IMAD.HI.U32 R11, R73, R10, RZ ;  /* 0x0000000a490b7227 */ /* 0x001fc800078e00ff */
[----:B------:R-:W-:Y:S02]  /*2bf0*/  IMAD.MOV R11, RZ, RZ, -R11 ;  /* 0x000000ffff0b7224 */ /* 0x000fe400078e0a0b */
[----:B------:R-:W-:-:S04]  /*2c00*/  IMAD.HI.U32 R7, R73, R6, RZ ;  /* 0x0000000649077227 */ /* 0x000fc800078e00ff */
[----:B------:R-:W-:Y:S02]  /*2c10*/  IMAD.MOV R9, RZ, RZ, -R9 ;  /* 0x000000ffff097224 */ /* 0x000fe400078e0a09 */
[----:B------:R-:W-:Y:S02]  /*2c20*/  IMAD.MOV R4, RZ, RZ, -R4 ;  /* 0x000000ffff047224 */ /* 0x000fe400078e0a04 */
[C---:B------:R-:W-:Y:S02]  /*2c30*/  IMAD R10, R72.reuse, R11, R10 ;  /* 0x0000000b480a7224 */ /* 0x040fe400078e020a */
[----:B------:R-:W-:Y:S02]  /*2c40*/  IMAD.MOV R12, RZ, RZ, -R12 ;  /* 0x000000ffff0c7224 */ /* 0x000fe400078e0a0c */
[----:B------:R-:W-:Y:S01]  /*2c50*/  IMAD.MOV R7, RZ, RZ, -R7 ;  /* 0x000000ffff077224 */ /* 0x000fe200078e0a07 */
[----:B------:R0:W-:Y:S01]  /*2c60*/  STL [R1+0x8], R10 ;  /* 0x0000080a01007387 */ /* 0x0001e20000100800 */
[----:B------:R-:W-:-:S02]  /*2c70*/  IMAD R8, R72, R9, R8 ;  /* 0x0000000948087224 */ /* 0x000fc400078e0208 */
[C---:B------:R-:W-:Y:S02]  /*2c80*/  IMAD R116, R72.reuse, R4, R116 ;  /* 0x0000000448747224 */ /* 0x040fe400078e0274 */
[----:B------:R-:W-:Y:S01]  /*2c90*/  IMAD.HI.U32 R4, R73, R88, RZ ;  /* 0x0000005849047227 */ /* 0x000fe200078e00ff */
[----:B------:R1:W-:Y:S03]  /*2ca0*/  STL [R1+0xd4], R8 ;  /* 0x0000d40801007387 */ /* 0x0003e60000100800 */
[C---:B------:R-:W-:Y:S02]  /*2cb0*/  IMAD R136, R72.reuse, R12, R136 ;  /* 0x0000000c48887224 */ /* 0x040fe400078e0288 */
[----:B------:R-:W-:Y:S02]  /*2cc0*/  IMAD R6, R72, R7, R6 ;  /* 0x0000000748067224 */ /* 0x000fe400078e0206 */
[----:B------:R-:W-:-:S02]  /*2cd0*/  VIADD R12, R0, 0x61 ;  /* 0x00000061000c7836 */ /* 0x000fc40000000000 */
[C---:B------:R-:W-:Y:S01]  /*2ce0*/  VIADD R9, R0.reuse, 0x64 ;  /* 0x0000006400097836 */ /* 0x040fe20000000000 */
[----:B------:R-:W-:Y:S01]  /*2cf0*/  STL [R1+0x1b4], R6 ;  /* 0x0001b40601007387 */ /* 0x000fe20000100800 */
[----:B------:R-:W-:Y:S01]  /*2d00*/  IMAD.MOV R4, RZ, RZ, -R4 ;  /* 0x000000ffff047224 */ /* 0x000fe200078e0a04 */
[----:B------:R-:W-:Y:S01]  /*2d10*/  IABS R103, R12 ;  /* 0x0000000c00677213 */ /* 0x000fe20000000000 */
[C---:B------:R-:W-:Y:S01]  /*2d20*/  VIADD R11, R0.reuse, 0x62 ;  /* 0x00000062000b7836 */ /* 0x040fe20000000000 */
[----:B------:R2:W-:Y:S01]  /*2d30*/  STL [R1+0x964], R12 ;  /* 0x0009640c01007387 */ /* 0x0005e20000100800 */
[C---:B0-----:R-:W-:Y:S01]  /*2d40*/  VIADD R10, R0.reuse, 0x63 ;  /* 0x00000063000a7836 */ /* 0x041fe20000000000 */
[----:B------:R-:W-:Y:S01]  /*2d50*/  IABS R7, R9 ;  /* 0x0000000900077213 */ /* 0x000fe20000000000 */
[----:B-1----:R-:W-:Y:S01]  /*2d60*/  VIADD R8, R0, 0x65 ;  /* 0x0000006500087836 */ /* 0x002fe20000000000 */
[----:B------:R0:W-:Y:S01]  /*2d70*/  STL [R1+0x95c], R11 ;  /* 0x00095c0b01007387 */ /* 0x0001e20000100800 */
[----:B------:R-:W-:Y:S01]  /*2d80*/  IMAD R88, R72, R4, R88 ;  /* 0x0000000448587224 */ /* 0x000fe200078e0258 */
[----:B------:R-:W-:Y:S01]  /*2d90*/  IABS R137, R10 ;  /* 0x0000000a00897213 */ /* 0x000fe20000000000 */
[----:B------:R-:W-:Y:S01]  /*2da0*/  VIADD R14, R0, 0x71 ;  /* 0x00000071000e7836 */ /* 0x000fe20000000000 */
[----:B------:R-:W-:Y:S01]  /*2db0*/  IABS R4, R8 ;  /* 0x0000000800047213 */ /* 0x000fe20000000000 */
[----:B------:R1:W-:Y:S01]  /*2dc0*/  STL [R1+0x94c], R10 ;  /* 0x00094c0a01007387 */ /* 0x0003e20000100800 */
[----:B------:R-:W-:-:S02]  /*2dd0*/  IABS R120, R11 ;  /* 0x0000000b00787213 */ /* 0x000fc40000000000 */
[----:B--2---:R-:W-:Y:S01]  /*2de0*/  LOP3.LUT R12, R16, 0x7f, RZ, 0xc0, !PT ;  /* 0x0000007f100c7812 */ /* 0x004fe200078ec0ff */
[----:B------:R2:W-:Y:S01]  /*2df0*/  STL [R1+0x944], R9 ;  /* 0x0009440901007387 */ /* 0x0005e20000100800 */
[C---:B------:R-:W-:Y:S01]  /*2e00*/  IMAD.HI.U32 R6, R73.reuse, R4, RZ ;  /* 0x0000000449067227 */ /* 0x040fe200078e00ff */
[----:B------:R-:W-:Y:S02]  /*2e10*/  IABS R106, R14 ;  /* 0x0000000e006a7213 */ /* 0x000fe40000000000 */
[----:B------:R4:W-:Y:S01]  /*2e20*/  STL [R1+0x940], R8 ;  /* 0x0009400801007387 */ /* 0x0009e20000100800 */
[----:B0-----:R-:W-:Y:S01]  /*2e30*/  IMAD.HI.U32 R11, R73, R103, RZ ;  /* 0x00000067490b7227 */ /* 0x001fe200078e00ff */
[----:B------:R-:W-:-:S03]  /*2e40*/  ISETP.NE.U32.AND P2, PT, R12, RZ, PT ;  /* 0x000000ff0c00720c */ /* 0x000fc60003f45070 */
[----:B-1----:R-:W-:-:S04]  /*2e50*/  IMAD.HI.U32 R10, R73, R120, RZ ;  /* 0x00000078490a7227 */ /* 0x002fc800078e00ff */
[----:B--2---:R-:W-:-:S04]  /*2e60*/  IMAD.HI.U32 R9, R73, R137, RZ ;  /* 0x0000008949097227 */ /* 0x004fc800078e00ff */
[----:B----4-:R-:W-:-:S04]  /*2e70*/  IMAD.HI.U32 R8, R73, R7, RZ ;  /* 0x0000000749087227 */ /* 0x010fc800078e00ff */
[----:B------:R-:W-:Y:S02]  /*2e80*/  IMAD.MOV R8, RZ, RZ, -R8 ;  /* 0x000000ffff087224 */ /* 0x000fe400078e0a08 */
[----:B------:R-:W-:Y:S02]  /*2e90*/  IMAD.MOV R9, RZ, RZ, -R9 ;  /* 0x000000ffff097224 */ /* 0x000fe400078e0a09 */
[----:B------:R-:W-:Y:S02]  /*2ea0*/  IMAD.MOV R6, RZ, RZ, -R6 ;  /* 0x000000ffff067224 */ /* 0x000fe400078e0a06 */
[----:B------:R-:W-:Y:S02]  /*2eb0*/  IMAD.MOV R11, RZ, RZ, -R11 ;  /* 0x000000ffff0b7224 */ /* 0x000fe400078e0a0b */
[----:B------:R-:W-:Y:S02]  /*2ec0*/  IMAD.MOV R10, RZ, RZ, -R10 ;  /* 0x000000ffff0a7224 */ /* 0x000fe400078e0a0a */
[----:B------:R-:W-:-:S02]  /*2ed0*/  IMAD R7, R72, R8, R7 ;  /* 0x0000000848077224 */ /* 0x000fc400078e0207 */
[C---:B------:R-:W-:Y:S02]  /*2ee0*/  IMAD R137, R72.reuse, R9, R137 ;  /* 0x0000000948897224 */ /* 0x040fe400078e0289 */
[C---:B------:R-:W-:Y:S01]  /*2ef0*/  IMAD R4, R72.reuse, R6, R4 ;  /* 0x0000000648047224 */ /* 0x040fe200078e0204 */
[----:B------:R0:W-:Y:S01]  /*2f00*/  STL [R1+0x14], R7 ;  /* 0x0000140701007387 */ /* 0x0001e20000100800 */
[----:B------:R-:W-:Y:S02]  /*2f10*/  IMAD R103, R72, R11, R103 ;  /* 0x0000000b48677224 */ /* 0x000fe400078e0267 */
[----:B------:R-:W-:Y:S01]  /*2f20*/  VIADD R9, R0, 0x66 ;  /* 0x0000006600097836 */ /* 0x000fe20000000000 */
[----:B------:R-:W-:Y:S01]  /*2f30*/  STL [R1+0xd8], R4 ;  /* 0x0000d80401007387 */ /* 0x000fe20000100800 */
[----:B------:R-:W-:Y:S02]  /*2f40*/  IMAD R120, R72, R10, R120 ;  /* 0x0000000a48787224 */ /* 0x000fe400078e0278 */
[C---:B------:R-:W-:Y:S01]  /*2f50*/  VIADD R11, R0.reuse, 0x68 ;  /* 0x00000068000b7836 */ /* 0x040fe20000000000 */
[----:B------:R1:W-:Y:S01]  /*2f60*/  STL [R1+0x938], R9 ;  /* 0x0009380901007387 */ /* 0x0003e20000100800 */
[----:B------:R-:W-:-:S02]  /*2f70*/  VIADD R10, R0, 0x69 ;  /* 0x00000069000a7836 */ /* 0x000fc40000000000 */
[C---:B------:R-:W-:Y:S01]  /*2f80*/  VIADD R8, R0.reuse, 0x6a ;  /* 0x0000006a00087836 */ /* 0x040fe20000000000 */
[----:B------:R-:W-:Y:S01]  /*2f90*/  IABS R90, R11 ;  /* 0x0000000b005a7213 */ /* 0x000fe20000000000 */
[----:B0-----:R-:W-:Y:S01]  /*2fa0*/  VIADD R7, R0, 0x6b ;  /* 0x0000006b00077836 */ /* 0x001fe20000000000 */
[----:B------:R-:W-:Y:S01]  /*2fb0*/  IABS R104, R10 ;  /* 0x0000000a00687213 */ /* 0x000fe20000000000 */
[----:B------:R-:W-:Y:S01]  /*2fc0*/  STL [R1+0x92c], R11 ;  /* 0x00092c0b01007387 */ /* 0x000fe20000100800 */
[----:B------:R-:W-:Y:S01]  /*2fd0*/  IABS R123, R8 ;  /* 0x00000008007b7213 */ /* 0x000fe20000000000 */
[----:B------:R-:W-:Y:S01]  /*2fe0*/  IMAD R13, R3, 0x80, R12 ;  /* 0x00000080030d7824 */ /* 0x000fe200078e020c */
[----:B-1----:R-:W-:Y:S01]  /*2ff0*/  IABS R9, R9 ;  /* 0x0000000900097213 */ /* 0x002fe20000000000 */
[----:B------:R0:W-:Y:S01]  /*3000*/  STL [R1+0x91c], R10 ;  /* 0x00091c0a01007387 */ /* 0x0001e20000100800 */
[----:B------:R-:W-:Y:S01]  /*3010*/  IABS R138, R7 ;  /* 0x00000007008a7213 */ /* 0x000fe20000000000 */
[----:B------:R-:W-:Y:S01]  /*3020*/  IMAD.HI.U32 R6, R73, R123, RZ ;  /* 0x0000007b49067227 */ /* 0x000fe200078e00ff */
[----:B------:R-:W-:Y:S01]  /*3030*/  IABS R3, R13 ;  /* 0x0000000d00037213 */ /* 0x000fe20000000000 */
[----:B------:R1:W-:Y:S01]  /*3040*/  STL [R1+0x914], R8 ;  /* 0x0009140801007387 */ /* 0x0003e20000100800 */
[----:B------:R-:W-:Y:S01]  /*3050*/  ISETP.GE.AND P1, PT, R13, RZ, PT ;  /* 0x000000ff0d00720c */ /* 0x000fe20003f26270 */
[----:B------:R-:W-:-:S02]  /*3060*/  IMAD.MOV R6, RZ, RZ, -R6 ;  /* 0x000000ffff067224 */ /* 0x000fc400078e0a06 */
[----:B------:R2:W-:Y:S01]  /*3070*/  STL [R1+0x904], R7 ;  /* 0x0009040701007387 */ /* 0x0005e20000100800 */
[----:B------:R-:W-:-:S04]  /*3080*/  IMAD.HI.U32 R5, R5, R3, RZ ;  /* 0x0000000305057227 */ /* 0x000fc800078e00ff */
[----:B0-----:R-:W-:-:S04]  /*3090*/  IMAD.HI.U32 R10, R73, R9, RZ ;  /* 0x00000009490a7227 */ /* 0x001fc800078e00ff */
[----:B-1----:R-:W-:-:S04]  /*30a0*/  IMAD.HI.U32 R8, R73, R90, RZ ;  /* 0x0000005a49087227 */ /* 0x002fc800078e00ff */
[----:B--2---:R-:W-:-:S04]  /*30b0*/  IMAD.HI.U32 R7, R73, R104, RZ ;  /* 0x0000006849077227 */ /* 0x004fc800078e00ff */
[----:B------:R-:W-:Y:S02]  /*30c0*/  IMAD.MOV R10, RZ, RZ, -R10 ;  /* 0x000000ffff0a7224 */ /* 0x000fe400078e0a0a */
[----:B------:R-:W-:Y:S02]  /*30d0*/  IMAD.MOV R8, RZ, RZ, -R8 ;  /* 0x000000ffff087224 */ /* 0x000fe400078e0a08 */
[----:B------:R-:W-:Y:S02]  /*30e0*/  IMAD.MOV R7, RZ, RZ, -R7 ;  /* 0x000000ffff077224 */ /* 0x000fe400078e0a07 */
[C---:B------:R-:W-:Y:S02]  /*30f0*/  IMAD R9, R72.reuse, R10, R9 ;  /* 0x0000000a48097224 */ /* 0x040fe400078e0209 */
[C---:B------:R-:W-:Y:S02]  /*3100*/  IMAD R90, R72.reuse, R8, R90 ;  /* 0x00000008485a7224 */ /* 0x040fe400078e025a */
[----:B------:R-:W-:Y:S01]  /*3110*/  IMAD R104, R72, R7, R104 ;  /* 0x0000000748687224 */ /* 0x000fe200078e0268 */
[----:B------:R-:W-:Y:S01]  /*3120*/  STL [R1+0x178], R9 ;  /* 0x0001780901007387 */ /* 0x000fe20000100800 */
[----:B------:R-:W-:-:S02]  /*3130*/  VIADD R8, R0, 0x6c ;  /* 0x0000006c00087836 */ /* 0x000fc40000000000 */
[----:B------:R-:W-:Y:S02]  /*3140*/  VIADD R7, R0, 0x6d ;  /* 0x0000006d00077836 */ /* 0x000fe40000000000 */
[----:B------:R-:W-:Y:S01]  /*3150*/  IMAD.HI.U32 R4, R73, R138, RZ ;  /* 0x0000008a49047227 */ /* 0x000fe200078e00ff */
[----:B------:R0:W-:Y:S01]  /*3160*/  STL [R1+0x8f8], R8 ;  /* 0x0008f80801007387 */ /* 0x0001e20000100800 */
[----:B------:R-:W-:Y:S02]  /*3170*/  IABS R10, R8 ;  /* 0x00000008000a7213 */ /* 0x000fe40000000000 */
[----:B------:R-:W-:Y:S01]  /*3180*/  IMAD R123, R72, R6, R123 ;  /* 0x00000006487b7224 */ /* 0x000fe200078e027b */
[----:B------:R-:W-:Y:S01]  /*3190*/  STL [R1+0x8f0], R7 ;  /* 0x0008f00701007387 */ /* 0x000fe20000100800 */
[----:B------:R-:W-:Y:S02]  /*31a0*/  VIADD R6, R0, 0x6e ;  /* 0x0000006e00067836 */ /* 0x000fe40000000000 */
[----:B------:R-:W-:-:S02]  /*31b0*/  IMAD.MOV R5, RZ, RZ, -R5 ;  /* 0x000000ffff057224 */ /* 0x000fc400078e0a05 */
[----:B------:R-:W-:Y:S01]  /*31c0*/  IMAD.MOV R4, RZ, RZ, -R4 ;  /* 0x000000ffff047224 */ /* 0x000fe200078e0a04 */
[----:B0-----:R-:W-:Y:S01]  /*31d0*/  IABS R8, R7 ;  /* 0x0000000700087213 */ /* 0x001fe20000000000 */
[----:B------:R-:W-:Y:S01]  /*31e0*/  IMAD R3, R2, R5, R3 ;  /* 0x0000000502037224 */ /* 0x000fe200078e0203 */
[----:B------:R0:W-:Y:S01]  /*31f0*/  STL [R1+0x8c0], R6 ;  /* 0x0008c00601007387 */ /* 0x0001e20000100800 */
[----:B------:R-:W-:Y:S02]  /*3200*/  IMAD R138, R72, R4, R138 ;  /* 0x00000004488a7224 */ /* 0x000fe400078e028a */
[----:B------:R-:W-:Y:S01]  /*3210*/  IMAD.HI.U32 R11, R73, R10, RZ ;  /* 0x0000000a490b7227 */ /* 0x000fe200078e00ff */
[----:B------:R-:W-:-:S03]  /*3220*/  ISETP.GT.U32.AND P0, PT, R2, R3, PT ;  /* 0x000000030200720c */ /* 0x000fc60003f04070 */
[----:B------:R-:W-:Y:S02]  /*3230*/  VIADD R4, R0, 0x70 ;  /* 0x0000007000047836 */ /* 0x000fe40000000000 */
[C---:B------:R-:W-:Y:S01]  /*3240*/  IMAD.HI.U32 R9, R73.reuse, R8, RZ ;  /* 0x0000000849097227 */ /* 0x040fe200078e00ff */
[----:B0-----:R-:W-:Y:S02]  /*3250*/  IABS R6, R6 ;  /* 0x0000000600067213 */ /* 0x001fe40000000000 */
[----:B------:R-:W-:Y:S01]  /*3260*/  IABS R89, R4 ;  /* 0x0000000400597213 */ /* 0x000fe20000000000 */
[----:B------:R-:W-:Y:S01]  /*3270*/  IMAD.MOV R11, RZ, RZ, -R11 ;  /* 0x000000ffff0b7224 */ /* 0x000fe200078e0a0b */
[----:B------:R0:W-:Y:S01]  /*3280*/  STL [R1+0x8bc], R4 ;  /* 0x0008bc0401007387 */ /* 0x0001e20000100800 */
[----:B------:R-:W-:-:S03]  /*3290*/  IMAD.HI.U32 R7, R73, R6, RZ ;  /* 0x0000000649077227 */ /* 0x000fc600078e00ff */
[----:B------:R-:W-:Y:S01]  /*32a0*/  STL [R1+0x84c], R13 ;  /* 0x00084c0d01007387 */ /* 0x000fe20000100800 */
[----:B------:R-:W-:Y:S02]  /*32b0*/  IMAD.MOV R9, RZ, RZ, -R9 ;  /* 0x000000ffff097224 */ /* 0x000fe400078e0a09 */
[----:B------:R-:W-:Y:S02]  /*32c0*/  IMAD.MOV R7, RZ, RZ, -R7 ;  /* 0x000000ffff077224 */ /* 0x000fe400078e0a07 */
[C---:B------:R-:W-:Y:S02]  /*32d0*/  IMAD R10, R72.reuse, R11, R10 ;  /* 0x0000000b480a7224 */ /* 0x040fe400078e020a */
[C---:B------:R-:W-:Y:S02]  /*32e0*/  IMAD R8, R72.reuse, R9, R8 ;  /* 0x0000000948087224 */ /* 0x040fe400078e0208 */
[----:B0-----:R-:W-:Y:S01]  /*32f0*/  IMAD.HI.U32 R4, R73, R89, RZ ;  /* 0x0000005949047227 */ /* 0x001fe200078e00ff */
[----:B------:R0:W-:Y:S03]  /*3300*/  STL [R1+0x44], R10 ;  /* 0x0000440a01007387 */ /* 0x0001e60000100800 */
[----:B------:R-:W-:Y:S01]  /*3310*/  IMAD R6, R72, R7, R6 ;  /* 0x0000000748067224 */ /* 0x000fe200078e0206 */
[----:B------:R1:W-:Y:S01]  /*3320*/  STL [R1+0x10c], R8 ;  /* 0x00010c0801007387 */ /* 0x0003e20000100800 */
[----:B------:R-:W-:-:S02]  /*3330*/  VIADD R9, R0, 0x74 ;  /* 0x0000007400097836 */ /* 0x000fc40000000000 */
[----:B------:R-:W-:Y:S01]  /*3340*/  IMAD.MOV R4, RZ, RZ, -R4 ;  /* 0x000000ffff047224 */ /* 0x000fe200078e0a04 */
[----:B------:R2:W-:Y:S01]  /*3350*/  STL [R1+0x1f4], R6 ;  /* 0x0001f40601007387 */ /* 0x0005e20000100800 */
[----:B------:R-:W-:Y:S02]  /*3360*/  @!P0 IMAD.IADD R3, R3, 0x1, -R2 ;  /* 0x0000000103038824 */ /* 0x000fe400078e0a02 */
[C---:B0-----:R-:W-:Y:S01]  /*3370*/  VIADD R10, R0.reuse, 0x73 ;  /* 0x00000073000a7836 */ /* 0x041fe20000000000 */
[----:B------:R-:W-:Y:S01]  /*3380*/  STL [R1+0x8b8], R14 ;  /* 0x0008b80e01007387 */ /* 0x000fe20000100800 */
[----:B------:R-:W-:Y:S01]  /*3390*/  VIADD R11, R0, 0x72 ;  /* 0x00000072000b7836 */ /* 0x000fe20000000000 */
[----:B------:R-:W-:Y:S01]  /*33a0*/  ISETP.GT.U32.AND P0, PT, R2, R3, PT ;  /* 0x000000030200720c */ /* 0x000fe20003f04070 */
[----:B-1----:R-:W-:Y:S01]  /*33b0*/  VIADD R8, R0, 0x75 ;  /* 0x0000007500087836 */ /* 0x002fe20000000000 */
[----:B------:R-:W-:Y:S01]  /*33c0*/  IABS R139, R10 ;  /* 0x0000000a008b7213 */ /* 0x000fe20000000000 */
[----:B------:R-:W-:Y:S01]  /*33d0*/  IMAD R89, R72, R4, R89 ;  /* 0x0000000448597224 */ /* 0x000fe200078e0259 */
[----:B--2---:R-:W-:Y:S01]  /*33e0*/  IABS R6, R9 ;  /* 0x0000000900067213 */ /* 0x004fe20000000000 */
[----:B------:R-:W-:Y:S01]  /*33f0*/  STL [R1+0x8b4], R11 ;  /* 0x0008b40b01007387 */ /* 0x000fe20000100800 */
[----:B------:R-:W-:Y:S01]  /*3400*/  IABS R4, R8 ;  /* 0x0000000800047213 */ /* 0x000fe20000000000 */
[----:B---3--:R-:W-:Y:S01]  /*3410*/  IMAD R68, R12, R71, RZ ;  /* 0x000000470c447224 */ /* 0x008fe200078e02ff */
[----:B------:R-:W-:Y:S01]  /*3420*/  IABS R122, R11 ;  /* 0x0000000b007a7213 */ /* 0x000fe20000000000 */
[----:B------:R-:W-:Y:S01]  /*3430*/  STL [R1+0x8ac], R10 ;  /* 0x0008ac0a01007387 */ /* 0x000fe20000100800 */
[----:B------:R-:W-:-:S03]  /*3440*/  IMAD.HI.U32 R7, R73, R6, RZ ;  /* 0x0000000649077227 */ /* 0x000fc600078e00ff */
[----:B------:R-:W-:Y:S01]  /*3450*/  STL [R1+0x8a8], R9 ;  /* 0x0008a80901007387 */ /* 0x000fe20000100800 */
[----:B------:R-:W-:-:S03]  /*3460*/  IMAD.HI.U32 R5, R73, R4, RZ ;  /* 0x0000000449057227 */ /* 0x000fc600078e00ff */
[----:B------:R0:W-:Y:S01]  /*3470*/  STL [R1+0x8a0], R8 ;  /* 0x0008a00801007387 */ /* 0x0001e20000100800 */
[----:B------:R-:W-:Y:S02]  /*3480*/  IMAD.MOV R7, RZ, RZ, -R7 ;  /* 0x000000ffff077224 */ /* 0x000fe400078e0a07 */
[----:B------:R-:W-:Y:S02]  /*3490*/  IMAD.MOV R5, RZ, RZ, -R5 ;  /* 0x000000ffff057224 */ /* 0x000fe400078e0a05 */
[C---:B------:R-:W-:Y:S02]  /*34a0*/  IMAD R6, R72.reuse, R7, R6 ;  /* 0x0000000748067224 */ /* 0x040fe400078e0206 */
[----:B------:R-:W-:Y:S02]  /*34b0*/  IMAD R4, R72, R5, R4 ;  /* 0x0000000548047224 */ /* 0x000fe400078e0204 */
[----:B------:R-:W-:Y:S01]  /*34c0*/  @!P0 IMAD.IADD R3, R3, 0x1, -R2 ;  /* 0x0000000103038824 */ /* 0x000fe200078e0a02 */
[----:B------:R-:W-:Y:S01]  /*34d0*/  ISETP.NE.AND P0, PT, R74, RZ, PT ;  /* 0x000000ff4a00720c */ /* 0x000fe20003f05270 */
[----:B0-----:R-:W-:Y:S01]  /*34e0*/  IMAD.HI.U32 R8, R73, R139, RZ ;  /* 0x0000008b49087227 */ /* 0x001fe200078e00ff */
[----:B------:R0:W-:Y:S03]  /*34f0*/  STL [R1+0x18], R6 ;  /* 0x0000180601007387 */ /* 0x0001e60000100800 */
[----:B------:R-:W-:Y:S01]  /*3500*/  IMAD.MOV R8, RZ, RZ, -R8 ;  /* 0x000000ffff087224 */ /* 0x000fe200078e0a08 */
[----:B------:R1:W-:Y:S01]  /*3510*/  STL [R1+0x110], R4 ;  /* 0x0001100401007387 */ /* 0x0003e20000100800 */
[----:B------:R-:W-:-:S02]  /*3520*/  VIADD R7, R0, 0x76 ;  /* 0x0000007600077836 */ /* 0x000fc40000000000 */
[----:B------:R-:W-:Y:S02]  /*3530*/  IMAD R139, R72, R8, R139 ;  /* 0x00000008488b7224 */ /* 0x000fe400078e028b */
[C---:B------:R-:W-:Y:S01]  /*3540*/  VIADD R8, R0.reuse, 0x78 ;  /* 0x0000007800087836 */ /* 0x040fe20000000000 */
[----:B0-----:R-:W0:Y:S01]  /*3550*/  LDC R6, c[0x0][0x3a0] ;  /* 0x0000e800ff067b82 */ /* 0x001e220000000800 */
[C---:B------:R-:W-:Y:S01]  /*3560*/  VIADD R5, R0.reuse, 0x79 ;  /* 0x0000007900057836 */ /* 0x040fe20000000000 */
[----:B------:R2:W-:Y:S01]  /*3570*/  STL [R1+0x89c], R7 ;  /* 0x00089c0701007387 */ /* 0x0005e20000100800 */
[----:B------:R-:W-:Y:S01]  /*3580*/  VIADD R2, R0, 0x7a ;  /* 0x0000007a00027836 */ /* 0x000fe20000000000 */
[----:B-1----:R-:W-:Y:S01]  /*3590*/  IABS R4, R8 ;  /* 0x0000000800047213 */ /* 0x002fe20000000000 */
[----:B------:R-:W-:Y:S01]  /*35a0*/  @!P1 IMAD.MOV R3, RZ, RZ, -R3 ;  /* 0x000000ffff039224 */ /* 0x000fe200078e0a03 */
[----:B------:R1:W-:Y:S01]  /*35b0*/  STL [R1+0x898], R8 ;  /* 0x0008980801007387 */ /* 0x0003e20000100800 */
[----:B------:R-:W-:Y:S01]  /*35c0*/  IABS R105, R5 ;  /* 0x0000000500697213 */ /* 0x000fe20000000000 */
[C---:B------:R-:W-:Y:S01]  /*35d0*/  IMAD.HI.U32 R10, R73.reuse, R106, RZ ;  /* 0x0000006a490a7227 */ /* 0x040fe200078e00ff */
[----:B------:R-:W-:Y:S01]  /*35e0*/  IABS R121, R2 ;  /* 0x0000000200797213 */ /* 0x000fe20000000000 */
[----:B------:R3:W-:Y:S01]  /*35f0*/  STL [R1+0x894], R5 ;  /* 0x0008940501007387 */ /* 0x0007e20000100800 */
[----:B------:R-:W-:Y:S01]  /*3600*/  @!P0 LOP3.LUT R3, RZ, R74, RZ, 0x33, !PT ;  /* 0x0000004aff038212 */ /* 0x000fe200078e33ff */
[----:B------:R-:W-:Y:S01]  /*3610*/  IMAD.HI.U32 R9, R73, R122, RZ ;  /* 0x0000007a49097227 */ /* 0x000fe200078e00ff */
[----:B--2---:R-:W-:Y:S01]  /*3620*/  IABS R7, R7 ;  /* 0x0000000700077213 */ /* 0x004fe20000000000 */
[----:B------:R2:W-:Y:S01]  /*3630*/  STL [R1+0x88c], R2 ;  /* 0x00088c0201007387 */ /* 0x0005e20000100800 */
[----:B-----5:R-:W-:Y:S01]  /*3640*/  LEA R69, P1, R68, UR14, 0x1 ;  /* 0x0000000e44457c11 */ /* 0x020fe2000f8208ff */
[----:B------:R-:W-:-:S02]  /*3650*/  IMAD R3, R3, UR5, RZ ;  /* 0x0000000503037c24 */ /* 0x000fc4000f8e02ff */
[----:B-1----:R-:W-:Y:S01]  /*3660*/  IMAD.HI.U32 R8, R73, R7, RZ ;  /* 0x0000000749087227 */ /* 0x002fe200078e00ff */
[----:B------:R-:W-:-:S03]  /*3670*/  LEA.HI.X.SX32 R68, R68, UR15, 0x1, P1 ;  /* 0x0000000f44447c11 */ /* 0x000fc600088f0eff */
[----:B---3--:R-:W-:-:S04]  /*3680*/  IMAD.HI.U32 R5, R73, R4, RZ ;  /* 0x0000000449057227 */ /* 0x008fc800078e00ff */
[----:B------:R-:W-:Y:S02]  /*3690*/  IMAD.MOV R5, RZ, RZ, -R5 ;  /* 0x000000ffff057224 */ /* 0x000fe400078e0a05 */
[----:B--2---:R-:W-:-:S04]  /*36a0*/  IMAD.HI.U32 R2, R73, R105, RZ ;  /* 0x0000006949027227 */ /* 0x004fc800078e00ff */
[----:B------:R-:W-:Y:S02]  /*36b0*/  IMAD.MOV R8, RZ, RZ, -R8 ;  /* 0x000000ffff087224 */ /* 0x000fe400078e0a08 */
[----:B------:R-:W-:Y:S02]  /*36c0*/  IMAD R74, R72, R5, R4 ;  /* 0x00000005484a7224 */ /* 0x000fe400078e0204 */
[----:B------:R-:W-:Y:S02]  /*36d0*/  IMAD.MOV R2, RZ, RZ, -R2 ;  /* 0x000000ffff027224 */ /* 0x000fe400078e0a02 */
[----:B------:R-:W-:-:S04]  /*36e0*/  IMAD.HI.U32 R4, R73, R121, RZ ;  /* 0x0000007949047227 */ /* 0x000fc800078e00ff */
[C---:B------:R-:W-:Y:S02]  /*36f0*/  IMAD R7, R72.reuse, R8, R7 ;  /* 0x0000000848077224 */ /* 0x040fe400078e0207 */
[C---:B------:R-:W-:Y:S01]  /*3700*/  IMAD R105, R72.reuse, R2, R105 ;  /* 0x0000000248697224 */ /* 0x040fe200078e0269 */
[C---:B------:R-:W-:Y:S01]  /*3710*/  LEA R2, P0, R3.reuse, UR12, 0x1 ;  /* 0x0000000c03027c11 */ /* 0x040fe2000f8008ff */
[----:B------:R-:W-:Y:S01]  /*3720*/  IMAD.MOV R10, RZ, RZ, -R10 ;  /* 0x000000ffff0a7224 */ /* 0x000fe200078e0a0a */
[----:B------:R0:W-:Y:S01]  /*3730*/  STL [R1+0x1f8], R7 ;  /* 0x0001f80701007387 */ /* 0x0001e20000100800 */
[----:B------:R-:W-:Y:S01]  /*3740*/  IMAD.MOV R9, RZ, RZ, -R9 ;  /* 0x000000ffff097224 */ /* 0x000fe200078e0a09 */
[----:B------:R-:W-:Y:S01]  /*3750*/  LEA.HI.X.SX32 R3, R3, UR13, 0x1, P0 ;  /* 0x0000000d03037c11 */ /* 0x000fe200080f0eff */
[----:B------:R-:W-:Y:S02]  /*3760*/  IMAD.MOV R4, RZ, RZ, -R4 ;  /* 0x000000ffff047224 */ /* 0x000fe400078e0a04 */
[----:B------:R-:W-:-:S02]  /*3770*/  IMAD R106, R72, R10, R106 ;  /* 0x0000000a486a7224 */ /* 0x000fc400078e026a */
[C---:B------:R-:W-:Y:S02]  /*3780*/  IMAD R122, R72.reuse, R9, R122 ;  /* 0x00000009487a7224 */ /* 0x040fe400078e027a */
[----:B------:R-:W-:Y:S02]  /*3790*/  IMAD R121, R72, R4, R121 ;  /* 0x0000000448797224 */ /* 0x000fe400078e0279 */
[C---:B0-----:R-:W-:Y:S02]  /*37a0*/  VIADD R7, R6.reuse, 0xffffff80 ;  /* 0xffffff8006077836 */ /* 0x041fe40000000000 */
[----:B------:R-:W-:Y:S01]  /*37b0*/  VIADD R8, R6, 0xffffff81 ;  /* 0xffffff8106087836 */ /* 0x000fe20000000000 */
[----:B------:R-:W-:Y:S06]  /*37c0*/  BRA.U UP0, `(.L_x_5) ;  /* 0x0000000100187547 */ /* 0x000fec000b800000 */
[----:B------:R-:W-:Y:S01]  /*37d0*/  ELECT P0, URZ, PT ;  /* 0x0000000000ff782f */ /* 0x000fe20003800000 */
[----:B------:R-:W-:Y:S01]  /*37e0*/  IMAD.MOV.U32 R4, RZ, RZ, 0x1 ;  /* 0x00000001ff047424 */ /* 0x000fe200078e00ff */
[----:B------:R-:W-:Y:S01]  /*37f0*/  UMOV UR5, 0x40 ;  /* 0x0000004000057882 */ /* 0x000fe20000000000 */
[----:B------:R-:W-:Y:S01]  /*3800*/  UVIRTCOUNT.DEALLOC.SMPOOL 0x80 ;  /* 0x000000800000784c */ /* 0x000fe20000000000 */
[----:B------:R-:W-:-:S09]  /*3810*/  ULEA UR5, UR4, UR5, 0x18 ;  /* 0x0000000504057291 */ /* 0x000fd2000f8ec0ff */
[----:B------:R0:W-:Y:S03]  /*3820*/  @P0 STS.U8 [UR5], R4 ;  /* 0x00000004ff000988 */ /* 0x0001e60008000005 */
.L_x_5:
[----:B------:R-:W-:Y:S01]  /*3830*/  UIADD3 UR10, UPT, UPT, UR8, UR10, URZ ;  /* 0x0000000a080a7290 */ /* 0x000fe2000fffe0ff */
[C---:B------:R-:W-:Y:S01]  /*3840*/  VIADD R5, R6.reuse, 0xffffffff ;  /* 0xffffffff06057836 */ /* 0x040fe20000000000 */
[----:B------:R-:W-:Y:S01]  /*3850*/  VOTEU.ALL UP1, P2 ;  /* 0x0000000000ff7886 */ /* 0x000fe20001020000 */
[----:B------:R-:W-:Y:S01]  /*3860*/  UIADD3 UR6, UPT, UPT, UR9, 0x10000, URZ ;  /* 0x0001000009067890 */ /* 0x000fe2000fffe0ff */
[----:B------:R-:W-:Y:S01]  /*3870*/  PRMT R9, RZ, 0x7610, R9 ;  /* 0x00007610ff097816 */ /* 0x000fe20000000009 */
[----:B------:R-:W-:Y:S01]  /*3880*/  VOTEU.ALL UP2, P2 ;  /* 0x0000000000ff7886 */ /* 0x000fe20001040000 */
[----:B------:R-:W-:Y:S01]  /*3890*/  ISETP.GE.U32.AND P1, PT, R5, 0x7fffff80, PT ;  /* 0x7fffff800500780c */ /* 0x000fe20003f26070 */
[----:B0-----:R-:W-:Y:S01]  /*38a0*/  VIADD R4, R6, 0xffffff82 ;  /* 0xffffff8206047836 */ /* 0x001fe20000000000 */
[----:B------:R-:W-:-:S04]  /*38b0*/  @!UP1 UIADD3 UR4, UPT, UPT, -UR7, 0x100000, URZ ;  /* 0x0010000007049890 */ /* 0x000fc8000fffe1ff */
[----:B------:R-:W-:Y:S02]  /*38c0*/  @!UP1 USHF.L.U32 UR5, UR4, 0xb, URZ ;  /* 0x0000000b04059899 */ /* 0x000fe400080006ff */
[----:B------:R-:W-:Y:S01]  /*38d0*/  @!UP1 USHF.L.U32 UR4, UR4, 0x1, URZ ;  /* 0x0000000104049899 */ /* 0x000fe200080006ff */
[----:B------:R-:W-:Y:S01]  /*38e0*/  STTM.x128 tmem[UR10], RZ ;  /* 0x000000ff000079ed */ /* 0x000fe200083c000a */
[----:B------:R-:W0:Y:S02]  /*38f0*/  FENCE.VIEW.ASYNC.T ;  /* 0x00000000000073c6 */ /* 0x000e240000000200 */
[----:B0-----:R-:W-:Y:S01]  /*3900*/  BAR.SYNC.DEFER_BLOCKING 0x0 ;  /* 0x0000000000007b1d */ /* 0x001fe20000010000 */
[----:B------:R-:W-:Y:S01]  /*3910*/  IMAD R5, R70, 0xfe, RZ ;  /* 0x000000fe46057824 */ /* 0x000fe200078e02ff */
[----:B------:R-:W-:Y:S02]  /*3920*/  ISETP.GE.U32.AND P0, PT, R4, 0x7fffff03, PT ;  /* 0x7fffff030400780c */ /* 0x000fe40003f06070 */
[----:B------:R-:W-:-:S02]  /*3930*/  ISETP.GE.U32.AND P3, PT, R7, 0x7fffff01, PT ;  /* 0x7fffff010700780c */ /* 0x000fc40003f66070 */
[----:B------:R-:W-:Y:S01]  /*3940*/  ISETP.GE.U32.AND P4, PT, R8, 0x7fffff02, PT ;  /* 0x7fffff020800780c */ /* 0x000fe20003f86070 */
[----:B------:R0:W-:Y:S04]  /*3950*/  STL [R1+0xa24], R71 ;  /* 0x000a244701007387 */ /* 0x0001e80000100800 */
[----:B------:R-:W1:Y:S02]  /*3960*/  FENCE.VIEW.ASYNC.S ;  /* 0x00000000000073c6 */ /* 0x000e640000000000 */
[----:B-1----:R1:W2:Y:S02]  /*3970*/  @!UP2 SYNCS.EXCH.64 URZ, [UR6], UR4 ;  /* 0x0000000406ffa5b2 */ /* 0x0022a40008000100 */
[----:B--2---:R-:W-:Y:S01]  /*3980*/  BAR.SYNC.DEFER_BLOCKING 0x0 ;  /* 0x0000000000007b1d */ /* 0x004fe20000010000 */
[C---:B------:R-:W-:Y:S01]  /*3990*/  IMAD R4, R70.reuse, 0x7f, RZ ;  /* 0x0000007f46047824 */ /* 0x040fe200078e02ff */
[----:B0-----:R-:W-:Y:S01]  /*39a0*/  IADD3 R71, P5, PT, R5, R2, RZ ;  /* 0x0000000205477210 */ /* 0x001fe20007fbe0ff */
[----:B------:R-:W-:-:S03]  /*39b0*/  IMAD R7, R70, 0xfc, RZ ;  /* 0x000000fc46077824 */ /* 0x000fc600078e02ff */
[----:B------:R-:W-:Y:S04]  /*39c0*/  STL [R1+0xa20], R69 ;  /* 0x000a204501007387 */ /* 0x000fe80000100800 */
[----:B------:R-:W2:Y:S01]  /*39d0*/  @!P1 LDG.E.U16 R9, desc[UR20][R2.64] ;  /* 0x0000001402099981 */ /* 0x000ea2000c1e1500 */
[----:B------:R-:W-:Y:S01]  /*39e0*/  VIADD R5, R6, 0xffffff83 ;  /* 0xffffff8306057836 */ /* 0x000fe20000000000 */
[----:B------:R-:W-:Y:S02]  /*39f0*/  LEA.HI.X.SX32 R39, R4, R3, 0x1, P5 ;  /* 0x0000000304277211 */ /* 0x000fe400028f0eff */
[----:B------:R-:W-:Y:S01]  /*3a00*/  IADD3 R38, P1, PT, R7, R2, RZ ;  /* 0x0000000207267210 */ /* 0x000fe20007f3e0ff */
[----:B------:R-:W-:Y:S01]  /*3a10*/  IMAD.MOV.U32 R4, RZ, RZ, R71 ;  /* 0x000000ffff047224 */ /* 0x000fe200078e0047 */
[----:B------:R-:W-:Y:S01]  /*3a20*/  ISETP.GE.U32.AND P5, PT, R5, 0x7fffff04, PT ;  /* 0x7fffff040500780c */ /* 0x000fe20003fa6070 */
[----:B------:R-:W-:Y:S01]  /*3a30*/  IMAD.MOV.U32 R5, RZ, RZ, R39 ;  /* 0x000000ffff057224 */ /* 0x000fe200078e0027 */
[----:B------:R-:W-:Y:S01]  /*3a40*/  PRMT R7, RZ, 0x7610, R7 ;  /* 0x00007610ff077816 */ /* 0x000fe20000000007 */
[----:B------:R-:W-:Y:S05]  /*3a50*/  STL [R1+0xa1c], R68 ;  /* 0x000a1c4401007387 */ /* 0x000fea0000100800 */
[----:B------:R0:W3:Y:S01]  /*3a60*/  @!P3 LDG.E.U16 R7, desc[UR20][R4.64] ;  /* 0x000000140407b981 */ /* 0x0000e2000c1e1500 */
[----:B------:R-:W-:Y:S01]  /*3a70*/  PRMT R10, RZ, 0x7610, R10 ;  /* 0x00007610ff0a7816 */ /* 0x000fe2000000000a */
[----:B0-----:R-:W-:-:S02]  /*3a80*/  @!P4 IMAD.MOV.U32 R4, RZ, RZ, R38 ;  /* 0x000000ffff04c224 */ /* 0x001fc400078e0026 */
[----:B--2---:R0:W-:Y:S04]  /*3a90*/  STL [R1+0xb8], R9 ;  /* 0x0000b80901007387 */ /* 0x0041e80000100800 */
[----:B------:R2:W-:Y:S01]  /*3aa0*/  STL [R1+0x790], R71 ;  /* 0x0007904701007387 */ /* 0x0005e20000100800 */
[----:B0-----:R-:W-:-:S03]  /*3ab0*/  IMAD R9, R70, 0x7e, RZ ;  /* 0x0000007e46097824 */ /* 0x001fc600078e02ff */
[----:B--2---:R-:W5:Y:S04]  /*3ac0*/  LDL.LU R71, [R1+0xa24] ;  /* 0x000a240001477983 */ /* 0x004f680000300800 */
[----:B------:R0:W-:Y:S02]  /*3ad0*/  STL [R1+0x78c], R39 ;  /* 0x00078c2701007387 */ /* 0x0001e40000100800 */
[----:B0-----:R-:W-:-:S05]  /*3ae0*/  LEA.HI.X.SX32 R39, R9, R3, 0x1, P1 ;  /* 0x0000000309277211 */ /* 0x001fca00008f0eff */
[----:B------:R-:W-:-:S05]  /*3af0*/  @!P4 IMAD.MOV.U32 R5, RZ, RZ, R39 ;  /* 0x000000ffff05c224 */ /* 0x000fca00078e0027 */
[----:B------:R0:W2:Y:S04]  /*3b00*/  @!P4 LDG.E.U16 R10, desc[UR20][R4.64] ;  /* 0x00000014040ac981 */ /* 0x0000a8000c1e1500 */
[----:B------:R-:W-:Y:S04]  /*3b10*/  STL [R1+0x788], R38 ;  /* 0x0007882601007387 */ /* 0x000fe80000100800 */
[----:B------:R-:W-:Y:S04]  /*3b20*/  STL [R1+0x784], R39 ;  /* 0x0007842701007387 */ /* 0x000fe80000100800 */
[----:B---3--:R3:W-:Y:S01]  /*3b30*/  STL [R1+0x148], R7 ;  /* 0x0001480701007387 */ /* 0x0087e20000100800 */
[----:B0-----:R-:W-:-:S02]  /*3b40*/  IMAD R5, R70, 0xf8, RZ ;  /* 0x000000f846057824 */ /* 0x001fc400078e02ff */
[C---:B------:R-:W-:Y:S02]  /*3b50*/  IMAD R4, R70.reuse, 0x7d, RZ ;  /* 0x0000007d46047824 */ /* 0x040fe400078e02ff */
[----:B---3--:R-:W-:Y:S01]  /*3b60*/  IMAD R7, R70, 0xfa, RZ ;  /* 0x000000fa46077824 */ /* 0x008fe200078e02ff */
[----:B------:R-:W-:-:S04]  /*3b70*/  IADD3 R38, P3, PT, R5, R2, RZ ;  /* 0x0000000205267210 */ /* 0x000fc80007f7e0ff */
[----:B------:R-:W-:-:S04]  /*3b80*/  IADD3 R39, P4, PT, R7, R2, RZ ;  /* 0x0000000207277210 */ /* 0x000fc80007f9e0ff */
[----:B------:R-:W-:Y:S01]  /*3b90*/  LEA.HI.X.SX32 R4, R4, R3, 0x1, P4 ;  /* 0x0000000304047211 */ /* 0x000fe200020f0eff */
[----:B------:R-:W-:Y:S02]  /*3ba0*/  IMAD.MOV.U32 R5, RZ, RZ, R39 ;  /* 0x000000ffff057224 */ /* 0x000fe400078e0027 */
[----:B------:R-:W-:-:S03]  /*3bb0*/  VIADD R7, R6, 0xffffff85 ;  /* 0xffffff8506077836 */ /* 0x000fc60000000000 */
[----:B------:R-:W-:Y:S02]  /*3bc0*/  @!P0 LOP3.LUT R5, R5, R4, RZ, 0x3c, !PT ;  /* 0x0000000405058212 */ /* 0x000fe400078e3cff */
[----:B------:R-:W-:Y:S01]  /*3bd0*/  ISETP.GE.U32.AND P4, PT, R7, 0x7fffff06, PT ;  /* 0x7fffff060700780c */ /* 0x000fe20003f86070 */
[----:B------:R-:W-:Y:S01]  /*3be0*/  VIADD R8, R6, 0xffffff84 ;  /* 0xffffff8406087836 */ /* 0x000fe20000000000 */
[----:B------:R-:W-:-:S04]  /*3bf0*/  PRMT R7, RZ, 0x7610, R7 ;  /* 0x00007610ff077816 */ /* 0x000fc80000000007 */
[----:B------:R-:W-:Y:S01]  /*3c00*/  ISETP.GE.U32.AND P1, PT, R8, 0x7fffff05, PT ;  /* 0x7fffff050800780c */ /* 0x000fe20003f26070 */
[----:B------:R-:W-:Y:S01]  /*3c10*/  IMAD R8, R70, 0x7c, RZ ;  /* 0x0000007c46087824 */ /* 0x000fe200078e02ff */
[----:B------:R-:W-:Y:S01]  /*3c20*/  PRMT R17, RZ, 0x7610, R17 ;  /* 0x00007610ff117816 */ /* 0x000fe20000000011 */
[----:B--2---:R-:W-:Y:S04]  /*3c30*/  STL [R1+0x14c], R10 ;  /* 0x00014c0a01007387 */ /* 0x004fe80000100800 */
[----:B------:R-:W-:Y:S04]  /*3c40*/  STL [R1+0x780], R39 ;  /* 0x0007802701007387 */ /* 0x000fe80000100800 */
[----:B------:R-:W-:Y:S04]  /*3c50*/  STL [R1+0x778], R38 ;  /* 0x0007782601007387 */ /* 0x000fe80000100800 */
[----:B------:R0:W-:Y:S02]  /*3c60*/  STL [R1+0x77c], R4 ;  /* 0x00077c0401007387 */ /* 0x0001e40000100800 */
[----:B0-----:R-:W-:-:S04]  /*3c70*/  @!P0 LOP3.LUT R4, R5, R4, RZ, 0x3c, !PT ;  /* 0x0000000405048212 */ /* 0x001fc800078e3cff */
[----:B------:R-:W-:-:S05]  /*3c80*/  @!P0 LOP3.LUT R5, R5, R4, RZ, 0x3c, !PT ;  /* 0x0000000405058212 */ /* 0x000fca00078e3cff */
[----:B------:R0:W2:Y:S01]  /*3c90*/  @!P0 LDG.E.U16 R7, desc[UR20][R4.64] ;  /* 0x0000001404078981 */ /* 0x0000a2000c1e1500 */
[----:B------:R-:W-:Y:S01]  /*3ca0*/  LEA.HI.X.SX32 R39, R8, R3, 0x1, P3 ;  /* 0x0000000308277211 */ /* 0x000fe200018f0eff */
[----:B0-----:R-:W-:-:S04]  /*3cb0*/  @!P5 IMAD.MOV.U32 R4, RZ, RZ, R38 ;  /* 0x000000ffff04d224 */ /* 0x001fc800078e0026 */
[----:B------:R-:W-:-:S05]  /*3cc0*/  @!P5 IMAD.MOV.U32 R5, RZ, RZ, R39 ;  /* 0x000000ffff05d224 */ /* 0x000fca00078e0027 */
[----:B------:R0:W3:Y:S04]  /*3cd0*/  @!P5 LDG.E.U16 R17, desc[UR20][R4.64] ;  /* 0x000000140411d981 */ /* 0x0000e8000c1e1500 */
[----:B------:R-:W-:Y:S01]  /*3ce0*/  STL [R1+0x774], R39 ;  /* 0x0007742701007387 */ /* 0x000fe20000100800 */
[C---:B0-----:R-:W-:Y:S02]  /*3cf0*/  IMAD R5, R70.reuse, 0xf4, RZ ;  /* 0x000000f446057824 */ /* 0x041fe400078e02ff */
[----:B------:R-:W-:-:S03]  /*3d00*/  IMAD R4, R70, 0x7b, RZ ;  /* 0x0000007b46047824 */ /* 0x000fc600078e02ff */
[----:B------:R-:W-:Y:S02]  /*3d10*/  IADD3 R38, P0, PT, R5, R2, RZ ;  /* 0x0000000205267210 */ /* 0x000fe40007f1e0ff */
[----:B------:R-:W-:Y:S01]  /*3d20*/  PRMT R13, RZ, 0x7610, R13 ;  /* 0x00007610ff0d7816 */ /* 0x000fe2000000000d */
[----:B--2---:R0:W-:Y:S02]  /*3d30*/  STL [R1+0x140], R7 ;  /* 0x0001400701007387 */ /* 0x0041e40000100800 */
[----:B0-----:R-:W-:-:S05]  /*3d40*/  IMAD R7, R70, 0xf6, RZ ;  /* 0x000000f646077824 */ /* 0x001fca00078e02ff */
[----:B------:R-:W-:-:S04]  /*3d50*/  IADD3 R39, P5, PT, R7, R2, RZ ;  /* 0x0000000207277210 */ /* 0x000fc80007fbe0ff */
[----:B------:R-:W-:Y:S01]  /*3d60*/  LEA.HI.X.SX32 R4, R4, R3, 0x1, P5 ;  /* 0x0000000304047211 */ /* 0x000fe200028f0eff */
[----:B------:R-:W-:Y:S01]  /*3d70*/  IMAD.MOV.U32 R5, RZ, RZ, R39 ;  /* 0x000000ffff057224 */ /* 0x000fe200078e0027 */
[----:B---3--:R-:W-:Y:S01]  /*3d80*/  STL [R1+0x144], R17 ;  /* 0x0001441101007387 */ /* 0x008fe20000100800 */
[----:B------:R-:W-:-:S03]  /*3d90*/  VIADD R7, R6, 0xffffff87 ;  /* 0xffffff8706077836 */ /* 0x000fc60000000000 */
[----:B------:R-:W-:Y:S01]  /*3da0*/  @!P1 LOP3.LUT R5, R5, R4, RZ, 0x3c, !PT ;  /* 0x0000000405059212 */ /* 0x000fe200078e3cff */
[----:B------:R-:W-:Y:S04]  /*3db0*/  STL [R1+0x770], R39 ;  /* 0x0007702701007387 */ /* 0x000fe80000100800 */
[----:B------:R-:W-:Y:S01]  /*3dc0*/  STL [R1+0x768], R38 ;  /* 0x0007682601007387 */ /* 0x000fe20000100800 */
[----:B------:R-:W-:-:S03]  /*3dd0*/  ISETP.GE.U32.AND P5, PT, R7, 0x7fffff08, PT ;  /* 0x7fffff080700780c */ /* 0x000fc60003fa6070 */
[----:B------:R0:W-:Y:S01]  /*3de0*/  STL [R1+0x76c], R4 ;  /* 0x00076c0401007387 */ /* 0x0001e20000100800 */
[----:B------:R-:W-:Y:S02]  /*3df0*/  PRMT R7, RZ, 0x7610, R7 ;  /* 0x00007610ff077816 */ /* 0x000fe40000000007 */
[----:B0-----:R-:W-:-:S04]  /*3e00*/  @!P1 LOP3.LUT R4, R5, R4, RZ, 0x3c, !PT ;  /* 0x0000000405049212 */ /* 0x001fc800078e3cff */
[----:B------:R-:W-:Y:S01]  /*3e10*/  @!P1 LOP3.LUT R5, R5, R4, RZ, 0x3c, !PT ;  /* 0x0000000405059212 */ /* 0x000fe200078e3cff */
[----:B------:R-:W-:-:S04]  /*3e20*/  IMAD R17, R70, 0x7a, RZ ;  /* 0x0000007a46117824 */ /* 0x000fc800078e02ff */
[----:B------:R0:W2:Y:S01]  /*3e30*/  @!P1 LDG.E.U16 R7, desc[UR20][R4.64] ;  /* 0x0000001404079981 */ /* 0x0000a2000c1e1500 */
[----:B------:R-:W-:Y:S01]  /*3e40*/  LEA.HI.X.SX32 R39, R17, R3, 0x1, P0 ;  /* 0x0000000311277211 */ /* 0x000fe200000f0eff */
[----:B0-----:R-:W-:-:S04]  /*3e50*/  @!P4 IMAD.MOV.U32 R4, RZ, RZ, R38 ;  /* 0x000000ffff04c224 */ /* 0x001fc800078e0026 */
[----:B------:R-:W-:-:S05]  /*3e60*/  @!P4 IMAD.MOV.U32 R5, RZ, RZ, R39 ;  /* 0x000000ffff05c224 */ /* 0x000fca00078e0027 */
[----:B------:R0:W3:Y:S01]  /*3e70*/  @!P4 LDG.E.U16 R13, desc[UR20][R4.64] ;  /* 0x00000014040dc981 */ /* 0x0000e2000c1e1500 */
[----:B------:R-:W-:-:S03]  /*3e80*/  VIADD R10, R6, 0xffffff86 ;  /* 0xffffff86060a7836 */ /* 0x000fc60000000000 */
[----:B------:R-:W-:Y:S02]  /*3e90*/  STL [R1+0x764], R39 ;  /* 0x0007642701007387 */ /* 0x000fe40000100800 */
[----:B------:R-:W-:Y:S01]  /*3ea0*/  ISETP.GE.U32.AND P3, PT, R10, 0x7fffff07, PT ;  /* 0x7fffff070a00780c */ /* 0x000fe20003f66070 */
        /* <DEDUP_REMOVED lines=65> */
[----:B---3--:R0:W-:Y:S01]  /*42c0*/  STL [R1+0x100], R33 ;  /* 0x0001002101007387 */ /* 0x0081e20000100800 */
[----:B------:R-:W-:-:S03]  /*42d0*/  VIADD R7, R6, 0xffffff8d ;  /* 0xffffff8d06077836 */ /* 0x000fc60000000000 */
[----:B------:R-:W-:Y:S01]  /*42e0*/  @!P1 LOP3.LUT R5, R5, R4, RZ, 0x3c, !PT ;  /* 0x0000000405059212 */ /* 0x000fe200078e3cff */
[----:B------:R-:W-:Y:S04]  /*42f0*/  STL [R1+0x740], R39 ;  /* 0x0007402701007387 */ /* 0x000fe80000100800 */
[----:B------:R-:W-:Y:S01]  /*4300*/  STL [R1+0x738], R38 ;  /* 0x0007382601007387 */ /* 0x000fe20000100800 */
[----:B------:R-:W-:-:S03]  /*4310*/  ISETP.GE.U32.AND P4, PT, R7, 0x7fffff0e, PT ;  /* 0x7fffff0e0700780c */ /* 0x000fc60003f86070 */
[----:B------:R2:W-:Y:S01]  /*4320*/  STL [R1+0x73c], R4 ;  /* 0x00073c0401007387 */ /* 0x0005e20000100800 */
[----:B0-----:R-:W-:Y:S01]  /*4330*/  IMAD R33, R70, 0x74, RZ ;  /* 0x0000007446217824 */ /* 0x001fe200078e02ff */
[----:B------:R-:W-:Y:S02]  /*4340*/  PRMT R7, RZ, 0x7610, R7 ;  /* 0x00007610ff077816 */ /* 0x000fe40000000007 */
[----:B--2---:R-:W-:-:S04]  /*4350*/  @!P1 LOP3.LUT R4, R5, R4, RZ, 0x3c, !PT ;  /* 0x0000000405049212 */ /* 0x004fc800078e3cff */
[----:B------:R-:W-:Y:S02]  /*4360*/  @!P1 LOP3.LUT R5, R5, R4, RZ, 0x3c, !PT ;  /* 0x0000000405059212 */ /* 0x000fe400078e3cff */
[----:B------:R-:W-:-:S03]  /*4370*/  LEA.HI.X.SX32 R39, R33, R3, 0x1, P0 ;  /* 0x0000000321277211 */ /* 0x000fc600000f0eff */
[----:B------:R0:W2:Y:S02]  /*4380*/  @!P1 LDG.E.U16 R7, desc[UR20][R4.64] ;  /* 0x0000001404079981 */ /* 0x0000a4000c1e1500 */
[----:B0-----:R-:W-:Y:S02]  /*4390*/  @!P5 IMAD.MOV.U32 R4, RZ, RZ, R38 ;  /* 0x000000ffff04d224 */ /* 0x001fe400078e0026 */
[----:B------:R-:W-:-:S05]  /*43a0*/  @!P5 IMAD.MOV.U32 R5, RZ, RZ, R39 ;  /* 0x000000ffff05d224 */ /* 0x000fca00078e0027 */
[----:B------:R0:W3:Y:S01]  /*43b0*/  @!P5 LDG.E.U16 R37, desc[UR20][R4.64] ;  /* 0x000000140425d981 */ /* 0x0000e2000c1e1500 */
[----:B------:R-:W-:-:S03]  /*43c0*/  VIADD R10, R6, 0xffffff8c ;  /* 0xffffff8c060a7836 */ /* 0x000fc60000000000 */
[----:B------:R4:W-:Y:S02]  /*43d0*/  STL [R1+0x734], R39 ;  /* 0x0007342701007387 */ /* 0x0009e40000100800 */
[----:B------:R-:W-:Y:S01]  /*43e0*/  ISETP.GE.U32.AND P3, PT, R10, 0x7fffff0d, PT ;  /* 0x7fffff0d0a00780c */ /* 0x000fe20003f66070 */
[C---:B0-----:R-:W-:Y:S02]  /*43f0*/  IMAD R5, R70.reuse, 0xe4, RZ ;  /* 0x000000e446057824 */ /* 0x041fe400078e02ff */
[C---:B------:R-:W-:Y:S02]  /*4400*/  IMAD R4, R70.reuse, 0x73, RZ ;  /* 0x0000007346047824 */ /* 0x040fe400078e02ff */
[C---:B----4-:R-:W-:Y:S01]  /*4410*/  IMAD R39, R70.reuse, 0x72, RZ ;  /* 0x0000007246277824 */ /* 0x050fe200078e02ff */
[----:B------:R-:W-:Y:S01]  /*4420*/  PRMT R35, RZ, 0x7610, R35 ;  /* 0x00007610ff237816 */ /* 0x000fe20000000023 */
[----:B--2---:R0:W-:Y:S02]  /*4430*/  STL [R1+0xf4], R7 ;  /* 0x0000f40701007387 */ /* 0x0041e40000100800 */
[----:B0-----:R-:W-:-:S05]  /*4440*/  IMAD R7, R70, 0xe6, RZ ;  /* 0x000000e646077824 */ /* 0x001fca00078e02ff */
[-C--:B------:R-:W-:Y:S01]  /*4450*/  IADD3 R38, P5, PT, R7, R2.reuse, RZ ;  /* 0x0000000207267210 */ /* 0x080fe20007fbe0ff */
[----:B---3--:R0:W-:Y:S03]  /*4460*/  STL [R1+0xf8], R37 ;  /* 0x0000f82501007387 */ /* 0x0081e60000100800 */
[----:B------:R-:W-:Y:S01]  /*4470*/  LEA.HI.X.SX32 R4, R4, R3, 0x1, P5 ;  /* 0x0000000304047211 */ /* 0x000fe200028f0eff */
[----:B------:R-:W-:Y:S01]  /*4480*/  VIADD R7, R6, 0xffffff8f ;  /* 0xffffff8f06077836 */ /* 0x000fe20000000000 */
[----:B0-----:R-:W-:Y:S01]  /*4490*/  IADD3 R37, P1, PT, R5, R2, RZ ;  /* 0x0000000205257210 */ /* 0x001fe20007f3e0ff */
[----:B------:R-:W-:Y:S01]  /*44a0*/  IMAD.MOV.U32 R5, RZ, RZ, R38 ;  /* 0x000000ffff057224 */ /* 0x000fe200078e0026 */
[----:B------:R-:W-:Y:S04]  /*44b0*/  STL [R1+0x730], R38 ;  /* 0x0007302601007387 */ /* 0x000fe80000100800 */
[----:B------:R-:W-:Y:S01]  /*44c0*/  @!P3 LOP3.LUT R5, R5, R4, RZ, 0x3c, !PT ;  /* 0x000000040505b212 */ /* 0x000fe200078e3cff */
[----:B------:R-:W-:Y:S01]  /*44d0*/  STL [R1+0x728], R37 ;  /* 0x0007282501007387 */ /* 0x000fe20000100800 */
[----:B------:R-:W-:-:S03]  /*44e0*/  ISETP.GE.U32.AND P5, PT, R7, 0x7fffff10, PT ;  /* 0x7fffff100700780c */ /* 0x000fc60003fa6070 */
[----:B------:R0:W-:Y:S01]  /*44f0*/  STL [R1+0x72c], R4 ;  /* 0x00072c0401007387 */ /* 0x0001e20000100800 */
[----:B------:R-:W-:Y:S02]  /*4500*/  PRMT R7, RZ, 0x7610, R7 ;  /* 0x00007610ff077816 */ /* 0x000fe40000000007 */
[----:B0-----:R-:W-:-:S04]  /*4510*/  @!P3 LOP3.LUT R4, R5, R4, RZ, 0x3c, !PT ;  /* 0x000000040504b212 */ /* 0x001fc800078e3cff */
[----:B------:R-:W-:-:S05]  /*4520*/  @!P3 LOP3.LUT R5, R5, R4, RZ, 0x3c, !PT ;  /* 0x000000040505b212 */ /* 0x000fca00078e3cff */
        /* <DEDUP_REMOVED lines=80> */
[----:B------:R-:W-:Y:S01]  /*4a30*/  PRMT R7, RZ, 0x7610, R7 ;  /* 0x00007610ff077816 */ /* 0x000fe20000000007 */
[----:B0-----:R-:W-:Y:S01]  /*4a40*/  IMAD R32, R70, 0x6c, RZ ;  /* 0x0000006c46207824 */ /* 0x001fe200078e02ff */
        /* <DEDUP_REMOVED lines=17> */
[----:B------:R-:W-:Y:S01]  /*4b60*/  VIADD R7, R6, 0xffffff97 ;  /* 0xffffff9706077836 */ /* 0x000fe20000000000 */
[----:B---3--:R0:W-:Y:S02]  /*4b70*/  STL [R1+0xc8], R31 ;  /* 0x0000c81f01007387 */ /* 0x0081e40000100800 */
[-C--:B------:R-:W-:Y:S02]  /*4b80*/  LEA.HI.X.SX32 R5, R5, R3.reuse, 0x1, P5 ;  /* 0x0000000305057211 */ /* 0x080fe400028f0eff */
[----:B------:R-:W-:Y:S02]  /*4b90*/  ISETP.GE.U32.AND P5, PT, R7, 0x7fffff18, PT ;  /* 0x7fffff180700780c */ /* 0x000fe40003fa6070 */
[----:B------:R-:W-:Y:S02]  /*4ba0*/  PRMT R7, RZ, 0x7610, R7 ;  /* 0x00007610ff077816 */ /* 0x000fe40000000007 */
[----:B0-----:R-:W-:Y:S01]  /*4bb0*/  IADD3 R31, P3, PT, R4, R2, RZ ;  /* 0x00000002041f7210 */ /* 0x001fe20007f7e0ff */
[----:B------:R-:W-:Y:S01]  /*4bc0*/  IMAD.MOV.U32 R4, RZ, RZ, R34 ;  /* 0x000000ffff047224 */ /* 0x000fe200078e0022 */
[----:B------:R0:W-:Y:S04]  /*4bd0*/  STL [R1+0x6f0], R34 ;  /* 0x0006f02201007387 */ /* 0x0001e80000100800 */
[----:B------:R2:W3:Y:S01]  /*4be0*/  @!P0 LDG.E.U16 R7, desc[UR20][R4.64] ;  /* 0x0000001404078981 */ /* 0x0004e2000c1e1500 */
[----:B0-----:R-:W-:-:S03]  /*4bf0*/  LEA.HI.X.SX32 R34, R37, R3, 0x1, P3 ;  /* 0x0000000325227211 */ /* 0x001fc600018f0eff */
[----:B------:R-:W-:Y:S01]  /*4c00*/  STL [R1+0x6e8], R31 ;  /* 0x0006e81f01007387 */ /* 0x000fe20000100800 */
[----:B--2---:R-:W-:-:S03]  /*4c10*/  @!P4 IMAD.MOV.U32 R4, RZ, RZ, R31 ;  /* 0x000000ffff04c224 */ /* 0x004fc600078e001f */
[----:B------:R0:W-:Y:S02]  /*4c20*/  STL [R1+0x6ec], R5 ;  /* 0x0006ec0501007387 */ /* 0x0001e40000100800 */
[----:B0-----:R-:W-:-:S05]  /*4c30*/  @!P4 IMAD.MOV.U32 R5, RZ, RZ, R34 ;  /* 0x000000ffff05c224 */ /* 0x001fca00078e0022 */
[----:B------:R0:W2:Y:S01]  /*4c40*/  @!P4 LDG.E.U16 R20, desc[UR20][R4.64] ;  /* 0x000000140414c981 */ /* 0x0000a2000c1e1500 */
[----:B------:R-:W-:-:S03]  /*4c50*/  VIADD R10, R6, 0xffffff96 ;  /* 0xffffff96060a7836 */ /* 0x000fc60000000000 */
[----:B------:R-:W-:Y:S02]  /*4c60*/  STL [R1+0x6e4], R34 ;  /* 0x0006e42201007387 */ /* 0x000fe40000100800 */
[----:B------:R-:W-:Y:S01]  /*4c70*/  ISETP.GE.U32.AND P1, PT, R10, 0x7fffff17, PT ;  /* 0x7fffff170a00780c */ /* 0x000fe20003f26070 */
[C---:B0-----:R-:W-:Y:S02]  /*4c80*/  IMAD R5, R70.reuse, 0x69, RZ ;  /* 0x0000006946057824 */ /* 0x041fe400078e02ff */
[----:B------:R-:W-:-:S05]  /*4c90*/  IMAD R4, R70, 0xd0, RZ ;  /* 0x000000d046047824 */ /* 0x000fca00078e02ff */
[----:B------:R-:W-:Y:S02]  /*4ca0*/  IADD3 R31, P0, PT, R4, R2, RZ ;  /* 0x00000002041f7210 */ /* 0x000fe40007f1e0ff */
[----:B------:R-:W-:Y:S01]  /*4cb0*/  PRMT R30, RZ, 0x7610, R30 ;  /* 0x00007610ff1e7816 */ /* 0x000fe2000000001e */
[----:B---3--:R0:W-:Y:S02]  /*4cc0*/  STL [R1+0xbc], R7 ;  /* 0x0000bc0701007387 */ /* 0x0081e40000100800 */
[----:B0-----:R-:W-:-:S05]  /*4cd0*/  IMAD R7, R70, 0xd2, RZ ;  /* 0x000000d246077824 */ /* 0x001fca00078e02ff */
[----:B------:R-:W-:Y:S01]  /*4ce0*/  IADD3 R34, P4, PT, R7, R2, RZ ;  /* 0x0000000207227210 */ /* 0x000fe20007f9e0ff */
[----:B------:R-:W-:-:S03]  /*4cf0*/  VIADD R7, R6, 0xffffff99 ;  /* 0xffffff9906077836 */ /* 0x000fc60000000000 */
[----:B------:R-:W-:Y:S02]  /*4d00*/  LEA.HI.X.SX32 R5, R5, R3, 0x1, P4 ;  /* 0x0000000305057211 */ /* 0x000fe400020f0eff */
[----:B------:R-:W-:Y:S01]  /*4d10*/  ISETP.GE.U32.AND P4, PT, R7, 0x7fffff1a, PT ;  /* 0x7fffff1a0700780c */ /* 0x000fe20003f86070 */
[----:B------:R-:W-:Y:S01]  /*4d20*/  IMAD.MOV.U32 R4, RZ, RZ, R34 ;  /* 0x000000ffff047224 */ /* 0x000fe200078e0022 */
[----:B------:R-:W-:Y:S01]  /*4d30*/  PRMT R7, RZ, 0x7610, R7 ;  /* 0x00007610ff077816 */ /* 0x000fe20000000007 */
[----:B--2---:R0:W-:Y:S05]  /*4d40*/  STL [R1+0xc0], R20 ;  /* 0x0000c01401007387 */ /* 0x0041ea0000100800 */
[----:B------:R2:W3:Y:S01]  /*4d50*/  @!P1 LDG.E.U16 R7, desc[UR20][R4.64] ;  /* 0x0000001404079981 */ /* 0x0004e2000c1e1500 */
[----:B0-----:R-:W-:-:S03]  /*4d60*/  IMAD R20, R70, 0x68, RZ ;  /* 0x0000006846147824 */ /* 0x001fc600078e02ff */
[----:B------:R0:W-:Y:S04]  /*4d70*/  STL [R1+0x6e0], R34 ;  /* 0x0006e02201007387 */ /* 0x0001e80000100800 */
[----:B------:R-:W-:Y:S01]  /*4d80*/  STL [R1+0x6d8], R31 ;  /* 0x0006d81f01007387 */ /* 0x000fe20000100800 */
[----:B--2---:R-:W-:Y:S01]  /*4d90*/  @!P5 IMAD.MOV.U32 R4, RZ, RZ, R31 ;  /* 0x000000ffff04d224 */ /* 0x004fe200078e001f */
[----:B0-----:R-:W-:Y:S02]  /*4da0*/  LEA.HI.X.SX32 R34, R20, R3, 0x1, P0 ;  /* 0x0000000314227211 */ /* 0x001fe400000f0eff */
[----:B------:R0:W-:Y:S03]  /*4db0*/  STL [R1+0x6dc], R5 ;  /* 0x0006dc0501007387 */ /* 0x0001e60000100800 */
[----:B0-----:R-:W-:-:S05]  /*4dc0*/  @!P5 IMAD.MOV.U32 R5, RZ, RZ, R34 ;  /* 0x000000ffff05d224 */ /* 0x001fca00078e0022 */
[----:B------:R0:W2:Y:S01]  /*4dd0*/  @!P5 LDG.E.U16 R30, desc[UR20][R4.64] ;  /* 0x00000014041ed981 */ /* 0x0000a2000c1e1500 */
[----:B------:R-:W-:-:S03]  /*4de0*/  VIADD R10, R6, 0xffffff98 ;  /* 0xffffff98060a7836 */ /* 0x000fc60000000000 */
[----:B------:R4:W-:Y:S02]  /*4df0*/  STL [R1+0x6d4], R34 ;  /* 0x0006d42201007387 */ /* 0x0009e40000100800 */
[----:B------:R-:W-:Y:S01]  /*4e00*/  ISETP.GE.U32.AND P3, PT, R10, 0x7fffff19, PT ;  /* 0x7fffff190a00780c */ /* 0x000fe20003f66070 */
[C---:B0-----:R-:W-:Y:S02]  /*4e10*/  IMAD R5, R70.reuse, 0x67, RZ ;  /* 0x0000006746057824 */ /* 0x041fe400078e02ff */
[C---:B------:R-:W-:Y:S02]  /*4e20*/  IMAD R4, R70.reuse, 0xcc, RZ ;  /* 0x000000cc46047824 */ /* 0x040fe400078e02ff */
[C---:B----4-:R-:W-:Y:S01]  /*4e30*/  IMAD R34, R70.reuse, 0x66, RZ ;  /* 0x0000006646227824 */ /* 0x050fe200078e02ff */
[----:B------:R-:W-:Y:S01]  /*4e40*/  PRMT R11, RZ, 0x7610, R11 ;  /* 0x00007610ff0b7816 */ /* 0x000fe2000000000b */
[----:B---3--:R0:W-:Y:S02]  /*4e50*/  STL [R1+0xb0], R7 ;  /* 0x0000b00701007387 */ /* 0x0081e40000100800 */
[----:B0-----:R-:W-:-:S05]  /*4e60*/  IMAD R7, R70, 0xce, RZ ;  /* 0x000000ce46077824 */ /* 0x001fca00078e02ff */
[----:B------:R-:W-:Y:S01]  /*4e70*/  IADD3 R31, P5, PT, R7, R2, RZ ;  /* 0x00000002071f7210 */ /* 0x000fe20007fbe0ff */
[----:B------:R-:W-:-:S03]  /*4e80*/  VIADD R7, R6, 0xffffff9b ;  /* 0xffffff9b06077836 */ /* 0x000fc60000000000 */
[-C--:B------:R-:W-:Y:S02]  /*4e90*/  LEA.HI.X.SX32 R5, R5, R3.reuse, 0x1, P5 ;  /* 0x0000000305057211 */ /* 0x080fe400028f0eff */
[----:B------:R-:W-:Y:S02]  /*4ea0*/  ISETP.GE.U32.AND P5, PT, R7, 0x7fffff1c, PT ;  /* 0x7fffff1c0700780c */ /* 0x000fe40003fa6070 */
[----:B------:R-:W-:Y:S01]  /*4eb0*/  PRMT R7, RZ, 0x7610, R7 ;  /* 0x00007610ff077816 */ /* 0x000fe20000000007 */
[----:B--2---:R0:W-:Y:S02]  /*4ec0*/  STL [R1+0xb4], R30 ;  /* 0x0000b41e01007387 */ /* 0x0041e40000100800 */
        /* <DEDUP_REMOVED lines=25> */
[----:B--2---:R0:W-:Y:S04]  /*5060*/  STL [R1+0xac], R11 ;  /* 0x0000ac0b01007387 */ /* 0x0041e80000100800 */
[----:B------:R2:W-:Y:S04]  /*5070*/  STL [R1+0x6c0], R31 ;  /* 0x0006c01f01007387 */ /* 0x0005e80000100800 */
[----:B------:R3:W4:Y:S01]  /*5080*/  @!P0 LDG.E.U16 R7, desc[UR20][R4.64] ;  /* 0x0000001404078981 */ /* 0x000722000c1e1500 */
[----:B0-----:R-:W-:-:S03]  /*5090*/  IMAD R11, R70, 0x64, RZ ;  /* 0x00000064460b7824 */ /* 0x001fc600078e02ff */
[----:B------:R-:W-:Y:S02]  /*50a0*/  STL [R1+0x6b8], R30 ;  /* 0x0006b81e01007387 */ /* 0x000fe40000100800 */
[----:B--2---:R-:W-:Y:S02]  /*50b0*/  LEA.HI.X.SX32 R31, R11, R3, 0x1, P3 ;  /* 0x000000030b1f7211 */ /* 0x004fe400018f0eff */
[----:B------:R0:W-:Y:S01]  /*50c0*/  STL [R1+0x6bc], R5 ;  /* 0x0006bc0501007387 */ /* 0x0001e20000100800 */
[----:B---3--:R-:W-:Y:S02]  /*50d0*/  @!P5 IMAD.MOV.U32 R4, RZ, RZ, R30 ;  /* 0x000000ffff04d224 */ /* 0x008fe400078e001e */
[----:B0-----:R-:W-:-:S05]  /*50e0*/  @!P5 IMAD.MOV.U32 R5, RZ, RZ, R31 ;  /* 0x000000ffff05d224 */ /* 0x001fca00078e001f */
[----:B------:R0:W2:Y:S01]  /*50f0*/  @!P5 LDG.E.U16 R29, desc[UR20][R4.64] ;  /* 0x00000014041dd981 */ /* 0x0000a2000c1e1500 */
[----:B------:R-:W-:-:S03]  /*5100*/  VIADD R10, R6, 0xffffff9c ;  /* 0xffffff9c060a7836 */ /* 0x000fc60000000000 */
[----:B------:R3:W-:Y:S02]  /*5110*/  STL [R1+0x6b4], R31 ;  /* 0x0006b41f01007387 */ /* 0x0007e40000100800 */
[----:B------:R-:W-:Y:S01]  /*5120*/  ISETP.GE.U32.AND P1, PT, R10, 0x7fffff1d, PT ;  /* 0x7fffff1d0a00780c */ /* 0x000fe20003f26070 */
[C---:B0-----:R-:W-:Y:S02]  /*5130*/  IMAD R5, R70.reuse, 0x63, RZ ;  /* 0x0000006346057824 */ /* 0x041fe400078e02ff */
[C---:B------:R-:W-:Y:S02]  /*5140*/  IMAD R4, R70.reuse, 0xc4, RZ ;  /* 0x000000c446047824 */ /* 0x040fe400078e02ff */
[C---:B---3--:R-:W-:Y:S01]  /*5150*/  IMAD R31, R70.reuse, 0x62, RZ ;  /* 0x00000062461f7824 */ /* 0x048fe200078e02ff */
[----:B------:R-:W-:Y:S01]  /*5160*/  PRMT R24, RZ, 0x7610, R24 ;  /* 0x00007610ff187816 */ /* 0x000fe20000000018 */
[----:B----4-:R0:W-:Y:S02]  /*5170*/  STL [R1+0xa0], R7 ;  /* 0x0000a00701007387 */ /* 0x0101e40000100800 */
[----:B0-----:R-:W-:-:S05]  /*5180*/  IMAD R7, R70, 0xc6, RZ ;  /* 0x000000c646077824 */ /* 0x001fca00078e02ff */
[----:B------:R-:W-:Y:S01]  /*5190*/  IADD3 R30, P5, PT, R7, R2, RZ ;  /* 0x00000002071e7210 */ /* 0x000fe20007fbe0ff */
[----:B------:R-:W-:-:S03]  /*51a0*/  VIADD R7, R6, 0xffffff9f ;  /* 0xffffff9f06077836 */ /* 0x000fc60000000000 */
[----:B------:R-:W-:Y:S02]  /*51b0*/  LEA.HI.X.SX32 R5, R5, R3, 0x1, P5 ;  /* 0x0000000305057211 */ /* 0x000fe400028f0eff */
[----:B------:R-:W-:Y:S01]  /*51c0*/  ISETP.GE.U32.AND P5, PT, R7, 0x7fffff20, PT ;  /* 0x7fffff200700780c */ /* 0x000fe20003fa6070 */
[----:B--2---:R0:W-:Y:S01]  /*51d0*/  STL [R1+0xa4], R29 ;  /* 0x0000a41d01007387 */ /* 0x0041e20000100800 */
[----:B------:R-:W-:-:S03]  /*51e0*/  PRMT R7, RZ, 0x7610, R7 ;  /* 0x00007610ff077816 */ /* 0x000fc60000000007 */
[----:B------:R2:W-:Y:S01]  /*51f0*/  STL [R1+0x6b0], R30 ;  /* 0x0006b01e01007387 */ /* 0x0005e20000100800 */
[----:B0-----:R-:W-:Y:S01]  /*5200*/  IADD3 R29, P0, PT, R4, R2, RZ ;  /* 0x00000002041d7210 */ /* 0x001fe20007f1e0ff */
[----:B------:R-:W-:-:S03]  /*5210*/  IMAD.MOV.U32 R4, RZ, RZ, R30 ;  /* 0x000000ffff047224 */ /* 0x000fc600078e001e */
[----:B--2---:R-:W-:Y:S01]  /*5220*/  LEA.HI.X.SX32 R30, R31, R3, 0x1, P0 ;  /* 0x000000031f1e7211 */ /* 0x004fe200000f0eff */
[----:B------:R-:W-:Y:S04]  /*5230*/  STL [R1+0x6a8], R29 ;  /* 0x0006a81d01007387 */ /* 0x000fe80000100800 */
[----:B------:R0:W-:Y:S04]  /*5240*/  STL [R1+0x6ac], R5 ;  /* 0x0006ac0501007387 */ /* 0x0001e80000100800 */
[----:B------:R2:W3:Y:S02]  /*5250*/  @!P1 LDG.E.U16 R7, desc[UR20][R4.64] ;  /* 0x0000001404079981 */ /* 0x0004e4000c1e1500 */
[----:B--2---:R-:W-:-:S02]  /*5260*/  @!P4 IMAD.MOV.U32 R4, RZ, RZ, R29 ;  /* 0x000000ffff04c224 */ /* 0x004fc400078e001d */
[----:B0-----:R-:W-:-:S05]  /*5270*/  @!P4 IMAD.MOV.U32 R5, RZ, RZ, R30 ;  /* 0x000000ffff05c224 */ /* 0x001fca00078e001e */
[----:B------:R0:W2:Y:S01]  /*5280*/  @!P4 LDG.E.U16 R24, desc[UR20][R4.64] ;  /* 0x000000140418c981 */ /* 0x0000a2000c1e1500 */
[----:B------:R-:W-:-:S03]  /*5290*/  VIADD R10, R6, 0xffffff9e ;  /* 0xffffff9e060a7836 */ /* 0x000fc60000000000 */
[----:B------:R-:W-:Y:S02]  /*52a0*/  STL [R1+0x6a4], R30 ;  /* 0x0006a41e01007387 */ /* 0x000fe40000100800 */
[----:B------:R-:W-:Y:S01]  /*52b0*/  ISETP.GE.U32.AND P3, PT, R10, 0x7fffff1f, PT ;  /* 0x7fffff1f0a00780c */ /* 0x000fe20003f66070 */
[C---:B0-----:R-:W-:Y:S02]  /*52c0*/  IMAD R4, R70.reuse, 0xc0, RZ ;  /* 0x000000c046047824 */ /* 0x041fe400078e02ff */
[----:B------:R-:W-:Y:S01]  /*52d0*/  IMAD R5, R70, 0x61, RZ ;  /* 0x0000006146057824 */ /* 0x000fe200078e02ff */
[----:B------:R-:W-:Y:S02]  /*52e0*/  PRMT R153, RZ, 0x7610, R153 ;  /* 0x00007610ff997816 */ /* 0x000fe40000000099 */
[----:B------:R-:W-:Y:S02]  /*52f0*/  IADD3 R29, P1, PT, R4, R2, RZ ;  /* 0x00000002041d7210 */ /* 0x000fe40007f3e0ff */
[----:B------:R-:W-:Y:S01]  /*5300*/  PRMT R28, RZ, 0x7610, R28 ;  /* 0x00007610ff1c7816 */ /* 0x000fe2000000001c */
[----:B---3--:R0:W-:Y:S02]  /*5310*/  STL [R1+0x88], R7 ;  /* 0x0000880701007387 */ /* 0x0081e40000100800 */
[----:B0-----:R-:W-:-:S05]  /*5320*/  IMAD R7, R70, 0xc2, RZ ;  /* 0x000000c246077824 */ /* 0x001fca00078e02ff */
[----:B------:R-:W-:Y:S01]  /*5330*/  IADD3 R30, P4, PT, R7, R2, RZ ;  /* 0x00000002071e7210 */ /* 0x000fe20007f9e0ff */
[----:B--2---:R0:W-:Y:S03]  /*5340*/  STL [R1+0x9c], R24 ;  /* 0x00009c1801007387 */ /* 0x0041e60000100800 */
[----:B------:R-:W-:Y:S01]  /*5350*/  LEA.HI.X.SX32 R5, R5, R3, 0x1, P4 ;  /* 0x0000000305057211 */ /* 0x000fe200020f0eff */
[----:B------:R-:W-:Y:S01]  /*5360*/  IMAD.MOV.U32 R4, RZ, RZ, R30 ;  /* 0x000000ffff047224 */ /* 0x000fe200078e001e */
[----:B------:R2:W-:Y:S01]  /*5370*/  STL [R1+0x6a0], R30 ;  /* 0x0006a01e01007387 */ /* 0x0005e20000100800 */
[----:B0-----:R-:W-:-:S03]  /*5380*/  IMAD R24, R70, 0x60, RZ ;  /* 0x0000006046187824 */ /* 0x001fc600078e02ff */
[----:B------:R-:W-:Y:S02]  /*5390*/  STL [R1+0x698], R29 ;  /* 0x0006981d01007387 */ /* 0x000fe40000100800 */
[----:B--2---:R-:W-:Y:S02]  /*53a0*/  LEA.HI.X.SX32 R30, R24, R3, 0x1, P1 ;  /* 0x00000003181e7211 */ /* 0x004fe400008f0eff */
[----:B------:R0:W-:Y:S04]  /*53b0*/  STL [R1+0x69c], R5 ;  /* 0x00069c0501007387 */ /* 0x0001e80000100800 */
[----:B------:R2:W3:Y:S02]  /*53c0*/  @!P3 LDG.E.U16 R153, desc[UR20][R4.64] ;  /* 0x000000140499b981 */ /* 0x0004e4000c1e1500 */
[----:B--2---:R-:W-:-:S02]  /*53d0*/  @!P5 IMAD.MOV.U32 R4, RZ, RZ, R29 ;  /* 0x000000ffff04d224 */ /* 0x004fc400078e001d */
[----:B0-----:R-:W-:-:S05]  /*53e0*/  @!P5 IMAD.MOV.U32 R5, RZ, RZ, R30 ;  /* 0x000000ffff05d224 */ /* 0x001fca00078e001e */
[----:B------:R0:W2:Y:S01]  /*53f0*/  @!P5 LDG.E.U16 R28, desc[UR20][R4.64] ;  /* 0x00000014041cd981 */ /* 0x0000a2000c1e1500 */
[C---:B------:R-:W-:Y:S02]  /*5400*/  VIADD R10, R6.reuse, 0xffffffa0 ;  /* 0xffffffa0060a7836 */ /* 0x040fe40000000000 */
[----:B------:R-:W-:-:S03]  /*5410*/  VIADD R7, R6, 0xffffffa1 ;  /* 0xffffffa106077836 */ /* 0x000fc60000000000 */
[----:B------:R-:W-:Y:S02]  /*5420*/  ISETP.GE.U32.AND P0, PT, R10, 0x7fffff21, PT ;  /* 0x7fffff210a00780c */ /* 0x000fe40003f06070 */
[----:B------:R-:W-:Y:S01]  /*5430*/  ISETP.GE.U32.AND P4, PT, R7, 0x7fffff22, PT ;  /* 0x7fffff220700780c */ /* 0x000fe20003f86070 */
[C---:B------:R-:W-:Y:S01]  /*5440*/  IMAD R7, R70.reuse, 0xbe, RZ ;  /* 0x000000be46077824 */ /* 0x040fe200078e02ff */
[----:B------:R4:W-:Y:S01]  /*5450*/  STL [R1+0x694], R30 ;  /* 0x0006941e01007387 */ /* 0x0009e20000100800 */
[C---:B0-----:R-:W-:Y:S02]  /*5460*/  IMAD R4, R70.reuse, 0xbc, RZ ;  /* 0x000000bc46047824 */ /* 0x041fe400078e02ff */
[C---:B------:R-:W-:Y:S01]  /*5470*/  IMAD R5, R70.reuse, 0x5f, RZ ;  /* 0x0000005f46057824 */ /* 0x040fe200078e02ff */
[----:B------:R-:W-:Y:S01]  /*5480*/  PRMT R132, RZ, 0x7610, R132 ;  /* 0x00007610ff847816 */ /* 0x000fe20000000084 */
[----:B----4-:R-:W-:Y:S01]  /*5490*/  IMAD R30, R70, 0x5e, RZ ;  /* 0x0000005e461e7824 */ /* 0x010fe200078e02ff */
[----:B------:R-:W-:Y:S01]  /*54a0*/  PRMT R16, RZ, 0x7610, R16 ;  /* 0x00007610ff107816 */ /* 0x000fe20000000010 */
[----:B---3--:R0:W-:Y:S02]  /*54b0*/  STL [R1+0x7c], R153 ;  /* 0x00007c9901007387 */ /* 0x0081e40000100800 */
[----:B0-----:R-:W-:-:S02]  /*54c0*/  IADD3 R153, P5, PT, R7, R2, RZ ;  /* 0x0000000207997210 */ /* 0x001fc40007fbe0ff */
[----:B--2---:R0:W-:Y:S02]  /*54d0*/  STL [R1+0x80], R28 ;  /* 0x0000801c01007387 */ /* 0x0041e40000100800 */
[----:B------:R-:W-:Y:S02]  /*54e0*/  LEA.HI.X.SX32 R5, R5, R3, 0x1, P5 ;  /* 0x0000000305057211 */ /* 0x000fe400028f0eff */
[----:B------:R-:W-:Y:S01]  /*54f0*/  STL [R1+0x690], R153 ;  /* 0x0006909901007387 */ /* 0x000fe20000100800 */
[----:B0-----:R-:W-:Y:S01]  /*5500*/  IADD3 R28, P3, PT, R4, R2, RZ ;  /* 0x00000002041c7210 */ /* 0x001fe20007f7e0ff */
[----:B------:R-:W-:-:S03]  /*5510*/  @!P0 IMAD.MOV.U32 R4, RZ, RZ, R153 ;  /* 0x000000ffff048224 */ /* 0x000fc600078e0099 */
[----:B------:R-:W-:Y:S01]  /*5520*/  LEA.HI.X.SX32 R29, R30, R3, 0x1, P3 ;  /* 0x000000031e1d7211 */ /* 0x000fe200018f0eff */
[----:B------:R-:W-:Y:S04]  /*5530*/  STL [R1+0x688], R28 ;  /* 0x0006881c01007387 */ /* 0x000fe80000100800 */
[----:B------:R0:W-:Y:S04]  /*5540*/  STL [R1+0x68c], R5 ;  /* 0x00068c0501007387 */ /* 0x0001e80000100800 */
[----:B------:R2:W3:Y:S02]  /*5550*/  @!P0 LDG.E.U16 R132, desc[UR20][R4.64] ;  /* 0x0000001404848981 */ /* 0x0004e4000c1e1500 */
[----:B--2---:R-:W-:-:S02]  /*5560*/  @!P4 IMAD.MOV.U32 R4, RZ, RZ, R28 ;  /* 0x000000ffff04c224 */ /* 0x004fc400078e001c */
[----:B0-----:R-:W-:-:S05]  /*5570*/  @!P4 IMAD.MOV.U32 R5, RZ, RZ, R29 ;  /* 0x000000ffff05c224 */ /* 0x001fca00078e001d */
[----:B------:R0:W2:Y:S01]  /*5580*/  @!P4 LDG.E.U16 R16, desc[UR20][R4.64] ;  /* 0x000000140410c981 */ /* 0x0000a2000c1e1500 */
[C---:B------:R-:W-:Y:S02]  /*5590*/  VIADD R7, R6.reuse, 0xffffffa3 ;  /* 0xffffffa306077836 */ /* 0x040fe40000000000 */
[----:B------:R-:W-:-:S03]  /*55a0*/  VIADD R10, R6, 0xffffffa2 ;  /* 0xffffffa2060a7836 */ /* 0x000fc60000000000 */
[----:B------:R-:W-:Y:S01]  /*55b0*/  ISETP.GE.U32.AND P5, PT, R7, 0x7fffff24, PT ;  /* 0x7fffff240700780c */ /* 0x000fe20003fa6070 */
[----:B------:R-:W-:Y:S01]  /*55c0*/  IMAD R7, R70, 0xba, RZ ;  /* 0x000000ba46077824 */ /* 0x000fe200078e02ff */
[----:B------:R-:W-:Y:S01]  /*55d0*/  ISETP.GE.U32.AND P1, PT, R10, 0x7fffff23, PT ;  /* 0x7fffff230a00780c */ /* 0x000fe20003f26070 */
[----:B------:R-:W-:Y:S01]  /*55e0*/  STL [R1+0x684], R29 ;  /* 0x0006841d01007387 */ /* 0x000fe20000100800 */
[C---:B0-----:R-:W-:Y:S02]  /*55f0*/  IMAD R5, R70.reuse, 0x5d, RZ ;  /* 0x0000005d46057824 */ /* 0x041fe400078e02ff */
[----:B------:R-:W-:Y:S01]  /*5600*/  IMAD R4, R70, 0xb8, RZ ;  /* 0x000000b846047824 */ /* 0x000fe200078e02ff */
[----:B------:R-:W-:-:S04]  /*5610*/  PRMT R119, RZ, 0x7610, R119 ;  /* 0x00007610ff777816 */ /* 0x000fc80000000077 */
[-C--:B------:R-:W-:Y:S02]  /*5620*/  IADD3 R28, P0, PT, R4, R2.reuse, RZ ;  /* 0x00000002041c7210 */ /* 0x080fe40007f1e0ff */
[----:B------:R-:W-:Y:S01]  /*5630*/  PRMT R26, RZ, 0x7610, R26 ;  /* 0x00007610ff1a7816 */ /* 0x000fe2000000001a */
[----:B--2---:R-:W-:Y:S04]  /*5640*/  STL [R1+0x78], R16 ;  /* 0x0000781001007387 */ /* 0x004fe80000100800 */
[----:B---3--:R0:W-:Y:S02]  /*5650*/  STL [R1+0x74], R132 ;  /* 0x0000748401007387 */ /* 0x0081e40000100800 */
[----:B0-----:R-:W-:Y:S01]  /*5660*/  IADD3 R132, P4, PT, R7, R2, RZ ;  /* 0x0000000207847210 */ /* 0x001fe20007f9e0ff */
[----:B------:R-:W-:-:S03]  /*5670*/  IMAD R16, R70, 0x5c, RZ ;  /* 0x0000005c46107824 */ /* 0x000fc600078e02ff */
[-C--:B------:R-:W-:Y:S01]  /*5680*/  LEA.HI.X.SX32 R153, R5, R3.reuse, 0x1, P4 ;  /* 0x0000000305997211 */ /* 0x080fe200020f0eff */
[----:B------:R-:W-:Y:S01]  /*5690*/  @!P1 IMAD.MOV.U32 R4, RZ, RZ, R132 ;  /* 0x000000ffff049224 */ /* 0x000fe200078e0084 */
[----:B------:R-:W-:-:S03]  /*56a0*/  LEA.HI.X.SX32 R29, R16, R3, 0x1, P0 ;  /* 0x00000003101d7211 */ /* 0x000fc600000f0eff */
[----:B------:R-:W-:-:S05]  /*56b0*/  @!P1 IMAD.MOV.U32 R5, RZ, RZ, R153 ;  /* 0x000000ffff059224 */ /* 0x000fca00078e0099 */
[----:B------:R0:W2:Y:S02]  /*56c0*/  @!P1 LDG.E.U16 R119, desc[UR20][R4.64] ;  /* 0x0000001404779981 */ /* 0x0000a4000c1e1500 */
[----:B0-----:R-:W-:Y:S02]  /*56d0*/  @!P5 IMAD.MOV.U32 R4, RZ, RZ, R28 ;  /* 0x000000ffff04d224 */ /* 0x001fe400078e001c */
[----:B------:R-:W-:-:S05]  /*56e0*/  @!P5 IMAD.MOV.U32 R5, RZ, RZ, R29 ;  /* 0x000000ffff05d224 */ /* 0x000fca00078e001d */
[----:B------:R0:W3:Y:S01]  /*56f0*/  @!P5 LDG.E.U16 R26, desc[UR20][R4.64] ;  /* 0x00000014041ad981 */ /* 0x0000e2000c1e1500 */
[C---:B------:R-:W-:Y:S02]  /*5700*/  VIADD R7, R6.reuse, 0xffffffa5 ;  /* 0xffffffa506077836 */ /* 0x040fe40000000000 */
[----:B------:R-:W-:Y:S01]  /*5710*/  VIADD R10, R6, 0xffffffa4 ;  /* 0xffffffa4060a7836 */ /* 0x000fe20000000000 */
[----:B------:R-:W-:Y:S02]  /*5720*/  STL [R1+0x680], R132 ;  /* 0x0006808401007387 */ /* 0x000fe40000100800 */
[----:B------:R-:W-:Y:S01]  /*5730*/  ISETP.GE.U32.AND P4, PT, R7, 0x7fffff26, PT ;  /* 0x7fffff260700780c */ /* 0x000fe20003f86070 */
[----:B------:R-:W-:Y:S01]  /*5740*/  IMAD R7, R70, 0xb6, RZ ;  /* 0x000000b646077824 */ /* 0x000fe200078e02ff */
[----:B------:R-:W-:Y:S01]  /*5750*/  ISETP.GE.U32.AND P3, PT, R10, 0x7fffff25, PT ;  /* 0x7fffff250a00780c */ /* 0x000fe20003f66070 */
[----:B------:R-:W-:Y:S01]  /*5760*/  STL [R1+0x678], R28 ;  /* 0x0006781c01007387 */ /* 0x000fe20000100800 */
[----:B0-----:R-:W-:-:S03]  /*5770*/  IMAD R5, R70, 0x5b, RZ ;  /* 0x0000005b46057824 */ /* 0x001fc600078e02ff */
[----:B------:R-:W-:Y:S01]  /*5780*/  STL [R1+0x67c], R153 ;  /* 0x00067c9901007387 */ /* 0x000fe20000100800 */
[----:B------:R-:W-:-:S03]  /*5790*/  IMAD R4, R70, 0xb4, RZ ;  /* 0x000000b446047824 */ /* 0x000fc600078e02ff */
[----:B------:R0:W-:Y:S01]  /*57a0*/  STL [R1+0x674], R29 ;  /* 0x0006741d01007387 */ /* 0x0001e20000100800 */
[----:B------:R-:W-:Y:S01]  /*57b0*/  PRMT R69, RZ, 0x7610, R69 ;  /* 0x00007610ff457816 */ /* 0x000fe20000000045 */
[----:B0-----:R-:W-:Y:S01]  /*57c0*/  IMAD R29, R70, 0x5a, RZ ;  /* 0x0000005a461d7824 */ /* 0x001fe200078e02ff */
[----:B------:R-:W-:Y:S01]  /*57d0*/  PRMT R23, RZ, 0x7610, R23 ;  /* 0x00007610ff177816 */ /* 0x000fe20000000017 */
[----:B--2---:R0:W-:Y:S02]  /*57e0*/  STL [R1+0x6c], R119 ;  /* 0x00006c7701007387 */ /* 0x0041e40000100800 */
[----:B0-----:R-:W-:-:S04]  /*57f0*/  IADD3 R119, P5, PT, R7, R2, RZ ;  /* 0x0000000207777210 */ /* 0x001fc80007fbe0ff */
[----:B------:R-:W-:Y:S01]  /*5800*/  LEA.HI.X.SX32 R132, R5, R3, 0x1, P5 ;  /* 0x0000000305847211 */ /* 0x000fe200028f0eff */
[----:B---3--:R0:W-:Y:S04]  /*5810*/  STL [R1+0x70], R26 ;  /* 0x0000701a01007387 */ /* 0x0081e80000100800 */
[----:B------:R-:W-:Y:S01]  /*5820*/  @!P3 IMAD.MOV.U32 R5, RZ, RZ, R132 ;  /* 0x000000ffff05b224 */ /* 0x000fe200078e0084 */
[----:B0-----:R-:W-:Y:S01]  /*5830*/  IADD3 R26, P1, PT, R4, R2, RZ ;  /* 0x00000002041a7210 */ /* 0x001fe20007f3e0ff */
[----:B------:R-:W-:-:S03]  /*5840*/  @!P3 IMAD.MOV.U32 R4, RZ, RZ, R119 ;  /* 0x000000ffff04b224 */ /* 0x000fc600078e0077 */
[----:B------:R-:W-:Y:S02]  /*5850*/  LEA.HI.X.SX32 R28, R29, R3, 0x1, P1 ;  /* 0x000000031d1c7211 */ /* 0x000fe400008f0eff */
        /* <DEDUP_REMOVED lines=10> */
[----:B------:R4:W-:Y:S01]  /*5900*/  STL [R1+0x668], R26 ;  /* 0x0006681a01007387 */ /* 0x0009e20000100800 */
[----:B0-----:R-:W-:-:S03]  /*5910*/  IMAD R5, R70, 0x59, RZ ;  /* 0x0000005946057824 */ /* 0x001fc600078e02ff */
[----:B------:R-:W-:Y:S01]  /*5920*/  STL [R1+0x66c], R132 ;  /* 0x00066c8401007387 */ /* 0x000fe20000100800 */
[----:B------:R-:W-:-:S03]  /*5930*/  IMAD R4, R70, 0xb0, RZ ;  /* 0x000000b046047824 */ /* 0x000fc600078e02ff */
[----:B------:R-:W-:Y:S01]  /*5940*/  STL [R1+0x664], R28 ;  /* 0x0006641c01007387 */ /* 0x000fe20000100800 */
[----:B----4-:R-:W-:Y:S01]  /*5950*/  IMAD R26, R70, 0x58, RZ ;  /* 0x00000058461a7824 */ /* 0x010fe200078e02ff */
[----:B------:R-:W-:Y:S02]  /*5960*/  PRMT R68, RZ, 0x7610, R68 ;  /* 0x00007610ff447816 */ /* 0x000fe40000000044 */
        /* <DEDUP_REMOVED lines=70> */
[----:B------:R-:W-:Y:S01]  /*5dd0*/  STL [R1+0x638], R19 ;  /* 0x0006381301007387 */ /* 0x000fe20000100800 */
[----:B------:R-:W-:-:S03]  /*5de0*/  ISETP.GE.U32.AND P0, PT, R10, 0x7fffff2d, PT ;  /* 0x7fffff2d0a00780c */ /* 0x000fc60003f06070 */
[----:B------:R-:W-:Y:S01]  /*5df0*/  STL [R1+0x63c], R68 ;  /* 0x00063c4401007387 */ /* 0x000fe20000100800 */
[----:B0-----:R-:W-:-:S03]  /*5e00*/  IMAD R5, R70, 0x53, RZ ;  /* 0x0000005346057824 */ /* 0x001fc600078e02ff */
[----:B------:R0:W-:Y:S01]  /*5e10*/  STL [R1+0x634], R23 ;  /* 0x0006341701007387 */ /* 0x0001e20000100800 */
[C---:B------:R-:W-:Y:S01]  /*5e20*/  IMAD R4, R70.reuse, 0xa4, RZ ;  /* 0x000000a446047824 */ /* 0x040fe200078e02ff */
[-C--:B0-----:R-:W-:Y:S01]  /*5e30*/  IADD3 R23, P5, PT, R7, R2.reuse, RZ ;  /* 0x0000000207177210 */ /* 0x081fe20007fbe0ff */
[----:B------:R-:W-:Y:S01]  /*5e40*/  IMAD R27, R70, 0x52, RZ ;  /* 0x00000052461b7824 */ /* 0x000fe200078e02ff */
[----:B------:R-:W-:Y:S02]  /*5e50*/  PRMT R22, RZ, 0x7610, R22 ;  /* 0x00007610ff167816 */ /* 0x000fe40000000016 */
[----:B------:R-:W-:Y:S01]  /*5e60*/  PRMT R14, RZ, 0x7610, R14 ;  /* 0x00007610ff0e7816 */ /* 0x000fe2000000000e */
[----:B---3--:R0:W-:Y:S04]  /*5e70*/  STL [R1+0x38], R15 ;  /* 0x0000380f01007387 */ /* 0x0081e80000100800 */
[----:B------:R-:W-:Y:S04]  /*5e80*/  STL [R1+0x630], R23 ;  /* 0x0006301701007387 */ /* 0x000fe80000100800 */
[----:B--2---:R2:W-:Y:S01]  /*5e90*/  STL [R1+0x34], R25 ;  /* 0x0000341901007387 */ /* 0x0045e20000100800 */
[----:B0-----:R-:W-:Y:S01]  /*5ea0*/  IADD3 R15, P3, PT, R4, R2, RZ ;  /* 0x00000002040f7210 */ /* 0x001fe20007f7e0ff */
[----:B------:R-:W-:Y:S01]  /*5eb0*/  @!P0 IMAD.MOV.U32 R4, RZ, RZ, R23 ;  /* 0x000000ffff048224 */ /* 0x000fe200078e0017 */
[----:B--2---:R-:W-:-:S02]  /*5ec0*/  LEA.HI.X.SX32 R25, R5, R3, 0x1, P5 ;  /* 0x0000000305197211 */ /* 0x004fc400028f0eff */
[----:B------:R-:W-:-:S03]  /*5ed0*/  LEA.HI.X.SX32 R19, R27, R3, 0x1, P3 ;  /* 0x000000031b137211 */ /* 0x000fc600018f0eff */
[----:B------:R-:W-:-:S05]  /*5ee0*/  @!P0 IMAD.MOV.U32 R5, RZ, RZ, R25 ;  /* 0x000000ffff058224 */ /* 0x000fca00078e0019 */
[----:B------:R0:W2:Y:S02]  /*5ef0*/  @!P0 LDG.E.U16 R22, desc[UR20][R4.64] ;  /* 0x0000001404168981 */ /* 0x0000a4000c1e1500 */
[----:B0-----:R-:W-:Y:S02]  /*5f00*/  @!P4 IMAD.MOV.U32 R4, RZ, RZ, R15 ;  /* 0x000000ffff04c224 */ /* 0x001fe400078e000f */
[----:B------:R-:W-:-:S05]  /*5f10*/  @!P4 IMAD.MOV.U32 R5, RZ, RZ, R19 ;  /* 0x000000ffff05c224 */ /* 0x000fca00078e0013 */
[----:B------:R0:W3:Y:S01]  /*5f20*/  @!P4 LDG.E.U16 R14, desc[UR20][R4.64] ;  /* 0x00000014040ec981 */ /* 0x0000e2000c1e1500 */
[C---:B------:R-:W-:Y:S02]  /*5f30*/  VIADD R7, R6.reuse, 0xffffffaf ;  /* 0xffffffaf06077836 */ /* 0x040fe40000000000 */
[----:B------:R-:W-:-:S03]  /*5f40*/  VIADD R10, R6, 0xffffffae ;  /* 0xffffffae060a7836 */ /* 0x000fc60000000000 */
        /* <DEDUP_REMOVED lines=8> */
[----:B------:R-:W-:Y:S02]  /*5fd0*/  PRMT R18, RZ, 0x7610, R18 ;  /* 0x00007610ff127816 */ /* 0x000fe40000000012 */
[----:B0-----:R-:W-:-:S04]  /*5fe0*/  IADD3 R19, P4, PT, R7, R2, RZ ;  /* 0x0000000207137210 */ /* 0x001fc80007f9e0ff */
[----:B------:R-:W-:-:S05]  /*5ff0*/  LEA.HI.X.SX32 R23, R5, R3, 0x1, P4 ;  /* 0x0000000305177211 */ /* 0x000fca00020f0eff */
[----:B------:R-:W-:Y:S01]  /*6000*/  @!P1 IMAD.MOV.U32 R5, RZ, RZ, R23 ;  /* 0x000000ffff059224 */ /* 0x000fe200078e0017 */
[----:B------:R-:W-:Y:S01]  /*6010*/  PRMT R12, RZ, 0x7610, R12 ;  /* 0x00007610ff0c7816 */ /* 0x000fe2000000000c */
[----:B--2---:R0:W-:Y:S02]  /*6020*/  STL [R1+0x20], R22 ;  /* 0x0000201601007387 */ /* 0x0041e40000100800 */
[----:B0-----:R-:W-:Y:S02]  /*6030*/  IMAD R22, R70, 0x50, RZ ;  /* 0x0000005046167824 */ /* 0x001fe400078e02ff */
[----:B---3--:R0:W-:Y:S02]  /*6040*/  STL [R1+0x24], R14 ;  /* 0x0000240e01007387 */ /* 0x0081e40000100800 */
        /* <DEDUP_REMOVED lines=18> */
[----:B0-----:R-:W-:Y:S01]  /*6170*/  IADD3 R15, P5, PT, R7, R2, RZ ;  /* 0x00000002070f7210 */ /* 0x001fe20007fbe0ff */
[----:B------:R-:W-:Y:S01]  /*6180*/  IMAD R25, R70, 0x4e, RZ ;  /* 0x0000004e46197824 */ /* 0x000fe200078e02ff */
[----:B------:R-:W-:Y:S01]  /*6190*/  PRMT R164, RZ, 0x7610, R164 ;  /* 0x00007610ffa47816 */ /* 0x000fe200000000a4 */
[C---:B------:R-:W-:Y:S01]  /*61a0*/  VIADD R7, R6.reuse, 0xffffffb3 ;  /* 0xffffffb306077836 */ /* 0x040fe20000000000 */
[----:B------:R-:W-:Y:S01]  /*61b0*/  PRMT R165, RZ, 0x7610, R165 ;  /* 0x00007610ffa57816 */ /* 0x000fe200000000a5 */
[----:B------:R-:W-:-:S05]  /*61c0*/  VIADD R10, R6, 0xffffffb2 ;  /* 0xffffffb2060a7836 */ /* 0x000fca0000000000 */
[----:B------:R-:W-:Y:S02]  /*61d0*/  ISETP.GE.U32.AND P0, PT, R10, 0x7fffff33, PT ;  /* 0x7fffff330a00780c */ /* 0x000fe40003f06070 */
[----:B------:R-:W-:Y:S01]  /*61e0*/  PRMT R162, RZ, 0x7610, R162 ;  /* 0x00007610ffa27816 */ /* 0x000fe200000000a2 */
[----:B------:R-:W-:Y:S01]  /*61f0*/  VIADD R10, R6, 0xffffffb4 ;  /* 0xffffffb4060a7836 */ /* 0x000fe20000000000 */
[----:B------:R-:W-:Y:S01]  /*6200*/  PRMT R163, RZ, 0x7610, R163 ;  /* 0x00007610ffa37816 */ /* 0x000fe200000000a3 */
[----:B------:R-:W-:Y:S01]  /*6210*/  IMAD R23, R70, 0x4a, RZ ;  /* 0x0000004a46177824 */ /* 0x000fe200078e02ff */
[----:B------:R-:W-:Y:S02]  /*6220*/  PRMT R160, RZ, 0x7610, R160 ;  /* 0x00007610ffa07816 */ /* 0x000fe400000000a0 */
[----:B------:R-:W-:Y:S02]  /*6230*/  PRMT R161, RZ, 0x7610, R161 ;  /* 0x00007610ffa17816 */ /* 0x000fe400000000a1 */
[----:B------:R-:W-:-:S02]  /*6240*/  PRMT R158, RZ, 0x7610, R158 ;  /* 0x00007610ff9e7816 */ /* 0x000fc4000000009e */
[----:B------:R-:W-:Y:S02]  /*6250*/  PRMT R159, RZ, 0x7610, R159 ;  /* 0x00007610ff9f7816 */ /* 0x000fe4000000009f */
[----:B------:R-:W-:Y:S02]  /*6260*/  PRMT R148, RZ, 0x7610, R148 ;  /* 0x00007610ff947816 */ /* 0x000fe40000000094 */
[----:B------:R-:W-:Y:S02]  /*6270*/  PRMT R157, RZ, 0x7610, R157 ;  /* 0x00007610ff9d7816 */ /* 0x000fe4000000009d */
        /* <DEDUP_REMOVED lines=9> */
[----:B------:R-:W-:Y:S01]  /*6310*/  PRMT R66, RZ, 0x7610, R66 ;  /* 0x00007610ff427816 */ /* 0x000fe20000000042 */
[----:B---3--:R0:W-:Y:S04]  /*6320*/  STL [R1+0x1c], R12 ;  /* 0x00001c0c01007387 */ /* 0x0081e80000100800 */
[----:B------:R-:W-:Y:S04]  /*6330*/  STL [R1+0x610], R15 ;  /* 0x0006100f01007387 */ /* 0x000fe80000100800 */
[----:B--2---:R2:W-:Y:S01]  /*6340*/  STL [R1], R18 ;  /* 0x0000001201007387 */ /* 0x0045e20000100800 */
[----:B0-----:R-:W-:Y:S01]  /*6350*/  IADD3 R12, P1, PT, R4, R2, RZ ;  /* 0x00000002040c7210 */ /* 0x001fe20007f3e0ff */
[----:B------:R-:W-:Y:S01]  /*6360*/  @!P3 IMAD.MOV.U32 R4, RZ, RZ, R15 ;  /* 0x000000ffff04b224 */ /* 0x000fe200078e000f */
[----:B--2---:R-:W-:-:S02]  /*6370*/  LEA.HI.X.SX32 R18, R5, R3, 0x1, P5 ;  /* 0x0000000305127211 */ /* 0x004fc400028f0eff */
[----:B------:R-:W-:-:S03]  /*6380*/  LEA.HI.X.SX32 R14, R25, R3, 0x1, P1 ;  /* 0x00000003190e7211 */ /* 0x000fc600008f0eff */
[----:B------:R-:W-:Y:S01]  /*6390*/  @!P3 IMAD.MOV.U32 R5, RZ, RZ, R18 ;  /* 0x000000ffff05b224 */ /* 0x000fe200078e0012 */
[----:B------:R-:W-:Y:S01]  /*63a0*/  ISETP.GE.U32.AND P5, PT, R7, 0x7fffff34, PT ;  /* 0x7fffff340700780c */ /* 0x000fe20003fa6070 */
[----:B------:R-:W-:-:S03]  /*63b0*/  IMAD R7, R70, 0x9a, RZ ;  /* 0x0000009a46077824 */ /* 0x000fc600078e02ff */
[----:B------:R0:W5:Y:S02]  /*63c0*/  @!P3 LDG.E.U16 R164, desc[UR20][R4.64] ;  /* 0x0000001404a4b981 */ /* 0x000164000c1e1500 */
[----:B0-----:R-:W-:Y:S02]  /*63d0*/  @!P4 IMAD.MOV.U32 R4, RZ, RZ, R12 ;  /* 0x000000ffff04c224 */ /* 0x001fe400078e000c */
[----:B------:R-:W-:-:S05]  /*63e0*/  @!P4 IMAD.MOV.U32 R5, RZ, RZ, R14 ;  /* 0x000000ffff05c224 */ /* 0x000fca00078e000e */
[----:B------:R0:W5:Y:S01]  /*63f0*/  @!P4 LDG.E.U16 R165, desc[UR20][R4.64] ;  /* 0x0000001404a5c981 */ /* 0x000162000c1e1500 */
[----:B------:R-:W-:-:S03]  /*6400*/  IADD3 R15, P4, PT, R7, R2, RZ ;  /* 0x00000002070f7210 */ /* 0x000fc60007f9e0ff */
[----:B------:R2:W-:Y:S01]  /*6410*/  STL [R1+0x608], R12 ;  /* 0x0006080c01007387 */ /* 0x0005e20000100800 */
[C---:B0-----:R-:W-:Y:S02]  /*6420*/  IMAD R5, R70.reuse, 0x4d, RZ ;  /* 0x0000004d46057824 */ /* 0x041fe400078e02ff */
[----:B------:R-:W-:Y:S01]  /*6430*/  IMAD R4, R70, 0x98, RZ ;  /* 0x0000009846047824 */ /* 0x000fe200078e02ff */
[----:B------:R0:W-:Y:S02]  /*6440*/  STL [R1+0x60c], R18 ;  /* 0x00060c1201007387 */ /* 0x0001e40000100800 */
[----:B------:R-:W-:Y:S02]  /*6450*/  LEA.HI.X.SX32 R19, R5, R3, 0x1, P4 ;  /* 0x0000000305137211 */ /* 0x000fe400020f0eff */
[----:B--2---:R-:W-:Y:S01]  /*6460*/  IADD3 R12, P3, PT, R4, R2, RZ ;  /* 0x00000002040c7210 */ /* 0x004fe20007f7e0ff */
[----:B------:R2:W-:Y:S01]  /*6470*/  STL [R1+0x604], R14 ;  /* 0x0006040e01007387 */ /* 0x0005e20000100800 */
[----:B------:R-:W-:-:S02]  /*6480*/  @!P0 IMAD.MOV.U32 R4, RZ, RZ, R15 ;  /* 0x000000ffff048224 */ /* 0x000fc400078e000f */
[----:B0-----:R-:W-:Y:S02]  /*6490*/  IMAD R18, R70, 0x4c, RZ ;  /* 0x0000004c46127824 */ /* 0x001fe400078e02ff */
[----:B------:R-:W-:Y:S02]  /*64a0*/  @!P0 IMAD.MOV.U32 R5, RZ, RZ, R19 ;  /* 0x000000ffff058224 */ /* 0x000fe400078e0013 */
[----:B------:R-:W-:Y:S01]  /*64b0*/  VIADD R7, R6, 0xffffffb5 ;  /* 0xffffffb506077836 */ /* 0x000fe20000000000 */
[----:B--2---:R-:W-:Y:S02]  /*64c0*/  LEA.HI.X.SX32 R14, R18, R3, 0x1, P3 ;  /* 0x00000003120e7211 */ /* 0x004fe400018f0eff */
[----:B------:R0:W5:Y:S02]  /*64d0*/  @!P0 LDG.E.U16 R162, desc[UR20][R4.64] ;  /* 0x0000001404a28981 */ /* 0x000164000c1e1500 */
[----:B------:R-:W-:Y:S01]  /*64e0*/  ISETP.GE.U32.AND P4, PT, R7, 0x7fffff36, PT ;  /* 0x7fffff360700780c */ /* 0x000fe20003f86070 */
[----:B------:R-:W-:Y:S01]  /*64f0*/  IMAD R7, R70, 0x96, RZ ;  /* 0x0000009646077824 */ /* 0x000fe200078e02ff */
[----:B------:R-:W-:Y:S01]  /*6500*/  ISETP.GE.U32.AND P1, PT, R10, 0x7fffff35, PT ;  /* 0x7fffff350a00780c */ /* 0x000fe20003f26070 */
[----:B0-----:R-:W-:-:S02]  /*6510*/  @!P5 IMAD.MOV.U32 R4, RZ, RZ, R12 ;  /* 0x000000ffff04d224 */ /* 0x001fc400078e000c */
[----:B------:R-:W-:Y:S01]  /*6520*/  @!P5 IMAD.MOV.U32 R5, RZ, RZ, R14 ;  /* 0x000000ffff05d224 */ /* 0x000fe200078e000e */
[----:B------:R0:W-:Y:S04]  /*6530*/  STL [R1+0x600], R15 ;  /* 0x0006000f01007387 */ /* 0x0001e80000100800 */
[----:B------:R2:W5:Y:S04]  /*6540*/  @!P5 LDG.E.U16 R163, desc[UR20][R4.64] ;  /* 0x0000001404a3d981 */ /* 0x000568000c1e1500 */
[----:B------:R3:W-:Y:S01]  /*6550*/  STL [R1+0x5f8], R12 ;  /* 0x0005f80c01007387 */ /* 0x0007e20000100800 */
[----:B0-----:R-:W-:Y:S01]  /*6560*/  IADD3 R15, P5, PT, R7, R2, RZ ;  /* 0x00000002070f7210 */ /* 0x001fe20007fbe0ff */
[----:B--2---:R-:W-:-:S02]  /*6570*/  IMAD R5, R70, 0x4b, RZ ;  /* 0x0000004b46057824 */ /* 0x004fc400078e02ff */
[----:B------:R-:W-:Y:S01]  /*6580*/  IMAD R4, R70, 0x94, RZ ;  /* 0x0000009446047824 */ /* 0x000fe200078e02ff */
[----:B------:R0:W-:Y:S04]  /*6590*/  STL [R1+0x5fc], R19 ;  /* 0x0005fc1301007387 */ /* 0x0001e80000100800 */
[----:B---3--:R-:W-:Y:S01]  /*65a0*/  IADD3 R12, P0, PT, R4, R2, RZ ;  /* 0x00000002040c7210 */ /* 0x008fe20007f1e0ff */
[----:B------:R2:W-:Y:S01]  /*65b0*/  STL [R1+0x5f4], R14 ;  /* 0x0005f40e01007387 */ /* 0x0005e20000100800 */
[----:B0-----:R-:W-:Y:S01]  /*65c0*/  LEA.HI.X.SX32 R19, R5, R3, 0x1, P5 ;  /* 0x0000000305137211 */ /* 0x001fe200028f0eff */
[----:B------:R-:W-:Y:S02]  /*65d0*/  @!P1 IMAD.MOV.U32 R4, RZ, RZ, R15 ;  /* 0x000000ffff049224 */ /* 0x000fe400078e000f */
[----:B------:R-:W-:-:S02]  /*65e0*/  VIADD R7, R6, 0xffffffb7 ;  /* 0xffffffb706077836 */ /* 0x000fc40000000000 */
[----:B------:R-:W-:Y:S01]  /*65f0*/  @!P1 IMAD.MOV.U32 R5, RZ, RZ, R19 ;  /* 0x000000ffff059224 */ /* 0x000fe200078e0013 */
[----:B--2---:R-:W-:Y:S01]  /*6600*/  LEA.HI.X.SX32 R14, R23, R3, 0x1, P0 ;  /* 0x00000003170e7211 */ /* 0x004fe200000f0eff */
[----:B------:R-:W-:Y:S01]  /*6610*/  VIADD R10, R6, 0xffffffb6 ;  /* 0xffffffb6060a7836 */ /* 0x000fe20000000000 */
[----:B------:R-:W-:Y:S02]  /*6620*/  ISETP.GE.U32.AND P5, PT, R7, 0x7fffff38, PT ;  /* 0x7fffff380700780c */ /* 0x000fe40003fa6070 */
[----:B------:R0:W5:Y:S01]  /*6630*/  @!P1 LDG.E.U16 R160, desc[UR20][R4.64] ;  /* 0x0000001404a09981 */ /* 0x000162000c1e1500 */
[----:B------:R-:W-:Y:S01]  /*6640*/  IMAD R7, R70, 0x92, RZ ;  /* 0x0000009246077824 */ /* 0x000fe200078e02ff */
[----:B------:R-:W-:Y:S02]  /*6650*/  ISETP.GE.U32.AND P3, PT, R10, 0x7fffff37, PT ;  /* 0x7fffff370a00780c */ /* 0x000fe40003f66070 */
[----:B------:R-:W-:Y:S01]  /*6660*/  STL [R1+0x5f0], R15 ;  /* 0x0005f00f01007387 */ /* 0x000fe20000100800 */
[----:B0-----:R-:W-:-:S02]  /*6670*/  @!P4 IMAD.MOV.U32 R4, RZ, RZ, R12 ;  /* 0x000000ffff04c224 */ /* 0x001fc400078e000c */
[----:B------:R-:W-:Y:S01]  /*6680*/  @!P4 IMAD.MOV.U32 R5, RZ, RZ, R14 ;  /* 0x000000ffff05c224 */ /* 0x000fe200078e000e */
[----:B------:R-:W-:Y:S04]  /*6690*/  STL [R1+0x5e8], R12 ;  /* 0x0005e80c01007387 */ /* 0x000fe80000100800 */
[----:B------:R0:W5:Y:S04]  /*66a0*/  @!P4 LDG.E.U16 R161, desc[UR20][R4.64] ;  /* 0x0000001404a1c981 */ /* 0x000168000c1e1500 */
[----:B------:R2:W-:Y:S01]  /*66b0*/  STL [R1+0x5ec], R19 ;  /* 0x0005ec1301007387 */ /* 0x0005e20000100800 */
[----:B0-----:R-:W-:-:S02]  /*66c0*/  IMAD R5, R70, 0x49, RZ ;  /* 0x0000004946057824 */ /* 0x001fc400078e02ff */
[----:B------:R-:W-:Y:S01]  /*66d0*/  IMAD R4, R70, 0x90, RZ ;  /* 0x0000009046047824 */ /* 0x000fe200078e02ff */
[-C--:B--2---:R-:W-:Y:S01]  /*66e0*/  IADD3 R19, P4, PT, R7, R2.reuse, RZ ;  /* 0x0000000207137210 */ /* 0x084fe20007f9e0ff */
[----:B------:R0:W-:Y:S03]  /*66f0*/  STL [R1+0x5e4], R14 ;  /* 0x0005e40e01007387 */ /* 0x0001e60000100800 */
[----:B------:R-:W-:Y:S02]  /*6700*/  LEA.HI.X.SX32 R68, R5, R3, 0x1, P4 ;  /* 0x0000000305447211 */ /* 0x000fe400020f0eff */
[----:B------:R-:W-:Y:S01]  /*6710*/  IADD3 R12, P1, PT, R4, R2, RZ ;  /* 0x00000002040c7210 */ /* 0x000fe20007f3e0ff */
[----:B------:R-:W-:Y:S02]  /*6720*/  @!P3 IMAD.MOV.U32 R4, RZ, RZ, R19 ;  /* 0x000000ffff04b224 */ /* 0x000fe400078e0013 */
[----:B0-----:R-:W-:-:S02]  /*6730*/  IMAD R14, R70, 0x48, RZ ;  /* 0x00000048460e7824 */ /* 0x001fc400078e02ff */
[----:B------:R-:W-:Y:S02]  /*6740*/  @!P3 IMAD.MOV.U32 R5, RZ, RZ, R68 ;  /* 0x000000ffff05b224 */ /* 0x000fe400078e0044 */
[----:B------:R-:W-:Y:S01]  /*6750*/  VIADD R7, R6, 0xffffffb9 ;  /* 0xffffffb906077836 */ /* 0x000fe20000000000 */
[----:B------:R-:W-:Y:S01]  /*6760*/  LEA.HI.X.SX32 R15, R14, R3, 0x1, P1 ;  /* 0x000000030e0f7211 */ /* 0x000fe200008f0eff */
[----:B------:R-:W-:Y:S01]  /*6770*/  VIADD R10, R6, 0xffffffb8 ;  /* 0xffffffb8060a7836 */ /* 0x000fe20000000000 */
[----:B------:R0:W5:Y:S02]  /*6780*/  @!P3 LDG.E.U16 R158, desc[UR20][R4.64] ;  /* 0x00000014049eb981 */ /* 0x000164000c1e1500 */
[----:B------:R-:W-:Y:S01]  /*6790*/  ISETP.GE.U32.AND P4, PT, R7, 0x7fffff3a, PT ;  /* 0x7fffff3a0700780c */ /* 0x000fe20003f86070 */
[----:B------:R-:W-:Y:S01]  /*67a0*/  IMAD R7, R70, 0x8e, RZ ;  /* 0x0000008e46077824 */ /* 0x000fe200078e02ff */
[----:B------:R-:W-:Y:S01]  /*67b0*/  ISETP.GE.U32.AND P0, PT, R10, 0x7fffff39, PT ;  /* 0x7fffff390a00780c */ /* 0x000fe20003f06070 */
[----:B------:R-:W-:Y:S01]  /*67c0*/  STL [R1+0x5e0], R19 ;  /* 0x0005e01301007387 */ /* 0x000fe20000100800 */
[----:B0-----:R-:W-:-:S02]  /*67d0*/  @!P5 IMAD.MOV.U32 R4, RZ, RZ, R12 ;  /* 0x000000ffff04d224 */ /* 0x001fc400078e000c */
[----:B------:R-:W-:Y:S01]  /*67e0*/  @!P5 IMAD.MOV.U32 R5, RZ, RZ, R15 ;  /* 0x000000ffff05d224 */ /* 0x000fe200078e000f */
[----:B------:R-:W-:Y:S04]  /*67f0*/  STL [R1+0x5d8], R12 ;  /* 0x0005d80c01007387 */ /* 0x000fe80000100800 */
[----:B------:R0:W5:Y:S04]  /*6800*/  @!P5 LDG.E.U16 R159, desc[UR20][R4.64] ;  /* 0x00000014049fd981 */ /* 0x000168000c1e1500 */
[----:B------:R2:W-:Y:S01]  /*6810*/  STL [R1+0x5dc], R68 ;  /* 0x0005dc4401007387 */ /* 0x0005e20000100800 */
[----:B0-----:R-:W-:-:S02]  /*6820*/  IMAD R5, R70, 0x47, RZ ;  /* 0x0000004746057824 */ /* 0x001fc400078e02ff */
[C---:B------:R-:W-:Y:S01]  /*6830*/  IMAD R4, R70.reuse, 0x8c, RZ ;  /* 0x0000008c46047824 */ /* 0x040fe200078e02ff */
[----:B--2---:R-:W-:Y:S01]  /*6840*/  IADD3 R68, P5, PT, R7, R2, RZ ;  /* 0x0000000207447210 */ /* 0x004fe20007fbe0ff */
[----:B------:R-:W-:-:S03]  /*6850*/  IMAD R19, R70, 0x46, RZ ;  /* 0x0000004646137824 */ /* 0x000fc600078e02ff */
[-C--:B------:R-:W-:Y:S02]  /*6860*/  LEA.HI.X.SX32 R69, R5, R3.reuse, 0x1, P5 ;  /* 0x0000000305457211 */ /* 0x080fe400028f0eff */
[----:B------:R-:W-:Y:S01]  /*6870*/  IADD3 R12, P3, PT, R4, R2, RZ ;  /* 0x00000002040c7210 */ /* 0x000fe20007f7e0ff */
[----:B------:R0:W-:Y:S01]  /*6880*/  STL [R1+0x5d4], R15 ;  /* 0x0005d40f01007387 */ /* 0x0001e20000100800 */
[----:B------:R-:W-:Y:S02]  /*6890*/  @!P0 IMAD.MOV.U32 R4, RZ, RZ, R68 ;  /* 0x000000ffff048224 */ /* 0x000fe400078e0044 */
[----:B------:R-:W-:Y:S02]  /*68a0*/  @!P0 IMAD.MOV.U32 R5, RZ, RZ, R69 ;  /* 0x000000ffff058224 */ /* 0x000fe400078e0045 */
[C---:B------:R-:W-:Y:S02]  /*68b0*/  VIADD R7, R6.reuse, 0xffffffbb ;  /* 0xffffffbb06077836 */ /* 0x040fe40000000000 */
[----:B------:R-:W-:Y:S01]  /*68c0*/  VIADD R10, R6, 0xffffffba ;  /* 0xffffffba060a7836 */ /* 0x000fe20000000000 */
[----:B------:R2:W5:Y:S01]  /*68d0*/  @!P0 LDG.E.U16 R148, desc[UR20][R4.64] ;  /* 0x0000001404948981 */ /* 0x000562000c1e1500 */
[----:B0-----:R-:W-:-:S02]  /*68e0*/  LEA.HI.X.SX32 R15, R19, R3, 0x1, P3 ;  /* 0x00000003130f7211 */ /* 0x001fc400018f0eff */
[----:B------:R-:W-:Y:S01]  /*68f0*/  ISETP.GE.U32.AND P5, PT, R7, 0x7fffff3c, PT ;  /* 0x7fffff3c0700780c */ /* 0x000fe20003fa6070 */
[----:B------:R-:W-:Y:S01]  /*6900*/  IMAD R7, R70, 0x8a, RZ ;  /* 0x0000008a46077824 */ /* 0x000fe200078e02ff */
[----:B------:R-:W-:Y:S01]  /*6910*/  ISETP.GE.U32.AND P1, PT, R10, 0x7fffff3b, PT ;  /* 0x7fffff3b0a00780c */ /* 0x000fe20003f26070 */
[----:B--2---:R-:W-:Y:S02]  /*6920*/  @!P4 IMAD.MOV.U32 R4, RZ, RZ, R12 ;  /* 0x000000ffff04c224 */ /* 0x004fe400078e000c */
[----:B------:R-:W-:Y:S01]  /*6930*/  @!P4 IMAD.MOV.U32 R5, RZ, RZ, R15 ;  /* 0x000000ffff05c224 */ /* 0x000fe200078e000f */
[----:B------:R-:W-:Y:S01]  /*6940*/  STL [R1+0x5d0], R68 ;  /* 0x0005d04401007387 */ /* 0x000fe20000100800 */
[----:B------:R-:W-:-:S03]  /*6950*/  VIADD R10, R6, 0xffffffbc ;  /* 0xffffffbc060a7836 */ /* 0x000fc60000000000 */
[----:B------:R-:W-:Y:S04]  /*6960*/  STL [R1+0x5c8], R12 ;  /* 0x0005c80c01007387 */ /* 0x000fe80000100800 */
[----:B------:R0:W5:Y:S04]  /*6970*/  @!P4 LDG.E.U16 R157, desc[UR20][R4.64] ;  /* 0x00000014049dc981 */ /* 0x000168000c1e1500 */
[----:B------:R2:W-:Y:S01]  /*6980*/  STL [R1+0x5cc], R69 ;  /* 0x0005cc4501007387 */ /* 0x0005e20000100800 */
[----:B------:R-:W-:Y:S01]  /*6990*/  ISETP.GE.U32.AND P3, PT, R10, 0x7fffff3d, PT ;  /* 0x7fffff3d0a00780c */ /* 0x000fe20003f66070 */
[----:B0-----:R-:W-:-:S02]  /*69a0*/  IMAD R5, R70, 0x45, RZ ;  /* 0x0000004546057824 */ /* 0x001fc400078e02ff */
[C---:B------:R-:W-:Y:S01]  /*69b0*/  IMAD R4, R70.reuse, 0x88, RZ ;  /* 0x0000008846047824 */ /* 0x040fe200078e02ff */
[-C--:B--2---:R-:W-:Y:S01]  /*69c0*/  IADD3 R69, P4, PT, R7, R2.reuse, RZ ;  /* 0x0000000207457210 */ /* 0x084fe20007f9e0ff */
[----:B------:R0:W-:Y:S01]  /*69d0*/  STL [R1+0x5c4], R15 ;  /* 0x0005c40f01007387 */ /* 0x0001e20000100800 */
[----:B------:R-:W-:Y:S02]  /*69e0*/  IMAD R10, R70, 0x44, RZ ;  /* 0x00000044460a7824 */ /* 0x000fe400078e02ff */
[-C--:B------:R-:W-:Y:S01]  /*69f0*/  LEA.HI.X.SX32 R119, R5, R3.reuse, 0x1, P4 ;  /* 0x0000000305777211 */ /* 0x080fe200020f0eff */
[----:B------:R-:W-:Y:S01]  /*6a00*/  VIADD R7, R6, 0xffffffbd ;  /* 0xffffffbd06077836 */ /* 0x000fe20000000000 */
[----:B0-----:R-:W-:Y:S01]  /*6a10*/  IADD3 R15, P0, PT, R4, R2, RZ ;  /* 0x00000002040f7210 */ /* 0x001fe20007f1e0ff */
[----:B------:R-:W-:Y:S02]  /*6a20*/  @!P1 IMAD.MOV.U32 R4, RZ, RZ, R69 ;  /* 0x000000ffff049224 */ /* 0x000fe400078e0045 */
[----:B------:R-:W-:Y:S01]  /*6a30*/  @!P1 IMAD.MOV.U32 R5, RZ, RZ, R119 ;  /* 0x000000ffff059224 */ /* 0x000fe200078e0077 */
[----:B------:R-:W-:-:S02]  /*6a40*/  LEA.HI.X.SX32 R68, R10, R3, 0x1, P0 ;  /* 0x000000030a447211 */ /* 0x000fc400000f0eff */
[----:B------:R-:W-:Y:S02]  /*6a50*/  ISETP.GE.U32.AND P4, PT, R7, 0x7fffff3e, PT ;  /* 0x7fffff3e0700780c */ /* 0x000fe40003f86070 */
[----:B------:R0:W5:Y:S01]  /*6a60*/  @!P1 LDG.E.U16 R146, desc[UR20][R4.64] ;  /* 0x0000001404929981 */ /* 0x000162000c1e1500 */
[----:B------:R-:W-:-:S03]  /*6a70*/  IMAD R7, R70, 0x86, RZ ;  /* 0x0000008646077824 */ /* 0x000fc600078e02ff */
[----:B------:R-:W-:Y:S01]  /*6a80*/  STL [R1+0x5c0], R69 ;  /* 0x0005c04501007387 */ /* 0x000fe20000100800 */
[----:B0-----:R-:W-:Y:S02]  /*6a90*/  @!P5 IMAD.MOV.U32 R4, RZ, RZ, R15 ;  /* 0x000000ffff04d224 */ /* 0x001fe400078e000f */
[----:B------:R-:W-:Y:S01]  /*6aa0*/  @!P5 IMAD.MOV.U32 R5, RZ, RZ, R68 ;  /* 0x000000ffff05d224 */ /* 0x000fe200078e0044 */
[----:B------:R-:W-:Y:S04]  /*6ab0*/  STL [R1+0x5b8], R15 ;  /* 0x0005b80f01007387 */ /* 0x000fe80000100800 */
[----:B------:R0:W5:Y:S04]  /*6ac0*/  @!P5 LDG.E.U16 R147, desc[UR20][R4.64] ;  /* 0x000000140493d981 */ /* 0x000168000c1e1500 */
[----:B------:R2:W-:Y:S01]  /*6ad0*/  STL [R1+0x5bc], R119 ;  /* 0x0005bc7701007387 */ /* 0x0005e20000100800 */
        /* <DEDUP_REMOVED lines=10> */
[----:B------:R-:W-:Y:S01]  /*6b80*/  LEA.HI.X.SX32 R69, R15, R3, 0x1, P1 ;  /* 0x000000030f457211 */ /* 0x000fe200008f0eff */
[----:B------:R-:W-:Y:S01]  /*6b90*/  VIADD R12, R6, 0xffffffbe ;  /* 0xffffffbe060c7836 */ /* 0x000fe20000000000 */
[----:B------:R-:W-:-:S02]  /*6ba0*/  ISETP.GE.U32.AND P5, PT, R7, 0x7fffff40, PT ;  /* 0x7fffff400700780c */ /* 0x000fc40003fa6070 */
[----:B------:R0:W5:Y:S01]  /*6bb0*/  @!P3 LDG.E.U16 R144, desc[UR20][R4.64] ;  /* 0x000000140490b981 */ /* 0x000162000c1e1500 */
[----:B------:R-:W-:Y:S01]  /*6bc0*/  IMAD R7, R70, 0x82, RZ ;  /* 0x0000008246077824 */ /* 0x000fe200078e02ff */
[----:B------:R-:W-:Y:S02]  /*6bd0*/  ISETP.GE.U32.AND P0, PT, R12, 0x7fffff3f, PT ;  /* 0x7fffff3f0c00780c */ /* 0x000fe40003f06070 */
[----:B------:R-:W-:Y:S01]  /*6be0*/  STL [R1+0x5b0], R119 ;  /* 0x0005b07701007387 */ /* 0x000fe20000100800 */
[----:B0-----:R-:W-:Y:S02]  /*6bf0*/  @!P4 IMAD.MOV.U32 R4, RZ, RZ, R68 ;  /* 0x000000ffff04c224 */ /* 0x001fe400078e0044 */
[----:B------:R-:W-:Y:S01]  /*6c00*/  @!P4 IMAD.MOV.U32 R5, RZ, RZ, R69 ;  /* 0x000000ffff05c224 */ /* 0x000fe200078e0045 */
[----:B------:R-:W-:Y:S01]  /*6c10*/  STL [R1+0x5a8], R68 ;  /* 0x0005a84401007387 */ /* 0x000fe20000100800 */
[----:B------:R-:W-:-:S03]  /*6c20*/  VIADD R12, R6, 0xffffffc0 ;  /* 0xffffffc0060c7836 */ /* 0x000fc60000000000 */
[----:B------:R-:W-:Y:S04]  /*6c30*/  STL [R1+0x5ac], R132 ;  /* 0x0005ac8401007387 */ /* 0x000fe80000100800 */
[----:B------:R0:W5:Y:S04]  /*6c40*/  @!P4 LDG.E.U16 R145, desc[UR20][R4.64] ;  /* 0x000000140491c981 */ /* 0x000168000c1e1500 */
[----:B------:R2:W-:Y:S01]  /*6c50*/  STL [R1+0x5a4], R69 ;  /* 0x0005a44501007387 */ /* 0x0005e20000100800 */
[----:B------:R-:W-:Y:S01]  /*6c60*/  ISETP.GE.U32.AND P1, PT, R12, 0x7fffff41, PT ;  /* 0x7fffff410c00780c */ /* 0x000fe20003f26070 */
[C---:B0-----:R-:W-:Y:S01]  /*6c70*/  IMAD R4, R70.reuse, 0x41, RZ ;  /* 0x0000004146047824 */ /* 0x041fe200078e02ff */
[-C--:B--2---:R-:W-:Y:S01]  /*6c80*/  IADD3 R69, P4, PT, R7, R2.reuse, RZ ;  /* 0x0000000207457210 */ /* 0x084fe20007f9e0ff */
[C---:B------:R-:W-:Y:S01]  /*6c90*/  IMAD.SHL.U32 R5, R70.reuse, 0x40, RZ ;  /* 0x0000004046057824 */ /* 0x040fe200078e00ff */
[----:B------:R-:W-:-:S02]  /*6ca0*/  LEA R12, P3, R70, R2, 0x7 ;  /* 0x00000002460c7211 */ /* 0x000fc400078638ff */
[-C--:B------:R-:W-:Y:S01]  /*6cb0*/  LEA.HI.X.SX32 R119, R4, R3.reuse, 0x1, P4 ;  /* 0x0000000304777211 */ /* 0x080fe200020f0eff */
[----:B------:R-:W-:Y:S01]  /*6cc0*/  VIADD R4, R6, 0xffffffc2 ;  /* 0xffffffc206047836 */ /* 0x000fe20000000000 */
[----:B------:R-:W-:-:S03]  /*6cd0*/  LEA.HI.X.SX32 R68, R5, R3, 0x1, P3 ;  /* 0x0000000305447211 */ /* 0x000fc600018f0eff */
[----:B------:R-:W-:Y:S01]  /*6ce0*/  @!P0 IMAD.MOV.U32 R5, RZ, RZ, R119 ;  /* 0x000000ffff058224 */ /* 0x000fe200078e0077 */
[----:B------:R-:W-:Y:S01]  /*6cf0*/  ISETP.GE.U32.AND P3, PT, R4, 0x7fffff43, PT ;  /* 0x7fffff430400780c */ /* 0x000fe20003f66070 */
[----:B------:R-:W-:-:S05]  /*6d00*/  @!P0 IMAD.MOV.U32 R4, RZ, RZ, R69 ;  /* 0x000000ffff048224 */ /* 0x000fca00078e0045 */
[----:B------:R0:W5:Y:S01]  /*6d10*/  @!P0 LDG.E.U16 R142, desc[UR20][R4.64] ;  /* 0x00000014048e8981 */ /* 0x000162000c1e1500 */
[----:B------:R-:W-:Y:S02]  /*6d20*/  VIADD R7, R6, 0xffffffc1 ;  /* 0xffffffc106077836 */ /* 0x000fe40000000000 */
[----:B0-----:R-:W-:Y:S02]  /*6d30*/  @!P5 IMAD.MOV.U32 R4, RZ, RZ, R12 ;  /* 0x000000ffff04d224 */ /* 0x001fe400078e000c */
[----:B------:R-:W-:Y:S01]  /*6d40*/  @!P5 IMAD.MOV.U32 R5, RZ, RZ, R68 ;  /* 0x000000ffff05d224 */ /* 0x000fe200078e0044 */
[----:B------:R-:W-:Y:S04]  /*6d50*/  STL [R1+0x5a0], R69 ;  /* 0x0005a04501007387 */ /* 0x000fe80000100800 */
[----:B------:R0:W5:Y:S01]  /*6d60*/  @!P5 LDG.E.U16 R143, desc[UR20][R4.64] ;  /* 0x00000014048fd981 */ /* 0x000162000c1e1500 */
[----:B------:R-:W-:-:S02]  /*6d70*/  IADD3 R9, P5, PT, R9, R2, RZ ;  /* 0x0000000209097210 */ /* 0x000fc40007fbe0ff */
[----:B------:R-:W-:Y:S01]  /*6d80*/  ISETP.GE.U32.AND P4, PT, R7, 0x7fffff42, PT ;  /* 0x7fffff420700780c */ /* 0x000fe20003f86070 */
[----:B------:R2:W-:Y:S01]  /*6d90*/  STL [R1+0x598], R12 ;  /* 0x0005980c01007387 */ /* 0x0005e20000100800 */
[----:B0-----:R-:W-:Y:S01]  /*6da0*/  IMAD R4, R70, 0x3f, RZ ;  /* 0x0000003f46047824 */ /* 0x001fe200078e02ff */
[----:B------:R-:W-:Y:S01]  /*6db0*/  IADD3 R7, P0, PT, R8, R2, RZ ;  /* 0x0000000208077210 */ /* 0x000fe20007f1e0ff */
[----:B------:R-:W-:Y:S02]  /*6dc0*/  VIADD R5, R6, 0xffffffc3 ;  /* 0xffffffc306057836 */ /* 0x000fe40000000000 */
[----:B--2---:R-:W-:Y:S01]  /*6dd0*/  IMAD R12, R70, 0x3e, RZ ;  /* 0x0000003e460c7824 */ /* 0x004fe200078e02ff */
[----:B------:R-:W-:Y:S01]  /*6de0*/  LEA.HI.X.SX32 R69, R4, R3, 0x1, P5 ;  /* 0x0000000304457211 */ /* 0x000fe200028f0eff */
[----:B------:R-:W-:Y:S01]  /*6df0*/  VIADD R4, R6, 0xffffffc4 ;  /* 0xffffffc406047836 */ /* 0x000fe20000000000 */
[----:B------:R-:W-:Y:S01]  /*6e00*/  STL [R1+0x59c], R119 ;  /* 0x00059c7701007387 */ /* 0x000fe20000100800 */
[----:B------:R-:W-:-:S03]  /*6e10*/  ISETP.GE.U32.AND P5, PT, R5, 0x7fffff44, PT ;  /* 0x7fffff440500780c */ /* 0x000fc60003fa6070 */
[----:B------:R0:W-:Y:S01]  /*6e20*/  STL [R1+0x594], R68 ;  /* 0x0005944401007387 */ /* 0x0001e20000100800 */
[----:B------:R-:W-:Y:S01]  /*6e30*/  @!P1 IMAD.MOV.U32 R5, RZ, RZ, R69 ;  /* 0x000000ffff059224 */ /* 0x000fe200078e0045 */
[----:B0-----:R-:W-:Y:S02]  /*6e40*/  LEA.HI.X.SX32 R68, R12, R3, 0x1, P0 ;  /* 0x000000030c447211 */ /* 0x001fe400000f0eff */
[----:B------:R-:W-:Y:S01]  /*6e50*/  ISETP.GE.U32.AND P0, PT, R4, 0x7fffff45, PT ;  /* 0x7fffff450400780c */ /* 0x000fe20003f06070 */
[----:B------:R-:W-:-:S05]  /*6e60*/  @!P1 IMAD.MOV.U32 R4, RZ, RZ, R9 ;  /* 0x000000ffff049224 */ /* 0x000fca00078e0009 */
[----:B------:R0:W5:Y:S02]  /*6e70*/  @!P1 LDG.E.U16 R67, desc[UR20][R4.64] ;  /* 0x0000001404439981 */ /* 0x000164000c1e1500 */
[----:B0-----:R-:W-:Y:S02]  /*6e80*/  @!P4 IMAD.MOV.U32 R4, RZ, RZ, R7 ;  /* 0x000000ffff04c224 */ /* 0x001fe400078e0007 */
[----:B------:R-:W-:Y:S01]  /*6e90*/  @!P4 IMAD.MOV.U32 R5, RZ, RZ, R68 ;  /* 0x000000ffff05c224 */ /* 0x000fe200078e0044 */
[----:B------:R-:W-:Y:S04]  /*6ea0*/  STL [R1+0x590], R9 ;  /* 0x0005900901007387 */ /* 0x000fe80000100800 */
[----:B------:R0:W5:Y:S01]  /*6eb0*/  @!P4 LDG.E.U16 R141, desc[UR20][R4.64] ;  /* 0x00000014048dc981 */ /* 0x000162000c1e1500 */
[----:B------:R-:W-:-:S03]  /*6ec0*/  IADD3 R17, P4, PT, R17, R2, RZ ;  /* 0x0000000211117210 */ /* 0x000fc60007f9e0ff */
[----:B------:R2:W-:Y:S01]  /*6ed0*/  STL [R1+0x588], R7 ;  /* 0x0005880701007387 */ /* 0x0005e20000100800 */
[----:B0-----:R-:W-:-:S03]  /*6ee0*/  IMAD R4, R70, 0x3d, RZ ;  /* 0x0000003d46047824 */ /* 0x001fc600078e02ff */
[----:B------:R-:W-:Y:S01]  /*6ef0*/  STL [R1+0x58c], R69 ;  /* 0x00058c4501007387 */ /* 0x000fe20000100800 */
[----:B------:R-:W-:Y:S01]  /*6f00*/  VIADD R5, R6, 0xffffffc5 ;  /* 0xffffffc506057836 */ /* 0x000fe20000000000 */
[----:B------:R-:W-:Y:S01]  /*6f10*/  IADD3 R8, P1, PT, R13, R2, RZ ;  /* 0x000000020d087210 */ /* 0x000fe20007f3e0ff */
[----:B--2---:R-:W-:Y:S01]  /*6f20*/  IMAD R7, R70, 0x3c, RZ ;  /* 0x0000003c46077824 */ /* 0x004fe200078e02ff */
[----:B------:R0:W-:Y:S04]  /*6f30*/  STL [R1+0x584], R68 ;  /* 0x0005844401007387 */ /* 0x0001e80000100800 */
[-C--:B------:R-:W-:Y:S02]  /*6f40*/  LEA.HI.X.SX32 R9, R7, R3.reuse, 0x1, P1 ;  /* 0x0000000307097211 */ /* 0x080fe400008f0eff */
[----:B0-----:R-:W-:Y:S01]  /*6f50*/  LEA.HI.X.SX32 R68, R4, R3, 0x1, P4 ;  /* 0x0000000304447211 */ /* 0x001fe200020f0eff */
[----:B------:R-:W-:Y:S01]  /*6f60*/  VIADD R4, R6, 0xffffffc6 ;  /* 0xffffffc606047836 */ /* 0x000fe20000000000 */
[----:B------:R-:W-:-:S03]  /*6f70*/  ISETP.GE.U32.AND P4, PT, R5, 0x7fffff46, PT ;  /* 0x7fffff460500780c */ /* 0x000fc60003f86070 */
[----:B------:R-:W-:Y:S01]  /*6f80*/  @!P3 IMAD.MOV.U32 R5, RZ, RZ, R68 ;  /* 0x000000ffff05b224 */ /* 0x000fe200078e0044 */
[----:B------:R-:W-:Y:S01]  /*6f90*/  ISETP.GE.U32.AND P1, PT, R4, 0x7fffff47, PT ;  /* 0x7fffff470400780c */ /* 0x000fe20003f26070 */
[----:B------:R-:W-:-:S05]  /*6fa0*/  @!P3 IMAD.MOV.U32 R4, RZ, RZ, R17 ;  /* 0x000000ffff04b224 */ /* 0x000fca00078e0011 */
[----:B------:R0:W5:Y:S04]  /*6fb0*/  @!P3 LDG.E.U16 R65, desc[UR20][R4.64] ;  /* 0x000000140441b981 */ /* 0x000168000c1e1500 */
[----:B------:R2:W-:Y:S01]  /*6fc0*/  STL [R1+0x580], R17 ;  /* 0x0005801101007387 */ /* 0x0005e20000100800 */
[----:B0-----:R-:W-:Y:S02]  /*6fd0*/  @!P5 IMAD.MOV.U32 R4, RZ, RZ, R8 ;  /* 0x000000ffff04d224 */ /* 0x001fe400078e0008 */
[----:B------:R-:W-:Y:S01]  /*6fe0*/  @!P5 IMAD.MOV.U32 R5, RZ, RZ, R9 ;  /* 0x000000ffff05d224 */ /* 0x000fe200078e0009 */
[----:B------:R0:W-:Y:S04]  /*6ff0*/  STL [R1+0x578], R8 ;  /* 0x0005780801007387 */ /* 0x0001e80000100800 */
[----:B------:R3:W5:Y:S01]  /*7000*/  @!P5 LDG.E.U16 R66, desc[UR20][R4.64] ;  /* 0x000000140442d981 */ /* 0x000762000c1e1500 */
[----:B--2---:R-:W-:Y:S01]  /*7010*/  IADD3 R17, P5, PT, R36, R2, RZ ;  /* 0x0000000224117210 */ /* 0x004fe20007fbe0ff */
[----:B------:R-:W-:-:S02]  /*7020*/  IMAD R13, R70, 0x3a, RZ ;  /* 0x0000003a460d7824 */ /* 0x000fc400078e02ff */
[----:B------:R2:W-:Y:S01]  /*7030*/  STL [R1+0x57c], R68 ;  /* 0x00057c4401007387 */ /* 0x0005e20000100800 */
[----:B---3--:R-:W-:Y:S01]  /*7040*/  IMAD R4, R70, 0x3b, RZ ;  /* 0x0000003b46047824 */ /* 0x008fe200078e02ff */
[----:B0-----:R-:W-:Y:S01]  /*7050*/  IADD3 R8, P3, PT, R33, R2, RZ ;  /* 0x0000000221087210 */ /* 0x001fe20007f7e0ff */
[----:B------:R-:W-:-:S03]  /*7060*/  VIADD R5, R6, 0xffffffc7 ;  /* 0xffffffc706057836 */ /* 0x000fc60000000000 */
[-C--:B--2---:R-:W-:Y:S01]  /*7070*/  LEA.HI.X.SX32 R68, R4, R3.reuse, 0x1, P5 ;  /* 0x0000000304447211 */ /* 0x084fe200028f0eff */
[----:B------:R-:W-:Y:S01]  /*7080*/  VIADD R4, R6, 0xffffffc8 ;  /* 0xffffffc806047836 */ /* 0x000fe20000000000 */
[----:B------:R0:W-:Y:S01]  /*7090*/  STL [R1+0x574], R9 ;  /* 0x0005740901007387 */ /* 0x0001e20000100800 */
[----:B------:R-:W-:Y:S02]  /*70a0*/  ISETP.GE.U32.AND P5, PT, R5, 0x7fffff48, PT ;  /* 0x7fffff480500780c */ /* 0x000fe40003fa6070 */
[----:B------:R-:W-:Y:S01]  /*70b0*/  PRMT R63, RZ, 0x7610, R63 ;  /* 0x00007610ff3f7816 */ /* 0x000fe2000000003f */
[----:B------:R-:W-:Y:S01]  /*70c0*/  @!P0 IMAD.MOV.U32 R5, RZ, RZ, R68 ;  /* 0x000000ffff058224 */ /* 0x000fe200078e0044 */
[----:B0-----:R-:W-:Y:S02]  /*70d0*/  LEA.HI.X.SX32 R9, R13, R3, 0x1, P3 ;  /* 0x000000030d097211 */ /* 0x001fe400018f0eff */
[----:B------:R-:W-:Y:S01]  /*70e0*/  ISETP.GE.U32.AND P3, PT, R4, 0x7fffff49, PT ;  /* 0x7fffff490400780c */ /* 0x000fe20003f66070 */
[----:B------:R-:W-:Y:S01]  /*70f0*/  @!P0 IMAD.MOV.U32 R4, RZ, RZ, R17 ;  /* 0x000000ffff048224 */ /* 0x000fe200078e0011 */
[----:B------:R-:W-:-:S04]  /*7100*/  PRMT R64, RZ, 0x7610, R64 ;  /* 0x00007610ff407816 */ /* 0x000fc80000000040 */
[----:B------:R0:W5:Y:S04]  /*7110*/  @!P0 LDG.E.U16 R63, desc[UR20][R4.64] ;  /* 0x00000014043f8981 */ /* 0x000168000c1e1500 */
[----:B------:R-:W-:Y:S01]  /*7120*/  STL [R1+0x570], R17 ;  /* 0x0005701101007387 */ /* 0x000fe20000100800 */
[----:B0-----:R-:W-:Y:S02]  /*7130*/  @!P4 IMAD.MOV.U32 R4, RZ, RZ, R8 ;  /* 0x000000ffff04c224 */ /* 0x001fe400078e0008 */
[----:B------:R-:W-:Y:S01]  /*7140*/  @!P4 IMAD.MOV.U32 R5, RZ, RZ, R9 ;  /* 0x000000ffff05c224 */ /* 0x000fe200078e0009 */
[----:B------:R-:W-:Y:S04]  /*7150*/  STL [R1+0x568], R8 ;  /* 0x0005680801007387 */ /* 0x000fe80000100800 */
[----:B------:R0:W5:Y:S04]  /*7160*/  @!P4 LDG.E.U16 R64, desc[UR20][R4.64] ;  /* 0x000000140440c981 */ /* 0x000168000c1e1500 */
[----:B------:R2:W-:Y:S01]  /*7170*/  STL [R1+0x56c], R68 ;  /* 0x00056c4401007387 */ /* 0x0005e20000100800 */
[----:B0-----:R-:W-:Y:S01]  /*7180*/  IMAD R4, R70, 0x39, RZ ;  /* 0x0000003946047824 */ /* 0x001fe200078e02ff */
[----:B--2---:R-:W-:-:S02]  /*7190*/  IADD3 R68, P4, PT, R39, R2, RZ ;  /* 0x0000000227447210 */ /* 0x004fc40007f9e0ff */
[----:B------:R0:W-:Y:S01]  /*71a0*/  STL [R1+0x564], R9 ;  /* 0x0005640901007387 */ /* 0x0001e20000100800 */
[----:B------:R-:W-:Y:S01]  /*71b0*/  IMAD R8, R70, 0x38, RZ ;  /* 0x0000003846087824 */ /* 0x000fe200078e02ff */
[-C--:B------:R-:W-:Y:S01]  /*71c0*/  LEA.HI.X.SX32 R69, R4, R3.reuse, 0x1, P4 ;  /* 0x0000000304457211 */ /* 0x080fe200020f0eff */
[C---:B------:R-:W-:Y:S02]  /*71d0*/  VIADD R5, R6.reuse, 0xffffffc9 ;  /* 0xffffffc906057836 */ /* 0x040fe40000000000 */
[----:B------:R-:W-:Y:S01]  /*71e0*/  VIADD R4, R6, 0xffffffca ;  /* 0xffffffca06047836 */ /* 0x000fe20000000000 */
[----:B0-----:R-:W-:Y:S02]  /*71f0*/  IADD3 R9, P0, PT, R35, R2, RZ ;  /* 0x0000000223097210 */ /* 0x001fe40007f1e0ff */
[----:B------:R-:W-:Y:S02]  /*7200*/  ISETP.GE.U32.AND P4, PT, R5, 0x7fffff4a, PT ;  /* 0x7fffff4a0500780c */ /* 0x000fe40003f86070 */
[----:B------:R-:W-:Y:S01]  /*7210*/  LEA.HI.X.SX32 R17, R8, R3, 0x1, P0 ;  /* 0x0000000308117211 */ /* 0x000fe200000f0eff */
[----:B------:R-:W-:Y:S01]  /*7220*/  @!P1 IMAD.MOV.U32 R5, RZ, RZ, R69 ;  /* 0x000000ffff059224 */ /* 0x000fe200078e0045 */
[----:B------:R-:W-:-:S02]  /*7230*/  PRMT R61, RZ, 0x7610, R61 ;  /* 0x00007610ff3d7816 */ /* 0x000fc4000000003d */
        /* <DEDUP_REMOVED lines=10> */
[----:B0-----:R-:W-:-:S03]  /*72e0*/  IMAD R4, R70, 0x37, RZ ;  /* 0x0000003746047824 */ /* 0x001fc600078e02ff */
[----:B------:R0:W-:Y:S01]  /*72f0*/  STL [R1+0x554], R17 ;  /* 0x0005541101007387 */ /* 0x0001e20000100800 */
[-C--:B--2---:R-:W-:Y:S01]  /*7300*/  IADD3 R69, P5, PT, R38, R2.reuse, RZ ;  /* 0x0000000226457210 */ /* 0x084fe20007fbe0ff */
[----:B------:R-:W-:Y:S01]  /*7310*/  VIADD R5, R6, 0xffffffcb ;  /* 0xffffffcb06057836 */ /* 0x000fe20000000000 */
[----:B------:R-:W-:Y:S02]  /*7320*/  IADD3 R9, P1, PT, R32, R2, RZ ;  /* 0x0000000220097210 */ /* 0x000fe40007f3e0ff */
[----:B------:R-:W-:Y:S01]  /*7330*/  LEA.HI.X.SX32 R119, R4, R3, 0x1, P5 ;  /* 0x0000000304777211 */ /* 0x000fe200028f0eff */
[----:B------:R-:W-:Y:S02]  /*7340*/  VIADD R4, R6, 0xffffffcc ;  /* 0xffffffcc06047836 */ /* 0x000fe40000000000 */
[----:B0-----:R-:W-:Y:S01]  /*7350*/  IMAD R17, R70, 0x36, RZ ;  /* 0x0000003646117824 */ /* 0x001fe200078e02ff */
[----:B------:R-:W-:Y:S01]  /*7360*/  ISETP.GE.U32.AND P5, PT, R5, 0x7fffff4c, PT ;  /* 0x7fffff4c0500780c */ /* 0x000fe20003fa6070 */
[----:B------:R-:W-:Y:S01]  /*7370*/  @!P3 IMAD.MOV.U32 R5, RZ, RZ, R119 ;  /* 0x000000ffff05b224 */ /* 0x000fe200078e0077 */
[----:B------:R-:W-:-:S02]  /*7380*/  PRMT R59, RZ, 0x7610, R59 ;  /* 0x00007610ff3b7816 */ /* 0x000fc4000000003b */
[----:B------:R-:W-:Y:S02]  /*7390*/  LEA.HI.X.SX32 R68, R17, R3, 0x1, P1 ;  /* 0x0000000311447211 */ /* 0x000fe400008f0eff */
[----:B------:R-:W-:Y:S01]  /*73a0*/  ISETP.GE.U32.AND P1, PT, R4, 0x7fffff4d, PT ;  /* 0x7fffff4d0400780c */ /* 0x000fe20003f26070 */
[----:B------:R-:W-:Y:S01]  /*73b0*/  @!P3 IMAD.MOV.U32 R4, RZ, RZ, R69 ;  /* 0x000000ffff04b224 */ /* 0x000fe200078e0045 */
[----:B------:R-:W-:-:S04]  /*73c0*/  PRMT R60, RZ, 0x7610, R60 ;  /* 0x00007610ff3c7816 */ /* 0x000fc8000000003c */
[----:B------:R0:W5:Y:S04]  /*73d0*/  @!P3 LDG.E.U16 R59, desc[UR20][R4.64] ;  /* 0x00000014043bb981 */ /* 0x000168000c1e1500 */
[----:B------:R2:W-:Y:S01]  /*73e0*/  STL [R1+0x550], R69 ;  /* 0x0005504501007387 */ /* 0x0005e20000100800 */
[----:B0-----:R-:W-:Y:S02]  /*73f0*/  @!P4 IMAD.MOV.U32 R4, RZ, RZ, R9 ;  /* 0x000000ffff04c224 */ /* 0x001fe400078e0009 */
[----:B------:R-:W-:Y:S01]  /*7400*/  @!P4 IMAD.MOV.U32 R5, RZ, RZ, R68 ;  /* 0x000000ffff05c224 */ /* 0x000fe200078e0044 */
[----:B------:R0:W-:Y:S04]  /*7410*/  STL [R1+0x548], R9 ;  /* 0x0005480901007387 */ /* 0x0001e80000100800 */
[----:B------:R3:W5:Y:S01]  /*7420*/  @!P4 LDG.E.U16 R60, desc[UR20][R4.64] ;  /* 0x00000014043cc981 */ /* 0x000762000c1e1500 */
[----:B--2---:R-:W-:-:S03]  /*7430*/  IADD3 R69, P4, PT, R37, R2, RZ ;  /* 0x0000000225457210 */ /* 0x004fc60007f9e0ff */
[----:B------:R2:W-:Y:S01]  /*7440*/  STL [R1+0x54c], R119 ;  /* 0x00054c7701007387 */ /* 0x0005e20000100800 */
[----:B---3--:R-:W-:Y:S01]  /*7450*/  IMAD R4, R70, 0x35, RZ ;  /* 0x0000003546047824 */ /* 0x008fe200078e02ff */
[----:B------:R-:W-:Y:S01]  /*7460*/  IADD3 R20, P3, PT, R20, R2, RZ ;  /* 0x0000000214147210 */ /* 0x000fe20007f7e0ff */
[----:B0-----:R-:W-:Y:S02]  /*7470*/  IMAD R9, R70, 0x34, RZ ;  /* 0x0000003446097824 */ /* 0x001fe400078e02ff */
[----:B------:R-:W-:Y:S01]  /*7480*/  VIADD R5, R6, 0xffffffcd ;  /* 0xffffffcd06057836 */ /* 0x000fe20000000000 */
[-C--:B--2---:R-:W-:Y:S01]  /*7490*/  LEA.HI.X.SX32 R119, R4, R3.reuse, 0x1, P4 ;  /* 0x0000000304777211 */ /* 0x084fe200020f0eff */
[----:B------:R-:W-:Y:S01]  /*74a0*/  VIADD R4, R6, 0xffffffce ;  /* 0xffffffce06047836 */ /* 0x000fe20000000000 */
[----:B------:R0:W-:Y:S01]  /*74b0*/  STL [R1+0x544], R68 ;  /* 0x0005444401007387 */ /* 0x0001e20000100800 */
[----:B------:R-:W-:Y:S02]  /*74c0*/  PRMT R57, RZ, 0x7610, R57 ;  /* 0x00007610ff397816 */ /* 0x000fe40000000039 */
[----:B------:R-:W-:Y:S01]  /*74d0*/  ISETP.GE.U32.AND P4, PT, R5, 0x7fffff4e, PT ;  /* 0x7fffff4e0500780c */ /* 0x000fe20003f86070 */
[----:B------:R-:W-:Y:S01]  /*74e0*/  @!P0 IMAD.MOV.U32 R5, RZ, RZ, R119 ;  /* 0x000000ffff058224 */ /* 0x000fe200078e0077 */
[----:B0-----:R-:W-:-:S02]  /*74f0*/  LEA.HI.X.SX32 R68, R9, R3, 0x1, P3 ;  /* 0x0000000309447211 */ /* 0x001fc400018f0eff */
        /* <DEDUP_REMOVED lines=11> */
[C---:B---3--:R-:W-:Y:S01]  /*75b0*/  IMAD R4, R70.reuse, 0x33, RZ ;  /* 0x0000003346047824 */ /* 0x048fe200078e02ff */
        /* <DEDUP_REMOVED lines=172> */
[----:B------:R-:W-:Y:S04]  /*8080*/  STL [R1+0x4bc], R119 ;  /* 0x0004bc7701007387 */ /* 0x000fe80000100800 */
[----:B------:R0:W5:Y:S04]  /*8090*/  @!P5 LDG.E.U16 R42, desc[UR20][R4.64] ;  /* 0x00000014042ad981 */ /* 0x000168000c1e1500 */
[----:B------:R2:W-:Y:S01]  /*80a0*/  STL [R1+0x4b4], R68 ;  /* 0x0004b44401007387 */ /* 0x0005e20000100800 */
[C---:B0-----:R-:W-:Y:S01]  /*80b0*/  IMAD R4, R70.reuse, 0x23, RZ ;  /* 0x0000002346047824 */ /* 0x041fe200078e02ff */
[-C--:B--2---:R-:W-:Y:S01]  /*80c0*/  IADD3 R68, P5, PT, R19, R2.reuse, RZ ;  /* 0x0000000213447210 */ /* 0x084fe20007fbe0ff */
[----:B------:R-:W-:Y:S01]  /*80d0*/  IMAD R19, R70, 0x22, RZ ;  /* 0x0000002246137824 */ /* 0x000fe200078e02ff */
[----:B------:R-:W-:Y:S01]  /*80e0*/  IADD3 R10, P3, PT, R10, R2, RZ ;  /* 0x000000020a0a7210 */ /* 0x000fe20007f7e0ff */
[----:B------:R-:W-:Y:S01]  /*80f0*/  VIADD R5, R6, 0xffffffdf ;  /* 0xffffffdf06057836 */ /* 0x000fe20000000000 */
[-C--:B------:R-:W-:Y:S01]  /*8100*/  LEA.HI.X.SX32 R69, R4, R3.reuse, 0x1, P5 ;  /* 0x0000000304457211 */ /* 0x080fe200028f0eff */
[----:B------:R-:W-:Y:S01]  /*8110*/  VIADD R4, R6, 0xffffffe0 ;  /* 0xffffffe006047836 */ /* 0x000fe20000000000 */
[----:B------:R-:W-:-:S02]  /*8120*/  LEA.HI.X.SX32 R14, R19, R3, 0x1, P3 ;  /* 0x00000003130e7211 */ /* 0x000fc400018f0eff */
[----:B------:R-:W-:Y:S01]  /*8130*/  ISETP.GE.U32.AND P5, PT, R5, 0x7fffff60, PT ;  /* 0x7fffff600500780c */ /* 0x000fe20003fa6070 */
[----:B------:R-:W-:Y:S01]  /*8140*/  @!P0 IMAD.MOV.U32 R5, RZ, RZ, R69 ;  /* 0x000000ffff058224 */ /* 0x000fe200078e0045 */
[----:B------:R-:W-:Y:S02]  /*8150*/  PRMT R39, RZ, 0x7610, R39 ;  /* 0x00007610ff277816 */ /* 0x000fe40000000027 */
        /* <DEDUP_REMOVED lines=13> */
[----:B------:R-:W-:Y:S01]  /*8230*/  IMAD.SHL.U32 R5, R70, 0x20, RZ ;  /* 0x0000002046057824 */ /* 0x000fe200078e00ff */
[----:B------:R-:W-:Y:S01]  /*8240*/  LEA.HI.X.SX32 R119, R4, R3, 0x1, P4 ;  /* 0x0000000304777211 */ /* 0x000fe200020f0eff */
[----:B------:R-:W-:Y:S01]  /*8250*/  VIADD R4, R6, 0xffffffe2 ;  /* 0xffffffe206047836 */ /* 0x000fe20000000000 */
[----:B------:R-:W-:Y:S02]  /*8260*/  PRMT R37, RZ, 0x7610, R37 ;  /* 0x00007610ff257816 */ /* 0x000fe40000000025 */
[----:B0-----:R-:W-:-:S04]  /*8270*/  LEA R14, P0, R70, R2, 0x6 ;  /* 0x00000002460e7211 */ /* 0x001fc800078030ff */
[----:B------:R-:W-:Y:S01]  /*8280*/  LEA.HI.X.SX32 R68, R5, R3, 0x1, P0 ;  /* 0x0000000305447211 */ /* 0x000fe200000f0eff */
[----:B------:R-:W-:Y:S01]  /*8290*/  @!P1 IMAD.MOV.U32 R5, RZ, RZ, R119 ;  /* 0x000000ffff059224 */ /* 0x000fe200078e0077 */
[----:B------:R-:W-:Y:S01]  /*82a0*/  ISETP.GE.U32.AND P0, PT, R4, 0x7fffff63, PT ;  /* 0x7fffff630400780c */ /* 0x000fe20003f06070 */
[----:B------:R-:W-:Y:S01]  /*82b0*/  @!P1 IMAD.MOV.U32 R4, RZ, RZ, R69 ;  /* 0x000000ffff049224 */ /* 0x000fe200078e0045 */
[----:B------:R-:W-:-:S04]  /*82c0*/  PRMT R38, RZ, 0x7610, R38 ;  /* 0x00007610ff267816 */ /* 0x000fc80000000026 */
[----:B------:R0:W5:Y:S01]  /*82d0*/  @!P1 LDG.E.U16 R37, desc[UR20][R4.64] ;  /* 0x0000001404259981 */ /* 0x000162000c1e1500 */
[----:B------:R-:W-:Y:S02]  /*82e0*/  VIADD R10, R6, 0xffffffe1 ;  /* 0xffffffe1060a7836 */ /* 0x000fe40000000000 */
[----:B0-----:R-:W-:Y:S02]  /*82f0*/  @!P5 IMAD.MOV.U32 R4, RZ, RZ, R14 ;  /* 0x000000ffff04d224 */ /* 0x001fe400078e000e */
[----:B------:R-:W-:Y:S01]  /*8300*/  @!P5 IMAD.MOV.U32 R5, RZ, RZ, R68 ;  /* 0x000000ffff05d224 */ /* 0x000fe200078e0044 */
[----:B------:R-:W-:Y:S04]  /*8310*/  STL [R1+0x4a0], R69 ;  /* 0x0004a04501007387 */ /* 0x000fe80000100800 */
[----:B------:R0:W5:Y:S01]  /*8320*/  @!P5 LDG.E.U16 R38, desc[UR20][R4.64] ;  /* 0x000000140426d981 */ /* 0x000162000c1e1500 */
[----:B------:R-:W-:-:S03]  /*8330*/  IADD3 R12, P5, PT, R12, R2, RZ ;  /* 0x000000020c0c7210 */ /* 0x000fc60007fbe0ff */
[----:B------:R2:W-:Y:S01]  /*8340*/  STL [R1+0x498], R14 ;  /* 0x0004980e01007387 */ /* 0x0005e20000100800 */
[----:B------:R-:W-:Y:S01]  /*8350*/  ISETP.GE.U32.AND P4, PT, R10, 0x7fffff62, PT ;  /* 0x7fffff620a00780c */ /* 0x000fe20003f86070 */
[----:B0-----:R-:W-:Y:S02]  /*8360*/  IMAD R4, R70, 0x1f, RZ ;  /* 0x0000001f46047824 */ /* 0x001fe400078e02ff */
[----:B------:R-:W-:Y:S01]  /*8370*/  STL [R1+0x49c], R119 ;  /* 0x00049c7701007387 */ /* 0x000fe20000100800 */
[----:B------:R-:W-:Y:S01]  /*8380*/  VIADD R5, R6, 0xffffffe3 ;  /* 0xffffffe306057836 */ /* 0x000fe20000000000 */
[----:B------:R-:W-:Y:S01]  /*8390*/  IADD3 R7, P1, PT, R7, R2, RZ ;  /* 0x0000000207077210 */ /* 0x000fe20007f3e0ff */
[----:B--2---:R-:W-:Y:S01]  /*83a0*/  IMAD R14, R70, 0x1e, RZ ;  /* 0x0000001e460e7824 */ /* 0x004fe200078e02ff */
[----:B------:R0:W-:Y:S01]  /*83b0*/  STL [R1+0x494], R68 ;  /* 0x0004944401007387 */ /* 0x0001e20000100800 */
[----:B------:R-:W-:-:S03]  /*83c0*/  PRMT R35, RZ, 0x7610, R35 ;  /* 0x00007610ff237816 */ /* 0x000fc60000000023 */
[-C--:B------:R-:W-:Y:S02]  /*83d0*/  LEA.HI.X.SX32 R10, R14, R3.reuse, 0x1, P1 ;  /* 0x000000030e0a7211 */ /* 0x080fe400008f0eff */
[----:B0-----:R-:W-:Y:S01]  /*83e0*/  LEA.HI.X.SX32 R68, R4, R3, 0x1, P5 ;  /* 0x0000000304447211 */ /* 0x001fe200028f0eff */
[----:B------:R-:W-:Y:S01]  /*83f0*/  VIADD R4, R6, 0xffffffe4 ;  /* 0xffffffe406047836 */ /* 0x000fe20000000000 */
[----:B------:R-:W-:-:S03]  /*8400*/  ISETP.GE.U32.AND P5, PT, R5, 0x7fffff64, PT ;  /* 0x7fffff640500780c */ /* 0x000fc60003fa6070 */
[----:B------:R-:W-:Y:S01]  /*8410*/  @!P3 IMAD.MOV.U32 R5, RZ, RZ, R68 ;  /* 0x000000ffff05b224 */ /* 0x000fe200078e0044 */
[----:B------:R-:W-:Y:S01]  /*8420*/  ISETP.GE.U32.AND P1, PT, R4, 0x7fffff65, PT ;  /* 0x7fffff650400780c */ /* 0x000fe20003f26070 */
[----:B------:R-:W-:Y:S01]  /*8430*/  @!P3 IMAD.MOV.U32 R4, RZ, RZ, R12 ;  /* 0x000000ffff04b224 */ /* 0x000fe200078e000c */
[----:B------:R-:W-:-:S04]  /*8440*/  PRMT R36, RZ, 0x7610, R36 ;  /* 0x00007610ff247816 */ /* 0x000fc80000000024 */
        /* <DEDUP_REMOVED lines=8> */
[----:B------:R0:W-:Y:S01]  /*84d0*/  STL [R1+0x48c], R68 ;  /* 0x00048c4401007387 */ /* 0x0001e20000100800 */
[----:B------:R-:W-:-:S03]  /*84e0*/  VIADD R5, R6, 0xffffffe5 ;  /* 0xffffffe506057836 */ /* 0x000fc60000000000 */
[----:B------:R3:W-:Y:S01]  /*84f0*/  STL [R1+0x484], R10 ;  /* 0x0004840a01007387 */ /* 0x0007e20000100800 */
[----:B--2---:R-:W-:Y:S02]  /*8500*/  IADD3 R7, P3, PT, R8, R2, RZ ;  /* 0x0000000208077210 */ /* 0x004fe40007f7e0ff */
[-C--:B0-----:R-:W-:Y:S01]  /*8510*/  LEA.HI.X.SX32 R68, R4, R3.reuse, 0x1, P4 ;  /* 0x0000000304447211 */ /* 0x081fe200020f0eff */
[----:B------:R-:W-:Y:S02]  /*8520*/  VIADD R4, R6, 0xffffffe6 ;  /* 0xffffffe606047836 */ /* 0x000fe40000000000 */
[----:B---3--:R-:W-:Y:S01]  /*8530*/  IMAD R10, R70, 0x1c, RZ ;  /* 0x0000001c460a7824 */ /* 0x008fe200078e02ff */
[----:B------:R-:W-:Y:S01]  /*8540*/  ISETP.GE.U32.AND P4, PT, R5, 0x7fffff66, PT ;  /* 0x7fffff660500780c */ /* 0x000fe20003f86070 */
[----:B------:R-:W-:Y:S01]  /*8550*/  @!P0 IMAD.MOV.U32 R5, RZ, RZ, R68 ;  /* 0x000000ffff058224 */ /* 0x000fe200078e0044 */
[----:B------:R-:W-:Y:S02]  /*8560*/  PRMT R33, RZ, 0x7610, R33 ;  /* 0x00007610ff217816 */ /* 0x000fe40000000021 */
[----:B------:R-:W-:-:S02]  /*8570*/  LEA.HI.X.SX32 R12, R10, R3, 0x1, P3 ;  /* 0x000000030a0c7211 */ /* 0x000fc400018f0eff */
        /* <DEDUP_REMOVED lines=11> */
[----:B---3--:R-:W-:-:S03]  /*8630*/  IMAD R4, R70, 0x1b, RZ ;  /* 0x0000001b46047824 */ /* 0x008fc600078e02ff */
[----:B------:R3:W-:Y:S01]  /*8640*/  STL [R1+0x474], R12 ;  /* 0x0004740c01007387 */ /* 0x0007e20000100800 */
[----:B------:R-:W-:Y:S01]  /*8650*/  VIADD R5, R6, 0xffffffe7 ;  /* 0xffffffe706057836 */ /* 0x000fe20000000000 */
[----:B0-----:R-:W-:Y:S02]  /*8660*/  IADD3 R7, P0, PT, R9, R2, RZ ;  /* 0x0000000209077210 */ /* 0x001fe40007f1e0ff */
[----:B--2---:R-:W-:Y:S01]  /*8670*/  LEA.HI.X.SX32 R68, R4, R3, 0x1, P5 ;  /* 0x0000000304447211 */ /* 0x004fe200028f0eff */
[----:B------:R-:W-:Y:S02]  /*8680*/  VIADD R4, R6, 0xffffffe8 ;  /* 0xffffffe806047836 */ /* 0x000fe40000000000 */
[----:B---3--:R-:W-:Y:S01]  /*8690*/  IMAD R12, R70, 0x1a, RZ ;  /* 0x0000001a460c7824 */ /* 0x008fe200078e02ff */
        /* <DEDUP_REMOVED lines=17> */
[----:B0-----:R-:W-:Y:S02]  /*87b0*/  IMAD R7, R70, 0x18, RZ ;  /* 0x0000001846077824 */ /* 0x001fe400078e02ff */
[----:B------:R-:W-:Y:S01]  /*87c0*/  VIADD R5, R6, 0xffffffe9 ;  /* 0xffffffe906057836 */ /* 0x000fe20000000000 */
[-C--:B--2---:R-:W-:Y:S01]  /*87d0*/  LEA.HI.X.SX32 R68, R4, R3.reuse, 0x1, P4 ;  /* 0x0000000304447211 */ /* 0x084fe200020f0eff */
[----:B------:R-:W-:Y:S01]  /*87e0*/  VIADD R4, R6, 0xffffffea ;  /* 0xffffffea06047836 */ /* 0x000fe20000000000 */
[----:B---3--:R-:W-:Y:S02]  /*87f0*/  IADD3 R8, P1, PT, R11, R2, RZ ;  /* 0x000000020b087210 */ /* 0x008fe40007f3e0ff */
        /* <DEDUP_REMOVED lines=94> */
[----:B------:R-:W-:-:S03]  /*8de0*/  VIADD R9, R6, 0xfffffff1 ;  /* 0xfffffff106097836 */ /* 0x000fc60000000000 */
[----:B------:R-:W-:Y:S01]  /*8df0*/  STL [R1+0x420], R119 ;  /* 0x0004207701007387 */ /* 0x000fe20000100800 */
[----:B0-----:R-:W-:Y:S02]  /*8e00*/  @!P5 IMAD.MOV.U32 R4, RZ, RZ, R68 ;  /* 0x000000ffff04d224 */ /* 0x001fe400078e0044 */
[----:B------:R-:W-:Y:S01]  /*8e10*/  @!P5 IMAD.MOV.U32 R5, RZ, RZ, R69 ;  /* 0x000000ffff05d224 */ /* 0x000fe200078e0045 */
[----:B------:R-:W-:Y:S04]  /*8e20*/  STL [R1+0x418], R68 ;  /* 0x0004184401007387 */ /* 0x000fe80000100800 */
[----:B------:R-:W-:Y:S04]  /*8e30*/  STL [R1+0x41c], R132 ;  /* 0x00041c8401007387 */ /* 0x000fe80000100800 */
[----:B------:R0:W5:Y:S04]  /*8e40*/  @!P5 LDG.E.U16 R22, desc[UR20][R4.64] ;  /* 0x000000140416d981 */ /* 0x000168000c1e1500 */
[----:B------:R2:W-:Y:S01]  /*8e50*/  STL [R1+0x414], R69 ;  /* 0x0004144501007387 */ /* 0x0005e20000100800 */
[----:B------:R-:W-:Y:S01]  /*8e60*/  ISETP.GE.U32.AND P4, PT, R9, 0x7fffff72, PT ;  /* 0x7fffff720900780c */ /* 0x000fe20003f86070 */
[----:B0-----:R-:W-:Y:S01]  /*8e70*/  IMAD R4, R70, 0xf, RZ ;  /* 0x0000000f46047824 */ /* 0x001fe200078e02ff */
        /* <DEDUP_REMOVED lines=17> */
[----:B------:R0:W-:Y:S04]  /*8f90*/  STL [R1+0x408], R9 ;  /* 0x0004080901007387 */ /* 0x0001e80000100800 */
[----:B------:R-:W-:Y:S04]  /*8fa0*/  STL [R1+0x40c], R132 ;  /* 0x00040c8401007387 */ /* 0x000fe80000100800 */
[----:B------:R2:W5:Y:S04]  /*8fb0*/  @!P4 LDG.E.U16 R20, desc[UR20][R4.64] ;  /* 0x000000140414c981 */ /* 0x000568000c1e1500 */
[----:B------:R3:W-:Y:S01]  /*8fc0*/  STL [R1+0x404], R68 ;  /* 0x0004044401007387 */ /* 0x0007e20000100800 */
[----:B0-----:R-:W-:-:S02]  /*8fd0*/  IMAD R9, R70, 0xc, RZ ;  /* 0x0000000c46097824 */ /* 0x001fc400078e02ff */
[----:B--2---:R-:W-:Y:S01]  /*8fe0*/  IMAD R4, R70, 0xd, RZ ;  /* 0x0000000d46047824 */ /* 0x004fe200078e02ff */
[-C--:B---3--:R-:W-:Y:S01]  /*8ff0*/  IADD3 R68, P4, PT, R12, R2.reuse, RZ ;  /* 0x000000020c447210 */ /* 0x088fe20007f9e0ff */
[----:B------:R-:W-:Y:S01]  /*9000*/  VIADD R5, R6, 0xfffffff5 ;  /* 0xfffffff506057836 */ /* 0x000fe20000000000 */
[----:B------:R-:W-:Y:S02]  /*9010*/  IADD3 R7, P1, PT, R7, R2, RZ ;  /* 0x0000000207077210 */ /* 0x000fe40007f3e0ff */
[-C--:B------:R-:W-:Y:S01]  /*9020*/  LEA.HI.X.SX32 R69, R4, R3.reuse, 0x1, P4 ;  /* 0x0000000304457211 */ /* 0x080fe200020f0eff */
[----:B------:R-:W-:Y:S01]  /*9030*/  VIADD R4, R6, 0xfffffff6 ;  /* 0xfffffff606047836 */ /* 0x000fe20000000000 */
[----:B------:R-:W-:Y:S02]  /*9040*/  LEA.HI.X.SX32 R10, R9, R3, 0x1, P1 ;  /* 0x00000003090a7211 */ /* 0x000fe400008f0eff */
[----:B------:R-:W-:Y:S01]  /*9050*/  ISETP.GE.U32.AND P4, PT, R5, 0x7fffff76, PT ;  /* 0x7fffff760500780c */ /* 0x000fe20003f86070 */
        /* <DEDUP_REMOVED lines=31> */
[----:B------:R-:W-:Y:S04]  /*9250*/  STL [R1+0x3e8], R7 ;  /* 0x0003e80701007387 */ /* 0x000fe80000100800 */
[----:B------:R0:W5:Y:S01]  /*9260*/  @!P4 LDG.E.U16 R16, desc[UR20][R4.64] ;  /* 0x000000140410c981 */ /* 0x000162000c1e1500 */
[----:B--2---:R-:W-:-:S03]  /*9270*/  IADD3 R69, P4, PT, R13, R2, RZ ;  /* 0x000000020d457210 */ /* 0x004fc60007f9e0ff */
[----:B------:R2:W-:Y:S01]  /*9280*/  STL [R1+0x3ec], R132 ;  /* 0x0003ec8401007387 */ /* 0x0005e20000100800 */
[C---:B0-----:R-:W-:Y:S01]  /*9290*/  IMAD R4, R70.reuse, 0x9, RZ ;  /* 0x0000000946047824 */ /* 0x041fe200078e02ff */
[C---:B------:R-:W-:Y:S01]  /*92a0*/  LEA R8, P0, R70.reuse, R2, 0x4 ;  /* 0x0000000246087211 */ /* 0x040fe200078020ff */
[----:B------:R-:W-:-:S03]  /*92b0*/  IMAD.SHL.U32 R5, R70, 0x8, RZ ;  /* 0x0000000846057824 */ /* 0x000fc600078e00ff */
[-C--:B--2---:R-:W-:Y:S01]  /*92c0*/  LEA.HI.X.SX32 R132, R4, R3.reuse, 0x1, P4 ;  /* 0x0000000304847211 */ /* 0x084fe200020f0eff */
[----:B------:R-:W-:Y:S01]  /*92d0*/  VIADD R4, R6, 0xfffffffa ;  /* 0xfffffffa06047836 */ /* 0x000fe20000000000 */
[----:B------:R0:W-:Y:S01]  /*92e0*/  STL [R1+0x3e4], R68 ;  /* 0x0003e44401007387 */ /* 0x0001e20000100800 */
[----:B------:R-:W-:Y:S02]  /*92f0*/  PRMT R13, RZ, 0x7610, R13 ;  /* 0x00007610ff0d7816 */ /* 0x000fe4000000000d */
[----:B------:R-:W-:Y:S02]  /*9300*/  PRMT R14, RZ, 0x7610, R14 ;  /* 0x00007610ff0e7816 */ /* 0x000fe4000000000e */
[----:B0-----:R-:W-:Y:S01]  /*9310*/  LEA.HI.X.SX32 R68, R5, R3, 0x1, P0 ;  /* 0x0000000305447211 */ /* 0x001fe200000f0eff */
[----:B------:R-:W-:Y:S01]  /*9320*/  @!P1 IMAD.MOV.U32 R5, RZ, RZ, R132 ;  /* 0x000000ffff059224 */ /* 0x000fe200078e0084 */
[----:B------:R-:W-:Y:S01]  /*9330*/  ISETP.GE.U32.AND P0, PT, R4, 0x7fffff7b, PT ;  /* 0x7fffff7b0400780c */ /* 0x000fe20003f06070 */
[----:B------:R-:W-:-:S05]  /*9340*/  @!P1 IMAD.MOV.U32 R4, RZ, RZ, R69 ;  /* 0x000000ffff049224 */ /* 0x000fca00078e0045 */
[----:B------:R0:W5:Y:S01]  /*9350*/  @!P1 LDG.E.U16 R13, desc[UR20][R4.64] ;  /* 0x00000014040d9981 */ /* 0x000162000c1e1500 */
[----:B------:R-:W-:-:S03]  /*9360*/  VIADD R7, R6, 0xfffffff9 ;  /* 0xfffffff906077836 */ /* 0x000fc60000000000 */
[----:B------:R2:W-:Y:S01]  /*9370*/  STL [R1+0x3e0], R69 ;  /* 0x0003e04501007387 */ /* 0x0005e20000100800 */
[----:B0-----:R-:W-:Y:S02]  /*9380*/  @!P5 IMAD.MOV.U32 R4, RZ, RZ, R8 ;  /* 0x000000ffff04d224 */ /* 0x001fe400078e0008 */
[----:B------:R-:W-:Y:S01]  /*9390*/  @!P5 IMAD.MOV.U32 R5, RZ, RZ, R68 ;  /* 0x000000ffff05d224 */ /* 0x000fe200078e0044 */
[----:B------:R0:W-:Y:S04]  /*93a0*/  STL [R1+0x3d8], R8 ;  /* 0x0003d80801007387 */ /* 0x0001e80000100800 */
[----:B------:R3:W5:Y:S01]  /*93b0*/  @!P5 LDG.E.U16 R14, desc[UR20][R4.64] ;  /* 0x00000014040ed981 */ /* 0x000762000c1e1500 */
[----:B--2---:R-:W-:Y:S02]  /*93c0*/  IADD3 R69, P5, PT, R119, R2, RZ ;  /* 0x0000000277457210 */ /* 0x004fe40007fbe0ff */
[----:B------:R-:W-:Y:S01]  /*93d0*/  ISETP.GE.U32.AND P4, PT, R7, 0x7fffff7a, PT ;  /* 0x7fffff7a0700780c */ /* 0x000fe20003f86070 */
[----:B------:R2:W-:Y:S01]  /*93e0*/  STL [R1+0x3dc], R132 ;  /* 0x0003dc8401007387 */ /* 0x0005e20000100800 */
[----:B------:R-:W-:-:S02]  /*93f0*/  IMAD R7, R70, 0x6, RZ ;  /* 0x0000000646077824 */ /* 0x000fc400078e02ff */
        /* <DEDUP_REMOVED lines=13> */
[----:B------:R0:W5:Y:S01]  /*94d0*/  @!P3 LDG.E.U16 R11, desc[UR20][R4.64] ;  /* 0x00000014040bb981 */ /* 0x000162000c1e1500 */
[----:B------:R-:W-:Y:S01]  /*94e0*/  IADD3 R119, P3, PT, R10, R2, RZ ;  /* 0x000000020a777210 */ /* 0x000fe20007f7e0ff */
[----:B0-----:R-:W-:Y:S02]  /*94f0*/  @!P4 IMAD.MOV.U32 R4, RZ, RZ, R8 ;  /* 0x000000ffff04c224 */ /* 0x001fe400078e0008 */
[----:B------:R-:W-:Y:S01]  /*9500*/  @!P4 IMAD.MOV.U32 R5, RZ, RZ, R68 ;  /* 0x000000ffff05c224 */ /* 0x000fe200078e0044 */
[----:B------:R-:W-:Y:S04]  /*9510*/  STL [R1+0x3d0], R69 ;  /* 0x0003d04501007387 */ /* 0x000fe80000100800 */
[----:B------:R0:W5:Y:S04]  /*9520*/  @!P4 LDG.E.U16 R12, desc[UR20][R4.64] ;  /* 0x00000014040cc981 */ /* 0x000168000c1e1500 */
[----:B------:R-:W-:Y:S01]  /*9530*/  STL [R1+0x3c8], R8 ;  /* 0x0003c80801007387 */ /* 0x000fe20000100800 */
[----:B0-----:R-:W-:-:S03]  /*9540*/  IMAD R4, R70, 0x5, RZ ;  /* 0x0000000546047824 */ /* 0x001fc600078e02ff */
[----:B------:R0:W-:Y:S01]  /*9550*/  STL [R1+0x3cc], R132 ;  /* 0x0003cc8401007387 */ /* 0x0001e20000100800 */
[----:B------:R-:W-:-:S03]  /*9560*/  IMAD.SHL.U32 R5, R70, 0x4, RZ ;  /* 0x0000000446057824 */ /* 0x000fc600078e00ff */
[----:B------:R2:W-:Y:S01]  /*9570*/  STL [R1+0x3c4], R68 ;  /* 0x0003c44401007387 */ /* 0x0005e20000100800 */
[-C--:B0-----:R-:W-:Y:S01]  /*9580*/  LEA.HI.X.SX32 R132, R4, R3.reuse, 0x1, P3 ;  /* 0x0000000304847211 */ /* 0x081fe200018f0eff */
[----:B------:R-:W-:Y:S01]  /*9590*/  VIADD R4, R6, 0xfffffffe ;  /* 0xfffffffe06047836 */ /* 0x000fe20000000000 */
[----:B--2---:R-:W-:Y:S02]  /*95a0*/  LEA R68, P4, R70, R2, 0x3 ;  /* 0x0000000246447211 */ /* 0x004fe400078818ff */
[----:B------:R-:W-:Y:S02]  /*95b0*/  PRMT R9, RZ, 0x7610, R9 ;  /* 0x00007610ff097816 */ /* 0x000fe40000000009 */
[----:B------:R-:W-:Y:S01]  /*95c0*/  LEA.HI.X.SX32 R69, R5, R3, 0x1, P4 ;  /* 0x0000000305457211 */ /* 0x000fe200020f0eff */
[----:B------:R-:W-:Y:S01]  /*95d0*/  @!P0 IMAD.MOV.U32 R5, RZ, RZ, R132 ;  /* 0x000000ffff058224 */ /* 0x000fe200078e0084 */
[----:B------:R-:W-:Y:S01]  /*95e0*/  ISETP.GE.U32.AND P4, PT, R4, 0x7fffff7f, PT ;  /* 0x7fffff7f0400780c */ /* 0x000fe20003f86070 */
[----:B------:R-:W-:Y:S01]  /*95f0*/  @!P0 IMAD.MOV.U32 R4, RZ, RZ, R119 ;  /* 0x000000ffff048224 */ /* 0x000fe200078e0077 */
[----:B------:R-:W-:Y:S04]  /*9600*/  STL [R1+0x3c0], R119 ;  /* 0x0003c07701007387 */ /* 0x000fe80000100800 */
[----:B------:R-:W-:Y:S04]  /*9610*/  STL [R1+0x3b8], R68 ;  /* 0x0003b84401007387 */ /* 0x000fe80000100800 */
[----:B------:R-:W-:Y:S04]  /*9620*/  STL [R1+0x3bc], R132 ;  /* 0x0003bc8401007387 */ /* 0x000fe80000100800 */
[----:B------:R0:W5:Y:S04]  /*9630*/  @!P0 LDG.E.U16 R9, desc[UR20][R4.64] ;  /* 0x0000001404098981 */ /* 0x000168000c1e1500 */
[----:B------:R2:W-:Y:S01]  /*9640*/  STL [R1+0x3b4], R69 ;  /* 0x0003b44501007387 */ /* 0x0005e20000100800 */
[----:B0-----:R-:W-:-:S02]  /*9650*/  @!P5 IMAD.MOV.U32 R5, RZ, RZ, R69 ;  /* 0x000000ffff05d224 */ /* 0x001fc400078e0045 */
[----:B--2---:R-:W0:Y:S01]  /*9660*/  S2R R69, SR_TID.X ;  /* 0x0000000000457919 */ /* 0x004e220000002100 */
[----:B------:R-:W-:Y:S01]  /*9670*/  PRMT R10, RZ, 0x7610, R10 ;  /* 0x00007610ff0a7816 */ /* 0x000fe2000000000a */
[----:B------:R-:W-:Y:S02]  /*9680*/  @!P5 IMAD.MOV.U32 R4, RZ, RZ, R68 ;  /* 0x000000ffff04d224 */ /* 0x000fe400078e0044 */
[----:B------:R-:W-:-:S03]  /*9690*/  VIADD R8, R6, 0xfffffffd ;  /* 0xfffffffd06087836 */ /* 0x000fc60000000000 */
[----:B------:R2:W5:Y:S01]  /*96a0*/  @!P5 LDG.E.U16 R10, desc[UR20][R4.64] ;  /* 0x00000014040ad981 */ /* 0x000562000c1e1500 */
[-C--:B------:R-:W-:Y:S01]  /*96b0*/  IADD3 R119, P5, PT, R7, R2.reuse, RZ ;  /* 0x0000000207777210 */ /* 0x080fe20007fbe0ff */
[----:B------:R-:W-:Y:S01]  /*96c0*/  IMAD.SHL.U32 R153, R70, 0x2, RZ ;  /* 0x0000000246997824 */ /* 0x000fe200078e00ff */
[----:B------:R-:W-:Y:S02]  /*96d0*/  ISETP.GE.U32.AND P3, PT, R8, 0x7fffff7e, PT ;  /* 0x7fffff7e0800780c */ /* 0x000fe40003f66070 */
[----:B------:R-:W-:Y:S01]  /*96e0*/  LEA R68, P0, R70, R2, 0x2 ;  /* 0x0000000246447211 */ /* 0x000fe200078010ff */
[----:B--2---:R-:W-:Y:S02]  /*96f0*/  VIADD R5, R6, 0x7f ;  /* 0x0000007f06057836 */ /* 0x004fe40000000000 */
[----:B------:R-:W-:-:S03]  /*9700*/  IMAD R4, R70, 0x3, RZ ;  /* 0x0000000346047824 */ /* 0x000fc600078e02ff */
[----:B------:R-:W-:Y:S02]  /*9710*/  ISETP.GT.AND P6, PT, R5, 0x7f, PT ;  /* 0x0000007f0500780c */ /* 0x000fe40003fc4270 */
[-C--:B------:R-:W-:Y:S01]  /*9720*/  LEA.HI.X.SX32 R132, R4, R3.reuse, 0x1, P5 ;  /* 0x0000000304847211 */ /* 0x080fe200028f0eff */
[----:B------:R-:W-:Y:S01]  /*9730*/  @!P1 IMAD.MOV.U32 R4, RZ, RZ, R119 ;  /* 0x000000ffff049224 */ /* 0x000fe200078e0077 */
[----:B------:R-:W-:Y:S02]  /*9740*/  PRMT R7, RZ, 0x7610, R7 ;  /* 0x00007610ff077816 */ /* 0x000fe40000000007 */
[----:B0-----:R-:W-:Y:S02]  /*9750*/  LOP3.LUT R5, R69, 0x7f, RZ, 0xc0, !PT ;  /* 0x0000007f45057812 */ /* 0x001fe400078ec0ff */
[----:B------:R-:W-:Y:S02]  /*9760*/  LEA.HI.X.SX32 R69, R153, R3, 0x1, P0 ;  /* 0x0000000399457211 */ /* 0x000fe400000f0eff */
[----:B------:R-:W-:Y:S01]  /*9770*/  ISETP.LT.AND P0, PT, R5, R6, P6 ;  /* 0x000000060500720c */ /* 0x000fe20003701270 */
[----:B------:R-:W-:Y:S01]  /*9780*/  @!P1 IMAD.MOV.U32 R5, RZ, RZ, R132 ;  /* 0x000000ffff059224 */ /* 0x000fe200078e0084 */
[----:B------:R0:W-:Y:S01]  /*9790*/  STL [R1+0x3b0], R119 ;  /* 0x0003b07701007387 */ /* 0x0001e20000100800 */
[----:B------:R-:W-:Y:S01]  /*97a0*/  VIADD R6, R0, 0x7c ;  /* 0x0000007c00067836 */ /* 0x000fe20000000000 */
[----:B------:R-:W-:-:S02]  /*97b0*/  PRMT R8, RZ, 0x7610, R8 ;  /* 0x00007610ff087816 */ /* 0x000fc40000000008 */
[----:B------:R-:W-:Y:S04]  /*97c0*/  STL [R1+0x3a8], R68 ;  /* 0x0003a84401007387 */ /* 0x000fe80000100800 */
[----:B------:R2:W-:Y:S01]  /*97d0*/  STL [R1+0x3ac], R132 ;  /* 0x0003ac8401007387 */ /* 0x0005e20000100800 */
[----:B0-----:R-:W-:-:S03]  /*97e0*/  VIADD R119, R0, 0x7b ;  /* 0x0000007b00777836 */ /* 0x001fc60000000000 */
[----:B------:R0:W5:Y:S04]  /*97f0*/  @!P1 LDG.E.U16 R7, desc[UR20][R4.64] ;  /* 0x0000001404079981 */ /* 0x000168000c1e1500 */
[----:B------:R3:W-:Y:S01]  /*9800*/  STL [R1+0x3a4], R69 ;  /* 0x0003a44501007387 */ /* 0x0007e20000100800 */
[----:B--2---:R-:W-:-:S03]  /*9810*/  IABS R132, R6 ;  /* 0x0000000600847213 */ /* 0x004fc60000000000 */
[----:B------:R-:W-:Y:S01]  /*9820*/  STL [R1+0x85c], R119 ;  /* 0x00085c7701007387 */ /* 0x000fe20000100800 */
[----:B0-----:R-:W-:Y:S02]  /*9830*/  @!P3 IMAD.MOV.U32 R5, RZ, RZ, R69 ;  /* 0x000000ffff05b224 */ /* 0x001fe400078e0045 */
[----:B------:R-:W-:Y:S02]  /*9840*/  @!P3 IMAD.MOV.U32 R4, RZ, RZ, R68 ;  /* 0x000000ffff04b224 */ /* 0x000fe400078e0044 */
[C---:B---3--:R-:W-:Y:S01]  /*9850*/  VIADD R69, R0.reuse, 0x7d ;  /* 0x0000007d00457836 */ /* 0x048fe20000000000 */
[----:B------:R0:W-:Y:S01]  /*9860*/  STL [R1+0x858], R6 ;  /* 0x0008580601007387 */ /* 0x0001e20000100800 */
[----:B------:R-:W-:-:S03]  /*9870*/  VIADD R68, R0, 0x7e ;  /* 0x0000007e00447836 */ /* 0x000fc60000000000 */
[----:B------:R2:W5:Y:S04]  /*9880*/  @!P3 LDG.E.U16 R8, desc[UR20][R4.64] ;  /* 0x000000140408b981 */ /* 0x000568000c1e1500 */
[----:B------:R-:W-:Y:S01]  /*9890*/  STL [R1+0x854], R69 ;  /* 0x0008544501007387 */ /* 0x000fe20000100800 */
[----:B0-----:R-:W-:-:S03]  /*98a0*/  IADD3 R6, P1, PT, R153, R2, RZ ;  /* 0x0000000299067210 */ /* 0x001fc60007f3e0ff */
[----:B------:R0:W-:Y:S01]  /*98b0*/  STL [R1+0x850], R68 ;  /* 0x0008504401007387 */ /* 0x0001e20000100800 */
[----:B--2---:R-:W-:Y:S02]  /*98c0*/  IABS R4, R68 ;  /* 0x0000004400047213 */ /* 0x004fe40000000000 */
[----:B------:R-:W-:Y:S01]  /*98d0*/  IABS R119, R119 ;  /* 0x0000007700777213 */ /* 0x000fe20000000000 */
[----:B------:R-:W-:Y:S01]  /*98e0*/  STL [R1+0x3a0], R6 ;  /* 0x0003a00601007387 */ /* 0x000fe20000100800 */
[----:B------:R-:W-:Y:S02]  /*98f0*/  IABS R153, R69 ;  /* 0x0000004500997213 */ /* 0x000fe40000000000 */
[----:B0-----:R-:W-:-:S05]  /*9900*/  LEA.HI.X.SX32 R68, R70, R3, 0x1, P1 ;  /* 0x0000000346447211 */ /* 0x001fca00008f0eff */
[----:B------:R0:W-:Y:S01]  /*9910*/  STL [R1+0x39c], R68 ;  /* 0x00039c4401007387 */ /* 0x0001e20000100800 */
[----:B------:R-:W-:Y:S01]  /*9920*/  @!P4 IMAD.MOV.U32 R69, RZ, RZ, R68 ;  /* 0x000000ffff45c224 */ /* 0x000fe200078e0044 */
[----:B------:R-:W-:Y:S01]  /*9930*/  PRMT R5, RZ, 0x7610, R5 ;  /* 0x00007610ff057816 */ /* 0x000fe20000000005 */
[----:B0-----:R-:W-:Y:S02]  /*9940*/  @!P4 IMAD.MOV.U32 R68, RZ, RZ, R6 ;  /* 0x000000ffff44c224 */ /* 0x001fe400078e0006 */
[----:B------:R-:W-:-:S03]  /*9950*/  IMAD.HI.U32 R6, R73, R119, RZ ;  /* 0x0000007749067227 */ /* 0x000fc600078e00ff */
[----:B------:R0:W5:Y:S01]  /*9960*/  @!P4 LDG.E.U16 R5, desc[UR20][R68.64] ;  /* 0x000000144405c981 */ /* 0x000162000c1e1500 */
[----:B------:R-:W-:-:S04]  /*9970*/  IMAD.MOV R6, RZ, RZ, -R6 ;  /* 0x000000ffff067224 */ /* 0x000fc800078e0a06 */
[----:B------:R-:W-:Y:S02]  /*9980*/  IMAD R119, R72, R6, R119 ;  /* 0x0000000648777224 */ /* 0x000fe400078e0277 */
[----:B------:R-:W-:-:S04]  /*9990*/  IMAD.HI.U32 R6, R73, R4, RZ ;  /* 0x0000000449067227 */ /* 0x000fc800078e00ff */
[----:B0-----:R-:W-:-:S04]  /*99a0*/  IMAD.HI.U32 R69, R73, R132, RZ ;  /* 0x0000008449457227 */ /* 0x001fc800078e00ff */
[----:B------:R-:W-:-:S04]  /*99b0*/  IMAD.HI.U32 R68, R73, R153, RZ ;  /* 0x0000009949447227 */ /* 0x000fc800078e00ff */
[----:B------:R-:W-:Y:S02]  /*99c0*/  IMAD.MOV R6, RZ, RZ, -R6 ;  /* 0x000000ffff067224 */ /* 0x000fe400078e0a06 */
[----:B------:R-:W-:Y:S02]  /*99d0*/  IMAD.MOV R69, RZ, RZ, -R69 ;  /* 0x000000ffff457224 */ /* 0x000fe400078e0a45 */
[----:B------:R-:W-:Y:S02]  /*99e0*/  IMAD.MOV R68, RZ, RZ, -R68 ;  /* 0x000000ffff447224 */ /* 0x000fe400078e0a44 */
[C---:B------:R-:W-:Y:S02]  /*99f0*/  IMAD R4, R72.reuse, R6, R4 ;  /* 0x0000000648047224 */ /* 0x040fe400078e0204 */
[C---:B------:R-:W-:Y:S02]  /*9a00*/  IMAD R132, R72.reuse, R69, R132 ;  /* 0x0000004548847224 */ /* 0x040fe400078e0284 */
[----:B------:R0:W5:Y:S01]  /*9a10*/  LDL.LU R69, [R1+0xa20] ;  /* 0x000a200001457983 */ /* 0x0001620000300800 */
[----:B------:R-:W-:-:S03]  /*9a20*/  IMAD R153, R72, R68, R153 ;  /* 0x0000004448997224 */ /* 0x000fc600078e0299 */
[----:B------:R0:W5:Y:S01]  /*9a30*/  LDL.LU R68, [R1+0xa1c] ;  /* 0x000a1c0001447983 */ /* 0x0001620000300800 */
[----:B------:R-:W-:-:S03]  /*9a40*/  ISETP.GT.U32.AND P1, PT, R72, R78, PT ;  /* 0x0000004e4800720c */ /* 0x000fc60003f24070 */
[----:B------:R0:W-:Y:S01]  /*9a50*/  STL [R1+0x54], R4 ;  /* 0x0000540401007387 */ /* 0x0001e20000100800 */
[----:B------:R-:W-:Y:S01]  /*9a60*/  ISETP.GT.U32.AND P3, PT, R72, R77, PT ;  /* 0x0000004d4800720c */ /* 0x000fe20003f64070 */
[----:B-1----:R-:W-:-:S04]  /*9a70*/  @!UP1 UIADD3 UR4, UPT, UPT, -UR7, 0x100000, URZ ;  /* 0x0010000007049890 */ /* 0x002fc8000fffe1ff */
[----:B------:R-:W-:Y:S02]  /*9a80*/  @!UP1 USHF.L.U32 UR5, UR4, 0xb, URZ ;  /* 0x0000000b04059899 */ /* 0x000fe400080006ff */
[----:B------:R-:W-:Y:S01]  /*9a90*/  @!UP1 USHF.L.U32 UR4, UR4, 0x1, URZ ;  /* 0x0000000104049899 */ /* 0x000fe200080006ff */
[----:B------:R-:W-:Y:S01]  /*9aa0*/  VOTEU.ALL UP1, P2 ;  /* 0x0000000000ff7886 */ /* 0x000fe20001020000 */
[----:B------:R-:W-:Y:S01]  /*9ab0*/  ISETP.GT.U32.AND P4, PT, R72, R76, PT ;  /* 0x0000004c4800720c */ /* 0x000fe20003f84070 */
[----:B------:R-:W-:-:S03]  /*9ac0*/  @!P1 IMAD.IADD R78, R78, 0x1, -R72 ;  /* 0x000000014e4e9824 */ /* 0x000fc600078e0a48 */
[----:B------:R-:W-:-:S06]  /*9ad0*/  @!P3 IMAD.IADD R77, R77, 0x1, -R72 ;  /* 0x000000014d4db824 */ /* 0x000fcc00078e0a48 */
[----:B------:R0:W1:Y:S01]  /*9ae0*/  @!UP1 SYNCS.EXCH.64 URZ, [UR9+0x10008], UR4 ;  /* 0x0100080409ff95b2 */ /* 0x0000620008000100 */
[C---:B------:R-:W-:Y:S02]  /*9af0*/  ISETP.GT.U32.AND P5, PT, R72.reuse, R79, PT ;  /* 0x0000004f4800720c */ /* 0x040fe40003fa4070 */
[C---:B------:R-:W-:Y:S02]  /*9b00*/  ISETP.GT.U32.AND P3, PT, R72.reuse, R78, PT ;  /* 0x0000004e4800720c */ /* 0x040fe40003f64070 */
[----:B------:R-:W-:Y:S01]  /*9b10*/  ISETP.GT.U32.AND P1, PT, R72, R77, PT ;  /* 0x0000004d4800720c */ /* 0x000fe20003f24070 */
[----:B0-----:R-:W-:-:S12]  /*9b20*/  @!P6 BRA `(.L_x_6) ;  /* 0x000000080000e947 */ /* 0x001fd80003800000 */
[----:B------:R-:W2:Y:S04]  /*9b30*/  LDL.LU R6, [R1+0xb8] ;  /* 0x0000b80001067983 */ /* 0x000ea80000300800 */
[----:B-----5:R0:W-:Y:S04]  /*9b40*/  STL [R1+0xa34], R71 ;  /* 0x000a344701007387 */ /* 0x0201e80000100800 */
[----:B------:R3:W-:Y:S04]  /*9b50*/  STL [R1+0xa30], R70 ;  /* 0x000a304601007387 */ /* 0x0007e80000100800 */
[----:B------:R4:W-:Y:S04]  /*9b60*/  STL [R1+0xa2c], R69 ;  /* 0x000a2c4501007387 */ /* 0x0009e80000100800 */
[----:B------:R1:W-:Y:S04]  /*9b70*/  STL [R1+0xa28], R68 ;  /* 0x000a284401007387 */ /* 0x0003e80000100800 */
[----:B------:R0:W-:Y:S04]  /*9b80*/  STL [R1+0xa24], R3 ;  /* 0x000a240301007387 */ /* 0x0001e80000100800 */
[----:B------:R1:W-:Y:S04]  /*9b90*/  STL [R1+0xa20], R2 ;  /* 0x000a200201007387 */ /* 0x0003e80000100800 */
[----:B------:R1:W-:Y:S04]  /*9ba0*/  STL [R1+0xa1c], R0 ;  /* 0x000a1c0001007387 */ /* 0x0003e80000100800 */
[----:B0-----:R-:W2:Y:S04]  /*9bb0*/  LDL.LU R71, [R1] ;  /* 0x0000000001477983 */ /* 0x001ea80000300800 */
[----:B---3--:R-:W3:Y:S04]  /*9bc0*/  LDL.LU R70, [R1+0x20] ;  /* 0x0000200001467983 */ /* 0x008ee80000300800 */
[----:B----4-:R-:W4:Y:S04]  /*9bd0*/  LDL.LU R69, [R1+0x34] ;  /* 0x0000340001457983 */ /* 0x010f280000300800 */
[----:B-1----:R-:W3:Y:S04]  /*9be0*/  LDL.LU R68, [R1+0x3c] ;  /* 0x00003c0001447983 */ /* 0x002ee80000300800 */
[----:B------:R-:W3:Y:S04]  /*9bf0*/  LDL.LU R3, [R1+0x5c] ;  /* 0x00005c0001037983 */ /* 0x000ee80000300800 */
[----:B------:R-:W3:Y:S04]  /*9c00*/  LDL.LU R2, [R1+0x64] ;  /* 0x0000640001027983 */ /* 0x000ee80000300800 */
[----:B------:R-:W3:Y:S01]  /*9c10*/  LDL.LU R0, [R1+0x6c] ;  /* 0x00006c0001007983 */ /* 0x000ee20000300800 */
[----:B--2---:R-:W-:-:S02]  /*9c20*/  PRMT R4, R6, 0x5410, R5 ;  /* 0x0000541006047816 */ /* 0x004fc40000000005 */
[----:B------:R-:W-:Y:S02]  /*9c30*/  PRMT R5, R8, 0x5410, R7 ;  /* 0x0000541008057816 */ /* 0x000fe40000000007 */
[----:B------:R-:W-:Y:S02]  /*9c40*/  PRMT R8, R14, 0x5410, R13 ;  /* 0x000054100e087816 */ /* 0x000fe4000000000d */
[----:B------:R-:W-:Y:S02]  /*9c50*/  PRMT R13, R24, 0x5410, R23 ;  /* 0x00005410180d7816 */ /* 0x000fe40000000017 */
[----:B------:R-:W-:Y:S02]  /*9c60*/  PRMT R23, R44, 0x5410, R43 ;  /* 0x000054102c177816 */ /* 0x000fe4000000002b */
[----:B------:R-:W2:Y:S01]  /*9c70*/  LDL.LU R44, [R1+0x1c] ;  /* 0x00001c00012c7983 */ /* 0x000ea20000300800 */
[----:B------:R-:W-:Y:S02]  /*9c80*/  PRMT R24, R46, 0x5410, R45 ;  /* 0x000054102e187816 */ /* 0x000fe4000000002d */
[----:B------:R-:W-:Y:S01]  /*9c90*/  PRMT R14, R26, 0x5410, R25 ;  /* 0x000054101a0e7816 */ /* 0x000fe20000000019 */
[----:B------:R-:W3:Y:S01]  /*9ca0*/  LDL.LU R45, [R1+0x24] ;  /* 0x00002400012d7983 */ /* 0x000ee20000300800 */
[----:B------:R-:W-:-:S03]  /*9cb0*/  PRMT R25, R48, 0x5410, R47 ;  /* 0x0000541030197816 */ /* 0x000fc6000000002f */
[----:B------:R-:W4:Y:S01]  /*9cc0*/  LDL.LU R46, [R1+0x38] ;  /* 0x00003800012e7983 */ /* 0x000f220000300800 */
[----:B------:R-:W-:-:S03]  /*9cd0*/  PRMT R26, R50, 0x5410, R49 ;  /* 0x00005410321a7816 */ /* 0x000fc60000000031 */
[----:B------:R-:W4:Y:S04]  /*9ce0*/  LDL.LU R47, [R1+0x40] ;  /* 0x00004000012f7983 */ /* 0x000f280000300800 */
[----:B------:R-:W4:Y:S04]  /*9cf0*/  LDL.LU R48, [R1+0x60] ;  /* 0x0000600001307983 */ /* 0x000f280000300800 */
[----:B------:R-:W4:Y:S04]  /*9d00*/  LDL.LU R49, [R1+0x68] ;  /* 0x0000680001317983 */ /* 0x000f280000300800 */
[----:B------:R-:W4:Y:S01]  /*9d10*/  LDL.LU R50, [R1+0x70] ;  /* 0x0000700001327983 */ /* 0x000f220000300800 */
[----:B------:R-:W-:-:S02]  /*9d20*/  PRMT R6, R10, 0x5410, R9 ;  /* 0x000054100a067816 */ /* 0x000fc40000000009 */
[----:B------:R-:W-:Y:S02]  /*9d30*/  PRMT R9, R16, 0x5410, R15 ;  /* 0x0000541010097816 */ /* 0x000fe4000000000f */
[----:B------:R-:W-:Y:S02]  /*9d40*/  PRMT R15, R28, 0x5410, R27 ;  /* 0x000054101c0f7816 */ /* 0x000fe4000000001b */
[----:B------:R-:W-:Y:S02]  /*9d50*/  PRMT R27, R52, 0x5410, R51 ;  /* 0x00005410341b7816 */ /* 0x000fe40000000033 */
[----:B------:R-:W4:Y:S01]  /*9d60*/  LDL.LU R51, [R1+0x78] ;  /* 0x0000780001337983 */ /* 0x000f220000300800 */
[----:B------:R-:W-:Y:S02]  /*9d70*/  PRMT R28, R54, 0x5410, R53 ;  /* 0x00005410361c7816 */ /* 0x000fe40000000035 */
[----:B------:R-:W-:Y:S01]  /*9d80*/  PRMT R16, R30, 0x5410, R29 ;  /* 0x000054101e107816 */ /* 0x000fe2000000001d */
[----:B------:R-:W4:Y:S01]  /*9d90*/  LDL.LU R52, [R1+0x80] ;  /* 0x0000800001347983 */ /* 0x000f220000300800 */
[----:B------:R-:W-:-:S03]  /*9da0*/  PRMT R29, R56, 0x5410, R55 ;  /* 0x00005410381d7816 */ /* 0x000fc60000000037 */
        /* <DEDUP_REMOVED lines=44> */
[----:B------:R-:W4:Y:S04]  /*a070*/  LDL.LU R157, [R1+0xdc] ;  /* 0x0000dc00019d7983 */ /* 0x000f280000300800 */
[----:B------:R-:W4:Y:S01]  /*a080*/  LDL.LU R148, [R1+0xe4] ;  /* 0x0000e40001947983 */ /* 0x000f220000300800 */
[----:B------:R-:W-:-:S03]  /*a090*/  PRMT R42, R163, 0x5410, R162 ;  /* 0x00005410a32a7816 */ /* 0x000fc600000000a2 */
[----:B------:R-:W4:Y:S04]  /*a0a0*/  LDL.LU R159, [R1+0xbc] ;  /* 0x0000bc00019f7983 */ /* 0x000f280000300800 */
[----:B------:R-:W4:Y:S01]  /*a0b0*/  LDL.LU R158, [R1+0xc4] ;  /* 0x0000c400019e7983 */ /* 0x000f220000300800 */
[----:B------:R-:W-:-:S03]  /*a0c0*/  PRMT R43, R165, 0x5410, R164 ;  /* 0x00005410a52b7816 */ /* 0x000fc600000000a4 */
[----:B------:R-:W4:Y:S04]  /*a0d0*/  LDL.LU R161, [R1+0xa8] ;  /* 0x0000a80001a17983 */ /* 0x000f280000300800 */
[----:B------:R-:W4:Y:S04]  /*a0e0*/  LDL.LU R160, [R1+0xb0] ;  /* 0x0000b00001a07983 */ /* 0x000f280000300800 */
[----:B------:R-:W4:Y:S04]  /*a0f0*/  LDL.LU R163, [R1+0x88] ;  /* 0x0000880001a37983 */ /* 0x000f280000300800 */
[----:B------:R-:W4:Y:S04]  /*a100*/  LDL.LU R162, [R1+0xa0] ;  /* 0x0000a00001a27983 */ /* 0x000f280000300800 */
[----:B------:R-:W4:Y:S04]  /*a110*/  LDL.LU R165, [R1+0x74] ;  /* 0x0000740001a57983 */ /* 0x000f280000300800 */
[----:B------:R-:W4:Y:S01]  /*a120*/  LDL.LU R164, [R1+0x7c] ;  /* 0x00007c0001a47983 */ /* 0x000f220000300800 */
[----:B--2---:R-:W-:-:S03]  /*a130*/  PRMT R44, R44, 0x5410, R71 ;  /* 0x000054102c2c7816 */ /* 0x004fc60000000047 */
[----:B------:R0:W5:Y:S01]  /*a140*/  LDL.LU R71, [R1+0xa34] ;  /* 0x000a340001477983 */ /* 0x0001620000300800 */
[----:B---3--:R-:W-:-:S03]  /*a150*/  PRMT R45, R45, 0x5410, R70 ;  /* 0x000054102d2d7816 */ /* 0x008fc60000000046 */
[----:B------:R0:W5:Y:S01]  /*a160*/  LDL.LU R70, [R1+0xa30] ;  /* 0x000a300001467983 */ /* 0x0001620000300800 */
[----:B----4-:R-:W-:-:S03]  /*a170*/  PRMT R46, R46, 0x5410, R69 ;  /* 0x000054102e2e7816 */ /* 0x010fc60000000045 */
[----:B------:R0:W5:Y:S01]  /*a180*/  LDL.LU R69, [R1+0xa2c] ;  /* 0x000a2c0001457983 */ /* 0x0001620000300800 */
[----:B------:R-:W-:-:S03]  /*a190*/  PRMT R47, R47, 0x5410, R68 ;  /* 0x000054102f2f7816 */ /* 0x000fc60000000044 */
[----:B------:R0:W5:Y:S01]  /*a1a0*/  LDL.LU R68, [R1+0xa28] ;  /* 0x000a280001447983 */ /* 0x0001620000300800 */
[----:B------:R-:W-:-:S03]  /*a1b0*/  PRMT R48, R48, 0x5410, R3 ;  /* 0x0000541030307816 */ /* 0x000fc60000000003 */
[----:B------:R0:W5:Y:S01]  /*a1c0*/  LDL.LU R3, [R1+0xa24] ;  /* 0x000a240001037983 */ /* 0x0001620000300800 */
[----:B------:R-:W-:-:S03]  /*a1d0*/  PRMT R49, R49, 0x5410, R2 ;  /* 0x0000541031317816 */ /* 0x000fc60000000002 */
[----:B------:R0:W5:Y:S01]  /*a1e0*/  LDL.LU R2, [R1+0xa20] ;  /* 0x000a200001027983 */ /* 0x0001620000300800 */
[----:B------:R-:W-:-:S03]  /*a1f0*/  PRMT R50, R50, 0x5410, R0 ;  /* 0x0000541032327816 */ /* 0x000fc60000000000 */
[----:B------:R0:W5:Y:S01]  /*a200*/  LDL.LU R0, [R1+0xa1c] ;  /* 0x000a1c0001007983 */ /* 0x0001620000300800 */
[----:B------:R-:W-:Y:S02]  /*a210*/  PRMT R67, R67, 0x5410, R141 ;  /* 0x0000541043437816 */ /* 0x000fe4000000008d */
[----:B------:R-:W-:Y:S02]  /*a220*/  PRMT R65, R65, 0x5410, R143 ;  /* 0x0000541041417816 */ /* 0x000fe4000000008f */
[----:B------:R-:W-:Y:S02]  /*a230*/  PRMT R66, R66, 0x5410, R142 ;  /* 0x0000541042427816 */ /* 0x000fe4000000008e */
[----:B------:R-:W-:Y:S02]  /*a240*/  PRMT R63, R63, 0x5410, R145 ;  /* 0x000054103f3f7816 */ /* 0x000fe40000000091 */
[----:B------:R-:W-:Y:S02]  /*a250*/  PRMT R64, R64, 0x5410, R144 ;  /* 0x0000541040407816 */ /* 0x000fe40000000090 */
[----:B------:R-:W-:-:S02]  /*a260*/  PRMT R61, R61, 0x5410, R147 ;  /* 0x000054103d3d7816 */ /* 0x000fc40000000093 */
        /* <DEDUP_REMOVED lines=10> */
[----:B------:R-:W-:-:S04]  /*a310*/  PRMT R52, R52, 0x5410, R164 ;  /* 0x0000541034347816 */ /* 0x000fc800000000a4 */
[----:B------:R0:W-:Y:S03]  /*a320*/  STTM.x64 tmem[UR10+0x80], R4 ;  /* 0x00008004000079ed */ /* 0x0001e6000834000a */
.L_x_6:
[----:B-----5:R-:W2:Y:S04]  /*a330*/  LDL R141, [R1+0x87c] ;  /* 0x00087c00018d7983 */ /* 0x020ea80000100800 */
[----:B0-----:R-:W3:Y:S04]  /*a340*/  LDL R5, [R1+0x8d0] ;  /* 0x0008d00001057983 */ /* 0x001ee80000100800 */
[----:B------:R-:W4:Y:S01]  /*a350*/  LDL R4, [R1+0x8c8] ;  /* 0x0008c80001047983 */ /* 0x000f220000100800 */
[----:B------:R-:W-:Y:S01]  /*a360*/  ISETP.GE.AND P6, PT, R0, RZ, PT ;  /* 0x000000ff0000720c */ /* 0x000fe20003fc6270 */
[--C-:B------:R-:W-:Y:S01]  /*a370*/  @!P4 IMAD.IADD R76, R76, 0x1, -R72.reuse ;  /* 0x000000014c4cc824 */ /* 0x100fe200078e0a48 */
[----:B------:R-:W0:Y:S01]  /*a380*/  LDCU UR4, c[0x0][0x3b0] ;  /* 0x00007600ff0477ac */ /* 0x000e220008000800 */
[--C-:B------:R-:W-:Y:S01]  /*a390*/  @!P3 IMAD.IADD R78, R78, 0x1, -R72.reuse ;  /* 0x000000014e4eb824 */ /* 0x100fe200078e0a48 */
[----:B------:R-:W1:Y:S01]  /*a3a0*/  FENCE.VIEW.ASYNC.T ;  /* 0x00000000000073c6 */ /* 0x000e620000000200 */
[--C-:B------:R-:W-:Y:S01]  /*a3b0*/  @!P1 IMAD.IADD R77, R77, 0x1, -R72.reuse ;  /* 0x000000014d4d9824 */ /* 0x100fe200078e0a48 */
[C---:B------:R-:W-:Y:S01]  /*a3c0*/  ISETP.GT.U32.AND P3, PT, R72.reuse, R76, PT ;  /* 0x0000004c4800720c */ /* 0x040fe20003f64070 */
[----:B------:R-:W-:Y:S01]  /*a3d0*/  STL [R1+0xa5c], R13 ;  /* 0x000a5c0d01007387 */ /* 0x000fe20000100800 */
[----:B------:R-:W-:Y:S01]  /*a3e0*/  ISETP.NE.AND P1, PT, R75, RZ, PT ;  /* 0x000000ff4b00720c */ /* 0x000fe20003f25270 */
[----:B------:R-:W-:Y:S01]  /*a3f0*/  @!P5 IMAD.IADD R79, R79, 0x1, -R72 ;  /* 0x000000014f4fd824 */ /* 0x000fe200078e0a48 */
[----:B------:R-:W-:Y:S01]  /*a400*/  LOP3.LUT R75, RZ, R75, RZ, 0x33, !PT ;  /* 0x0000004bff4b7212 */ /* 0x000fe200078e33ff */
[----:B------:R-:W-:Y:S01]  /*a410*/  STL [R1+0xa58], R12 ;  /* 0x000a580c01007387 */ /* 0x000fe20000100800 */
[----:B------:R-:W-:Y:S01]  /*a420*/  PRMT R148, RZ, 0x7610, R148 ;  /* 0x00007610ff947816 */ /* 0x000fe20000000094 */
[----:B------:R-:W-:Y:S01]  /*a430*/  @!P6 IMAD.MOV R78, RZ, RZ, -R78 ;  /* 0x000000ffff4ee224 */ /* 0x000fe200078e0a4e */
[----:B------:R-:W-:Y:S01]  /*a440*/  ISETP.GT.U32.AND P5, PT, R72, R79, PT ;  /* 0x0000004f4800720c */ /* 0x000fe20003fa4070 */
[----:B------:R0:W-:Y:S01]  /*a450*/  STL [R1+0xa54], R11 ;  /* 0x000a540b01007387 */ /* 0x0001e20000100800 */
[----:B------:R-:W2:Y:S02]  /*a460*/  LDCU UR5, c[0x0][0x3b0] ;  /* 0x00007600ff0577ac */ /* 0x000ea40008000800 */
[----:B------:R-:W-:Y:S01]  /*a470*/  SEL R78, R75, R78, !P1 ;  /* 0x0000004e4b4e7207 */ /* 0x000fe20004800000 */
[----:B------:R-:W-:Y:S01]  /*a480*/  @!P3 IMAD.IADD R76, R76, 0x1, -R72 ;  /* 0x000000014c4cb824 */ /* 0x000fe200078e0a48 */
[----:B------:R-:W2:Y:S01]  /*a490*/  LDCU UR7, c[0x0][0x3b0] ;  /* 0x00007600ff0777ac */ /* 0x000ea20008000800 */
[----:B------:R-:W-:Y:S02]  /*a4a0*/  STL [R1+0xa50], R10 ;  /* 0x000a500a01007387 */ /* 0x000fe40000100800 */
[----:B0-----:R-:W-:Y:S01]  /*a4b0*/  IMAD R78, R78, UR4, RZ ;  /* 0x000000044e4e7c24 */ /* 0x001fe2000f8e02ff */
[----:B------:R-:W-:Y:S01]  /*a4c0*/  PRMT R147, RZ, 0x7610, R147 ;  /* 0x00007610ff937816 */ /* 0x000fe20000000093 */
[----:B------:R0:W-:Y:S01]  /*a4d0*/  STL [R1+0xa4c], R9 ;  /* 0x000a4c0901007387 */ /* 0x0001e20000100800 */
[----:B------:R-:W-:Y:S01]  /*a4e0*/  PRMT R11, RZ, 0x7610, R11 ;  /* 0x00007610ff0b7816 */ /* 0x000fe2000000000b */
[----:B------:R-:W0:Y:S01]  /*a4f0*/  LDCU UR11, c[0x0][0x3b0] ;  /* 0x00007600ff0b77ac */ /* 0x000e220008000800 */
[----:B------:R-:W0:Y:S01]  /*a500*/  LDCU UR12, c[0x0][0x3b0] ;  /* 0x00007600ff0c77ac */ /* 0x000e220008000800 */
[----:B-1----:R-:W-:Y:S01]  /*a510*/  BAR.SYNC.DEFER_BLOCKING 0x0 ;  /* 0x0000000000007b1d */ /* 0x002fe20000010000 */
[----:B--2---:R-:W-:-:S02]  /*a520*/  ISETP.GE.AND P4, PT, R141, RZ, PT ;  /* 0x000000ff8d00720c */ /* 0x004fc40003f86270 */
[----:B---3--:R-:W-:Y:S01]  /*a530*/  ISETP.GE.AND P6, PT, R5, RZ, PT ;  /* 0x000000ff0500720c */ /* 0x008fe20003fc6270 */
[----:B------:R-:W-:Y:S02]  /*a540*/  @!P5 IMAD.IADD R79, R79, 0x1, -R72 ;  /* 0x000000014f4fd824 */ /* 0x000fe400078e0a48 */
[----:B------:R-:W-:Y:S01]  /*a550*/  STL [R1+0xa28], R71 ;  /* 0x000a284701007387 */ /* 0x000fe20000100800 */
[----:B----4-:R-:W-:-:S03]  /*a560*/  ISETP.GE.AND P3, PT, R4, RZ, PT ;  /* 0x000000ff0400720c */ /* 0x010fc60003f66270 */
[----:B------:R-:W-:Y:S04]  /*a570*/  STL [R1+0xa24], R70 ;  /* 0x000a244601007387 */ /* 0x000fe80000100800 */
[----:B------:R-:W-:Y:S01]  /*a580*/  @!P4 IMAD.MOV R77, RZ, RZ, -R77 ;  /* 0x000000ffff4dc224 */ /* 0x000fe200078e0a4d */
[----:B------:R-:W-:Y:S01]  /*a590*/  ISETP.GT.U32.AND P4, PT, R72, R81, PT ;  /* 0x000000514800720c */ /* 0x000fe20003f84070 */
[----:B------:R-:W-:Y:S03]  /*a5a0*/  STL [R1+0xa20], R3 ;  /* 0x000a200301007387 */ /* 0x000fe60000100800 */
[----:B------:R-:W-:Y:S01]  /*a5b0*/  SEL R77, R75, R77, !P1 ;  /* 0x0000004d4b4d7207 */ /* 0x000fe20004800000 */
[----:B------:R-:W-:Y:S01]  /*a5c0*/  @!P6 IMAD.MOV R76, RZ, RZ, -R76 ;  /* 0x000000ffff4ce224 */ /* 0x000fe200078e0a4c */
[C---:B------:R-:W-:Y:S01]  /*a5d0*/  LEA R142, P6, R78.reuse, R69, 0x1 ;  /* 0x000000454e8e7211 */ /* 0x040fe200078c08ff */
[----:B------:R-:W-:Y:S01]  /*a5e0*/  @!P3 IMAD.MOV R79, RZ, RZ, -R79 ;  /* 0x000000ffff4fb224 */ /* 0x000fe200078e0a4f */
[----:B------:R-:W-:Y:S01]  /*a5f0*/  STL [R1+0xa1c], R2 ;  /* 0x000a1c0201007387 */ /* 0x000fe20000100800 */
[----:B------:R-:W-:Y:S01]  /*a600*/  IMAD R77, R77, UR4, RZ ;  /* 0x000000044d4d7c24 */ /* 0x000fe2000f8e02ff */
[----:B------:R-:W-:-:S03]  /*a610*/  LEA.HI.X.SX32 R141, R78, R68, 0x1, P6 ;  /* 0x000000444e8d7211 */ /* 0x000fc600030f0eff */
[----:B------:R-:W-:Y:S01]  /*a620*/  @!P4 IMAD.IADD R81, R81, 0x1, -R72 ;  /* 0x000000015151c824 */ /* 0x000fe200078e0a48 */
[----:B------:R-:W-:Y:S01]  /*a630*/  LEA R158, P4, R77, R69, 0x1 ;  /* 0x000000454d9e7211 */ /* 0x000fe200078808ff */
[----:B------:R-:W-:Y:S01]  /*a640*/  @P0 IMAD.MOV.U32 R4, RZ, RZ, R142 ;  /* 0x000000ffff040224 */ /* 0x000fe200078e008e */
[----:B------:R-:W-:Y:S01]  /*a650*/  SEL R76, R75, R76, !P1 ;  /* 0x0000004c4b4c7207 */ /* 0x000fe20004800000 */
[----:B------:R-:W-:Y:S01]  /*a660*/  @P0 IMAD.MOV.U32 R5, RZ, RZ, R141 ;  /* 0x000000ffff050224 */ /* 0x000fe200078e008d */
[----:B------:R-:W-:Y:S01]  /*a670*/  LEA.HI.X.SX32 R157, R77, R68, 0x1, P4 ;  /* 0x000000444d9d7211 */ /* 0x000fe200020f0eff */
[----:B------:R-:W2:Y:S01]  /*a680*/  LDL R12, [R1+0x918] ;  /* 0x00091800010c7983 */ /* 0x000ea20000100800 */
[C---:B------:R-:W-:Y:S02]  /*a690*/  ISETP.GT.U32.AND P6, PT, R72.reuse, R82, PT ;  /* 0x000000524800720c */ /* 0x040fe40003fc4070 */
[----:B------:R-:W-:Y:S01]  /*a6a0*/  ISETP.GT.U32.AND P3, PT, R72, R81, PT ;  /* 0x000000514800720c */ /* 0x000fe20003f64070 */
[----:B------:R1:W3:Y:S01]  /*a6b0*/  @P0 LDG.E.U16 R148, desc[UR20][R4.64] ;  /* 0x0000001404940981 */ /* 0x0002e2000c1e1500 */
[----:B------:R-:W-:Y:S01]  /*a6c0*/  SEL R79, R75, R79, !P1 ;  /* 0x0000004f4b4f7207 */ /* 0x000fe20004800000 */
[----:B------:R-:W-:Y:S01]  /*a6d0*/  IMAD R76, R76, UR5, RZ ;  /* 0x000000054c4c7c24 */ /* 0x000fe2000f8e02ff */
[----:B------:R-:W-:Y:S01]  /*a6e0*/  PRMT R13, RZ, 0x7610, R13 ;  /* 0x00007610ff0d7816 */ /* 0x000fe2000000000d */
[----:B------:R-:W-:Y:S01]  /*a6f0*/  STL [R1+0xa30], R142 ;  /* 0x000a308e01007387 */ /* 0x000fe20000100800 */
[----:B------:R-:W-:Y:S01]  /*a700*/  ISETP.GT.U32.AND P5, PT, R72, R80, PT ;  /* 0x000000504800720c */ /* 0x000fe20003fa4070 */
[----:B-1----:R-:W-:-:S02]  /*a710*/  @P0 IMAD.MOV.U32 R4, RZ, RZ, R158 ;  /* 0x000000ffff040224 */ /* 0x002fc400078e009e */
[----:B------:R-:W-:Y:S01]  /*a720*/  STL [R1+0xa2c], R141 ;  /* 0x000a2c8d01007387 */ /* 0x000fe20000100800 */
[----:B------:R-:W-:Y:S01]  /*a730*/  @P0 IMAD.MOV.U32 R5, RZ, RZ, R157 ;  /* 0x000000ffff050224 */ /* 0x000fe200078e009d */
[----:B------:R-:W-:Y:S01]  /*a740*/  ISETP.GT.U32.AND P4, PT, R72, R84, PT ;  /* 0x000000544800720c */ /* 0x000fe20003f84070 */
[--C-:B------:R-:W-:Y:S01]  /*a750*/  @!P6 IMAD.IADD R82, R82, 0x1, -R72.reuse ;  /* 0x000000015252e824 */ /* 0x100fe200078e0a48 */
[----:B------:R-:W1:Y:S02]  /*a760*/  LDCU UR5, c[0x0][0x3b0] ;  /* 0x00007600ff0577ac */ /* 0x000e640008000800 */
[----:B------:R4:W2:Y:S01]  /*a770*/  @P0 LDG.E.U16 R11, desc[UR20][R4.64] ;  /* 0x00000014040b0981 */ /* 0x0008a2000c1e1500 */
[----:B------:R-:W-:Y:S01]  /*a780*/  IMAD R79, R79, UR7, RZ ;  /* 0x000000074f4f7c24 */ /* 0x000fe2000f8e02ff */
[----:B------:R-:W-:Y:S01]  /*a790*/  PRMT R165, RZ, 0x7610, R165 ;  /* 0x00007610ffa57816 */ /* 0x000fe200000000a5 */
[--C-:B------:R-:W-:Y:S01]  /*a7a0*/  @!P3 IMAD.IADD R81, R81, 0x1, -R72.reuse ;  /* 0x000000015151b824 */ /* 0x100fe200078e0a48 */
[----:B------:R-:W-:Y:S01]  /*a7b0*/  STL [R1+0xa38], R158 ;  /* 0x000a389e01007387 */ /* 0x000fe20000100800 */
[----:B------:R-:W-:Y:S01]  /*a7c0*/  @!P5 IMAD.IADD R80, R80, 0x1, -R72 ;  /* 0x000000015050d824 */ /* 0x000fe200078e0a48 */
[----:B0-----:R-:W-:Y:S01]  /*a7d0*/  PRMT R9, RZ, 0x7610, R9 ;  /* 0x00007610ff097816 */ /* 0x001fe20000000009 */
[----:B------:R-:W0:Y:S01]  /*a7e0*/  LDCU UR7, c[0x0][0x3b0] ;  /* 0x00007600ff0777ac */ /* 0x000e220008000800 */
[----:B------:R-:W-:Y:S01]  /*a7f0*/  STL [R1+0xa34], R157 ;  /* 0x000a349d01007387 */ /* 0x000fe20000100800 */
[----:B----4-:R-:W-:-:S03]  /*a800*/  LEA R5, P6, R76, R69, 0x1 ;  /* 0x000000454c057211 */ /* 0x010fc600078c08ff */
[----:B------:R-:W4:Y:S01]  /*a810*/  LDL R162, [R1+0x978] ;  /* 0x0009780001a27983 */ /* 0x000f220000100800 */
[----:B------:R-:W-:-:S03]  /*a820*/  LEA.HI.X.SX32 R4, R76, R68, 0x1, P6 ;  /* 0x000000444c047211 */ /* 0x000fc600030f0eff */
[----:B---3--:R3:W-:Y:S04]  /*a830*/  STL [R1+0x848], R148 ;  /* 0x0008489401007387 */ /* 0x0087e80000100800 */
[----:B---3--:R-:W3:Y:S04]  /*a840*/  LDL R148, [R1+0x9a8] ;  /* 0x0009a80001947983 */ /* 0x008ee80000100800 */
[----:B--2---:R2:W-:Y:S04]  /*a850*/  STL [R1+0x844], R11 ;  /* 0x0008440b01007387 */ /* 0x0045e80000100800 */
[----:B------:R0:W-:Y:S01]  /*a860*/  STL [R1+0x20], R5 ;  /* 0x0000200501007387 */ /* 0x0001e20000100800 */
[----:B--2---:R-:W-:-:S02]  /*a870*/  LEA R11, P3, R79, R69, 0x1 ;  /* 0x000000454f0b7211 */ /* 0x004fc400078608ff */
[----:B0-----:R-:W-:-:S03]  /*a880*/  @P0 LOP3.LUT R5, R5, R4, RZ, 0x3c, !PT ;  /* 0x0000000405050212 */ /* 0x001fc600078e3cff */
[----:B------:R-:W-:Y:S04]  /*a890*/  STL [R1+0x60], R11 ;  /* 0x0000600b01007387 */ /* 0x000fe80000100800 */
[----:B------:R0:W-:Y:S02]  /*a8a0*/  STL [R1+0x1c], R4 ;  /* 0x00001c0401007387 */ /* 0x0001e40000100800 */
[----:B0-----:R-:W-:-:S04]  /*a8b0*/  @P0 LOP3.LUT R4, R5, R4, RZ, 0x3c, !PT ;  /* 0x0000000405040212 */ /* 0x001fc800078e3cff */
[----:B------:R-:W-:-:S05]  /*a8c0*/  @P0 LOP3.LUT R5, R5, R4, RZ, 0x3c, !PT ;  /* 0x0000000405050212 */ /* 0x000fca00078e3cff */
[----:B------:R-:W2:Y:S01]  /*a8d0*/  @P0 LDG.E.U16 R13, desc[UR20][R4.64] ;  /* 0x00000014040d0981 */ /* 0x000ea2000c1e1500 */
[----:B------:R-:W-:-:S03]  /*a8e0*/  ISETP.GE.AND P6, PT, R12, RZ, PT ;  /* 0x000000ff0c00720c */ /* 0x000fc60003fc6270 */
[----:B--2---:R0:W-:Y:S04]  /*a8f0*/  STL [R1+0x840], R13 ;  /* 0x0008400d01007387 */ /* 0x0041e80000100800 */
[----:B0-----:R-:W2:Y:S04]  /*a900*/  LDL.LU R13, [R1+0xa5c] ;  /* 0x000a5c00010d7983 */ /* 0x001ea80000300800 */
[----:B------:R-:W2:Y:S01]  /*a910*/  LDL R5, [R1+0x948] ;  /* 0x0009480001057983 */ /* 0x000ea20000100800 */
[----:B------:R-:W-:Y:S01]  /*a920*/  LEA.HI.X.SX32 R12, R79, R68, 0x1, P3 ;  /* 0x000000444f0c7211 */ /* 0x000fe200018f0eff */
[----:B------:R-:W-:Y:S01]  /*a930*/  @P0 IMAD.MOV.U32 R4, RZ, RZ, R11 ;  /* 0x000000ffff040224 */ /* 0x000fe200078e000b */
[----:B------:R-:W-:Y:S01]  /*a940*/  ISETP.GT.U32.AND P5, PT, R72, R80, PT ;  /* 0x000000504800720c */ /* 0x000fe20003fa4070 */
[----:B------:R-:W-:Y:S01]  /*a950*/  @!P4 IMAD.IADD R84, R84, 0x1, -R72 ;  /* 0x000000015454c824 */ /* 0x000fe200078e0a48 */
[----:B--2---:R-:W-:Y:S01]  /*a960*/  ISETP.GE.AND P3, PT, R5, RZ, PT ;  /* 0x000000ff0500720c */ /* 0x004fe20003f66270 */
[----:B------:R-:W-:-:S05]  /*a970*/  @P0 IMAD.MOV.U32 R5, RZ, RZ, R12 ;  /* 0x000000ffff050224 */ /* 0x000fca00078e000c */
[----:B------:R0:W2:Y:S05]  /*a980*/  @P0 LDG.E.U16 R147, desc[UR20][R4.64] ;  /* 0x0000001404930981 */ /* 0x0000aa000c1e1500 */
[----:B------:R-:W-:Y:S01]  /*a990*/  @!P5 IMAD.IADD R80, R80, 0x1, -R72 ;  /* 0x000000015050d824 */ /* 0x000fe200078e0a48 */
[C---:B------:R-:W-:Y:S01]  /*a9a0*/  ISETP.GT.U32.AND P5, PT, R72.reuse, R84, PT ;  /* 0x000000544800720c */ /* 0x040fe20003fa4070 */
[----:B------:R-:W-:Y:S01]  /*a9b0*/  @!P6 IMAD.MOV R81, RZ, RZ, -R81 ;  /* 0x000000ffff51e224 */ /* 0x000fe200078e0a51 */
[C---:B------:R-:W-:Y:S02]  /*a9c0*/  ISETP.GT.U32.AND P4, PT, R72.reuse, R82, PT ;  /* 0x000000524800720c */ /* 0x040fe40003f84070 */
[----:B------:R-:W-:Y:S01]  /*a9d0*/  ISETP.GT.U32.AND P6, PT, R72, R83, PT ;  /* 0x000000534800720c */ /* 0x000fe20003fc4070 */
[----:B------:R-:W-:Y:S01]  /*a9e0*/  @!P3 IMAD.MOV R80, RZ, RZ, -R80 ;  /* 0x000000ffff50b224 */ /* 0x000fe200078e0a50 */
[C---:B------:R-:W-:Y:S01]  /*a9f0*/  SEL R81, R75.reuse, R81, !P1 ;  /* 0x000000514b517207 */ /* 0x040fe20004800000 */
[----:B------:R0:W-:Y:S03]  /*aa00*/  STL [R1+0x5c], R12 ;  /* 0x00005c0c01007387 */ /* 0x0001e60000100800 */
[----:B------:R-:W-:Y:S01]  /*aa10*/  SEL R80, R75, R80, !P1 ;  /* 0x000000504b507207 */ /* 0x000fe20004800000 */
[----:B------:R-:W-:-:S02]  /*aa20*/  IMAD R81, R81, UR11, RZ ;  /* 0x0000000b51517c24 */ /* 0x000fc4000f8e02ff */
[--C-:B------:R-:W-:Y:S02]  /*aa30*/  @!P5 IMAD.IADD R84, R84, 0x1, -R72.reuse ;  /* 0x000000015454d824 */ /* 0x100fe400078e0a48 */
[--C-:B------:R-:W-:Y:S01]  /*aa40*/  @!P4 IMAD.IADD R82, R82, 0x1, -R72.reuse ;  /* 0x000000015252c824 */ /* 0x100fe200078e0a48 */
[----:B0-----:R-:W2:Y:S01]  /*aa50*/  LDL.LU R12, [R1+0xa58] ;  /* 0x000a5800010c7983 */ /* 0x001ea20000300800 */
[----:B-1----:R-:W-:Y:S01]  /*aa60*/  IMAD R80, R80, UR5, RZ ;  /* 0x0000000550507c24 */ /* 0x002fe2000f8e02ff */
[-C--:B------:R-:W-:Y:S01]  /*aa70*/  LEA R4, P5, R81, R69.reuse, 0x1 ;  /* 0x0000004551047211 */ /* 0x080fe200078a08ff */
[----:B------:R-:W-:Y:S01]  /*aa80*/  @!P6 IMAD.IADD R83, R83, 0x1, -R72 ;  /* 0x000000015353e824 */ /* 0x000fe200078e0a48 */
[----:B------:R-:W2:Y:S01]  /*aa90*/  LDL.LU R11, [R1+0xa54] ;  /* 0x000a5400010b7983 */ /* 0x000ea20000300800 */
[----:B---3--:R-:W-:Y:S01]  /*aaa0*/  ISETP.GE.AND P4, PT, R148, RZ, PT ;  /* 0x000000ff9400720c */ /* 0x008fe20003f86270 */
[----:B------:R-:W0:Y:S01]  /*aab0*/  LDCU UR5, c[0x0][0x3b0] ;  /* 0x00007600ff0577ac */ /* 0x000e220008000800 */
[----:B------:R-:W-:-:S02]  /*aac0*/  LEA R148, P6, R80, R69, 0x1 ;  /* 0x0000004550947211 */ /* 0x000fc400078c08ff */
[-C--:B------:R-:W-:Y:S01]  /*aad0*/  LEA.HI.X.SX32 R5, R81, R68.reuse, 0x1, P5 ;  /* 0x0000004451057211 */ /* 0x080fe200028f0eff */
[----:B------:R-:W1:Y:S01]  /*aae0*/  LDCU UR11, c[0x0][0x3b0] ;  /* 0x00007600ff0b77ac */ /* 0x000e620008000800 */
[----:B----4-:R-:W-:Y:S02]  /*aaf0*/  ISETP.GE.AND P3, PT, R162, RZ, PT ;  /* 0x000000ffa200720c */ /* 0x010fe40003f66270 */
[----:B------:R-:W-:Y:S01]  /*ab00*/  LEA.HI.X.SX32 R162, R80, R68, 0x1, P6 ;  /* 0x0000004450a27211 */ /* 0x000fe200030f0eff */
[----:B------:R3:W4:Y:S04]  /*ab10*/  @P0 LDG.E.U16 R165, desc[UR20][R4.64] ;  /* 0x0000001404a50981 */ /* 0x000728000c1e1500 */
[----:B--2---:R2:W-:Y:S04]  /*ab20*/  STL [R1+0x83c], R147 ;  /* 0x00083c9301007387 */ /* 0x0045e80000100800 */
[----:B--2---:R-:W2:Y:S04]  /*ab30*/  LDL R147, [R1+0x9d8] ;  /* 0x0009d80001937983 */ /* 0x004ea80000100800 */
[----:B------:R3:W-:Y:S04]  /*ab40*/  STL [R1+0xa0], R4 ;  /* 0x0000a00401007387 */ /* 0x0007e80000100800 */
[----:B------:R-:W-:Y:S04]  /*ab50*/  STL [R1+0xe0], R148 ;  /* 0x0000e09401007387 */ /* 0x000fe80000100800 */
[----:B------:R0:W-:Y:S01]  /*ab60*/  STL [R1+0x9c], R5 ;  /* 0x00009c0501007387 */ /* 0x0001e20000100800 */
[----:B---3--:R-:W-:-:S02]  /*ab70*/  @P0 IMAD.MOV.U32 R4, RZ, RZ, R148 ;  /* 0x000000ffff040224 */ /* 0x008fc400078e0094 */
[----:B0-----:R-:W-:-:S05]  /*ab80*/  @P0 IMAD.MOV.U32 R5, RZ, RZ, R162 ;  /* 0x000000ffff050224 */ /* 0x001fca00078e00a2 */
[----:B------:R0:W3:Y:S01]  /*ab90*/  @P0 LDG.E.U16 R9, desc[UR20][R4.64] ;  /* 0x0000001404090981 */ /* 0x0000e2000c1e1500 */
[----:B------:R-:W-:Y:S01]  /*aba0*/  @!P3 IMAD.MOV R82, RZ, RZ, -R82 ;  /* 0x000000ffff52b224 */ /* 0x000fe200078e0a52 */
[C---:B------:R-:W-:Y:S01]  /*abb0*/  ISETP.GT.U32.AND P3, PT, R72.reuse, R83, PT ;  /* 0x000000534800720c */ /* 0x040fe20003f64070 */
[----:B------:R-:W-:Y:S01]  /*abc0*/  @!P4 IMAD.MOV R84, RZ, RZ, -R84 ;  /* 0x000000ffff54c224 */ /* 0x000fe200078e0a54 */
[C---:B------:R-:W-:Y:S02]  /*abd0*/  ISETP.GT.U32.AND P6, PT, R72.reuse, R86, PT ;  /* 0x000000564800720c */ /* 0x040fe40003fc4070 */
[C---:B------:R-:W-:Y:S02]  /*abe0*/  SEL R82, R75.reuse, R82, !P1 ;  /* 0x000000524b527207 */ /* 0x040fe40004800000 */
[----:B------:R-:W-:Y:S02]  /*abf0*/  ISETP.GT.U32.AND P5, PT, R72, R87, PT ;  /* 0x000000574800720c */ /* 0x000fe40003fa4070 */
[----:B------:R-:W-:Y:S01]  /*ac00*/  SEL R84, R75, R84, !P1 ;  /* 0x000000544b547207 */ /* 0x000fe20004800000 */
[----:B------:R0:W-:Y:S01]  /*ac10*/  STL [R1+0xdc], R162 ;  /* 0x0000dca201007387 */ /* 0x0001e20000100800 */
[----:B------:R-:W-:Y:S01]  /*ac20*/  IMAD R82, R82, UR7, RZ ;  /* 0x0000000752527c24 */ /* 0x000fe2000f8e02ff */
[----:B------:R-:W-:Y:S01]  /*ac30*/  PRMT R10, RZ, 0x7610, R10 ;  /* 0x00007610ff0a7816 */ /* 0x000fe2000000000a */
[----:B------:R-:W1:Y:S01]  /*ac40*/  LDCU UR7, c[0x0][0x3b0] ;  /* 0x00007600ff0777ac */ /* 0x000e620008000800 */
[----:B------:R-:W-:Y:S01]  /*ac50*/  @!P3 IMAD.IADD R83, R83, 0x1, -R72 ;  /* 0x000000015353b824 */ /* 0x000fe200078e0a48 */
[----:B------:R-:W3:Y:S01]  /*ac60*/  LDL R148, [R1+0x9f4] ;  /* 0x0009f40001947983 */ /* 0x000ee20000100800 */
[----:B------:R-:W-:Y:S01]  /*ac70*/  IMAD R84, R84, UR12, RZ ;  /* 0x0000000c54547c24 */ /* 0x000fe2000f8e02ff */
[----:B------:R-:W-:Y:S01]  /*ac80*/  PRMT R164, RZ, 0x7610, R164 ;  /* 0x00007610ffa47816 */ /* 0x000fe200000000a4 */
[--C-:B------:R-:W-:Y:S01]  /*ac90*/  @!P6 IMAD.IADD R86, R86, 0x1, -R72.reuse ;  /* 0x000000015656e824 */ /* 0x100fe200078e0a48 */
[----:B0-----:R-:W3:Y:S01]  /*aca0*/  LDL R162, [R1+0xa08] ;  /* 0x000a080001a27983 */ /* 0x001ee20000100800 */
[----:B------:R-:W-:Y:S01]  /*acb0*/  LEA R4, P6, R82, R69, 0x1 ;  /* 0x0000004552047211 */ /* 0x000fe200078c08ff */
[----:B------:R-:W-:-:S02]  /*acc0*/  @!P5 IMAD.IADD R87, R87, 0x1, -R72 ;  /* 0x000000015757d824 */ /* 0x000fc400078e0a48 */
[----:B------:R-:W-:Y:S01]  /*acd0*/  ISETP.GT.U32.AND P5, PT, R72, R86, PT ;  /* 0x000000564800720c */ /* 0x000fe20003fa4070 */
[----:B------:R-:W0:Y:S01]  /*ace0*/  LDCU UR12, c[0x0][0x3b0] ;  /* 0x00007600ff0c77ac */ /* 0x000e220008000800 */
[----:B------:R-:W-:-:S05]  /*acf0*/  LEA.HI.X.SX32 R5, R82, R68, 0x1, P6 ;  /* 0x0000004452057211 */ /* 0x000fca00030f0eff */
[----:B------:R0:W3:Y:S01]  /*ad00*/  @P0 LDG.E.U16 R10, desc[UR20][R4.64] ;  /* 0x00000014040a0981 */ /* 0x0000e2000c1e1500 */
[----:B------:R-:W-:-:S05]  /*ad10*/  PRMT R160, RZ, 0x7610, R160 ;  /* 0x00007610ffa07816 */ /* 0x000fca00000000a0 */
[----:B------:R-:W-:Y:S01]  /*ad20*/  @!P5 IMAD.IADD R86, R86, 0x1, -R72 ;  /* 0x000000015656d824 */ /* 0x000fe200078e0a48 */
[----:B--2---:R-:W-:Y:S02]  /*ad30*/  ISETP.GE.AND P4, PT, R147, RZ, PT ;  /* 0x000000ff9300720c */ /* 0x004fe40003f86270 */
[----:B------:R-:W2:Y:S04]  /*ad40*/  LDL R147, [R1+0x9ac] ;  /* 0x0009ac0001937983 */ /* 0x000ea80000100800 */
[----:B----4-:R4:W-:Y:S07]  /*ad50*/  STL [R1+0x838], R165 ;  /* 0x000838a501007387 */ /* 0x0109ee0000100800 */
[----:B------:R-:W-:Y:S01]  /*ad60*/  @!P4 IMAD.MOV R83, RZ, RZ, -R83 ;  /* 0x000000ffff53c224 */ /* 0x000fe200078e0a53 */
[----:B----4-:R-:W-:Y:S01]  /*ad70*/  LEA R165, P4, R84, R69, 0x1 ;  /* 0x0000004554a57211 */ /* 0x010fe200078808ff */
[----:B------:R0:W-:Y:S03]  /*ad80*/  STL [R1+0x140], R4 ;  /* 0x0001400401007387 */ /* 0x0001e60000100800 */
[----:B------:R-:W-:Y:S01]  /*ad90*/  SEL R83, R75, R83, !P1 ;  /* 0x000000534b537207 */ /* 0x000fe20004800000 */
[----:B------:R-:W-:Y:S04]  /*ada0*/  STL [R1+0x180], R165 ;  /* 0x000180a501007387 */ /* 0x000fe80000100800 */
[----:B---3--:R3:W-:Y:S01]  /*adb0*/  STL [R1+0x834], R9 ;  /* 0x0008340901007387 */ /* 0x0087e20000100800 */
[----:B0-----:R-:W-:-:S03]  /*adc0*/  @P0 IMAD.MOV.U32 R4, RZ, RZ, R165 ;  /* 0x000000ffff040224 */ /* 0x001fc600078e00a5 */
[----:B------:R0:W-:Y:S01]  /*add0*/  STL [R1+0x13c], R5 ;  /* 0x00013c0501007387 */ /* 0x0001e20000100800 */
[----:B---3--:R-:W-:Y:S01]  /*ade0*/  LEA.HI.X.SX32 R9, R84, R68, 0x1, P4 ;  /* 0x0000004454097211 */ /* 0x008fe200020f0eff */
[----:B------:R-:W-:Y:S01]  /*adf0*/  IMAD R83, R83, UR5, RZ ;  /* 0x0000000553537c24 */ /* 0x000fe2000f8e02ff */
[----:B------:R-:W-:Y:S01]  /*ae00*/  ISETP.GT.U32.AND P3, PT, R72, R87, PT ;  /* 0x000000574800720c */ /* 0x000fe20003f64070 */
[----:B------:R-:W3:Y:S02]  /*ae10*/  LDCU UR5, c[0x0][0x3b0] ;  /* 0x00007600ff0577ac */ /* 0x000ee40008000800 */
[----:B0-----:R-:W-:-:S05]  /*ae20*/  @P0 IMAD.MOV.U32 R5, RZ, RZ, R9 ;  /* 0x000000ffff050224 */ /* 0x001fca00078e0009 */
[----:B------:R0:W4:Y:S02]  /*ae30*/  @P0 LDG.E.U16 R164, desc[UR20][R4.64] ;  /* 0x0000001404a40981 */ /* 0x000124000c1e1500 */
[----:B0-----:R-:W-:-:S04]  /*ae40*/  LEA R4, P5, R83, R69, 0x1 ;  /* 0x0000004553047211 */ /* 0x001fc800078a08ff */
[----:B------:R-:W-:-:S05]  /*ae50*/  LEA.HI.X.SX32 R5, R83, R68, 0x1, P5 ;  /* 0x0000004453057211 */ /* 0x000fca00028f0eff */
[----:B------:R0:W4:Y:S01]  /*ae60*/  @P0 LDG.E.U16 R160, desc[UR20][R4.64] ;  /* 0x0000001404a00981 */ /* 0x000122000c1e1500 */
[----:B------:R-:W-:Y:S01]  /*ae70*/  ISETP.GT.U32.AND P4, PT, R72, R85, PT ;  /* 0x000000554800720c */ /* 0x000fe20003f84070 */
[----:B------:R-:W-:Y:S01]  /*ae80*/  @!P3 IMAD.IADD R87, R87, 0x1, -R72 ;  /* 0x000000015757b824 */ /* 0x000fe200078e0a48 */
[----:B------:R-:W-:Y:S02]  /*ae90*/  ISETP.GE.AND P6, PT, R162, RZ, PT ;  /* 0x000000ffa200720c */ /* 0x000fe40003fc6270 */
[----:B------:R-:W-:-:S09]  /*aea0*/  ISETP.GT.U32.AND P3, PT, R72, R88, PT ;  /* 0x000000584800720c */ /* 0x000fd20003f64070 */
[----:B------:R-:W-:Y:S01]  /*aeb0*/  @!P4 IMAD.IADD R85, R85, 0x1, -R72 ;  /* 0x000000015555c824 */ /* 0x000fe200078e0a48 */
[----:B------:R-:W-:Y:S01]  /*aec0*/  ISETP.GE.AND P4, PT, R148, RZ, PT ;  /* 0x000000ff9400720c */ /* 0x000fe20003f86270 */
[----:B------:R-:W-:-:S03]  /*aed0*/  @!P6 IMAD.MOV R87, RZ, RZ, -R87 ;  /* 0x000000ffff57e224 */ /* 0x000fc600078e0a57 */
[----:B------:R-:W-:Y:S01]  /*aee0*/  ISETP.GT.U32.AND P5, PT, R72, R85, PT ;  /* 0x000000554800720c */ /* 0x000fe20003fa4070 */
[----:B------:R-:W-:Y:S01]  /*aef0*/  @!P3 IMAD.IADD R88, R88, 0x1, -R72 ;  /* 0x000000015858b824 */ /* 0x000fe200078e0a48 */
[----:B------:R-:W-:-:S07]  /*af00*/  SEL R87, R75, R87, !P1 ;  /* 0x000000574b577207 */ /* 0x000fce0004800000 */
[----:B------:R-:W-:Y:S01]  /*af10*/  @!P4 IMAD.MOV R86, RZ, RZ, -R86 ;  /* 0x000000ffff56c224 */ /* 0x000fe200078e0a56 */
[----:B------:R-:W-:Y:S04]  /*af20*/  STL [R1+0x17c], R9 ;  /* 0x00017c0901007387 */ /* 0x000fe80000100800 */
[----:B------:R-:W-:Y:S01]  /*af30*/  SEL R86, R75, R86, !P1 ;  /* 0x000000564b567207 */ /* 0x000fe20004800000 */
[----:B---3--:R-:W-:Y:S01]  /*af40*/  IMAD R87, R87, UR5, RZ ;  /* 0x0000000557577c24 */ /* 0x008fe2000f8e02ff */
[----:B------:R3:W-:Y:S01]  /*af50*/  STL [R1+0x830], R10 ;  /* 0x0008300a01007387 */ /* 0x0007e20000100800 */
[----:B------:R-:W-:Y:S01]  /*af60*/  @!P5 IMAD.IADD R85, R85, 0x1, -R72 ;  /* 0x000000015555d824 */ /* 0x000fe200078e0a48 */
[----:B------:R-:W-:Y:S01]  /*af70*/  PRMT R163, RZ, 0x7610, R163 ;  /* 0x00007610ffa37816 */ /* 0x000fe200000000a3 */
[----:B-1----:R-:W-:Y:S01]  /*af80*/  IMAD R86, R86, UR7, RZ ;  /* 0x0000000756567c24 */ /* 0x002fe2000f8e02ff */
[----:B------:R-:W-:Y:S01]  /*af90*/  PRMT R143, RZ, 0x7610, R143 ;  /* 0x00007610ff8f7816 */ /* 0x000fe2000000008f */
[----:B------:R-:W1:Y:S01]  /*afa0*/  LDCU UR5, c[0x0][0x3b0] ;  /* 0x00007600ff0577ac */ /* 0x000e620008000800 */
[----:B--2---:R-:W-:Y:S01]  /*afb0*/  ISETP.GE.AND P3, PT, R147, RZ, PT ;  /* 0x000000ff9300720c */ /* 0x004fe20003f66270 */
[----:B---3--:R-:W2:Y:S01]  /*afc0*/  LDL.LU R10, [R1+0xa50] ;  /* 0x000a5000010a7983 */ /* 0x008ea20000300800 */
[----:B------:R-:W-:Y:S01]  /*afd0*/  ISETP.GT.U32.AND P6, PT, R72, R88, PT ;  /* 0x000000584800720c */ /* 0x000fe20003fc4070 */
[----:B------:R-:W3:Y:S02]  /*afe0*/  LDCU UR7, c[0x0][0x3b0] ;  /* 0x00007600ff0777ac */ /* 0x000ee40008000800 */
[----:B------:R-:W2:Y:S04]  /*aff0*/  LDL.LU R9, [R1+0xa4c] ;  /* 0x000a4c0001097983 */ /* 0x000ea80000300800 */
[----:B------:R0:W-:Y:S04]  /*b000*/  STL [R1+0x1c0], R4 ;  /* 0x0001c00401007387 */ /* 0x0001e80000100800 */
[----:B------:R-:W-:Y:S01]  /*b010*/  @!P3 IMAD.MOV R85, RZ, RZ, -R85 ;  /* 0x000000ffff55b224 */ /* 0x000fe200078e0a55 */
[-C--:B------:R-:W-:Y:S01]  /*b020*/  LEA R147, P3, R86, R69.reuse, 0x1 ;  /* 0x0000004556937211 */ /* 0x080fe200078608ff */
[----:B------:R-:W2:Y:S01]  /*b030*/  LDL R148, [R1+0x970] ;  /* 0x0009700001947983 */ /* 0x000ea20000100800 */
[----:B0-----:R-:W-:-:S03]  /*b040*/  LEA R4, P5, R87, R69, 0x1 ;  /* 0x0000004557047211 */ /* 0x001fc600078a08ff */
[----:B------:R0:W-:Y:S01]  /*b050*/  STL [R1+0x1bc], R5 ;  /* 0x0001bc0501007387 */ /* 0x0001e20000100800 */
[-C--:B------:R-:W-:Y:S02]  /*b060*/  LEA.HI.X.SX32 R162, R86, R68.reuse, 0x1, P3 ;  /* 0x0000004456a27211 */ /* 0x080fe400018f0eff */
[----:B0-----:R-:W-:-:S05]  /*b070*/  LEA.HI.X.SX32 R5, R87, R68, 0x1, P5 ;  /* 0x0000004457057211 */ /* 0x001fca00028f0eff */
[----:B------:R0:W3:Y:S04]  /*b080*/  @P0 LDG.E.U16 R163, desc[UR20][R4.64] ;  /* 0x0000001404a30981 */ /* 0x0000e8000c1e1500 */
[----:B----4-:R4:W-:Y:S04]  /*b090*/  STL [R1+0x828], R160 ;  /* 0x000828a001007387 */ /* 0x0109e80000100800 */
[----:B----4-:R-:W4:Y:S04]  /*b0a0*/  LDL R160, [R1+0x92c] ;  /* 0x00092c0001a07983 */ /* 0x010f280000100800 */
[----:B------:R-:W-:Y:S04]  /*b0b0*/  STL [R1+0x82c], R164 ;  /* 0x00082ca401007387 */ /* 0x000fe80000100800 */
[----:B------:R0:W-:Y:S04]  /*b0c0*/  STL [R1+0x200], R4 ;  /* 0x0002000401007387 */ /* 0x0001e80000100800 */
[----:B------:R-:W-:Y:S04]  /*b0d0*/  STL [R1+0x240], R147 ;  /* 0x0002409301007387 */ /* 0x000fe80000100800 */
[----:B------:R1:W-:Y:S01]  /*b0e0*/  STL [R1+0x1fc], R5 ;  /* 0x0001fc0501007387 */ /* 0x0003e20000100800 */
[----:B0-----:R-:W-:-:S02]  /*b0f0*/  @P0 IMAD.MOV.U32 R4, RZ, RZ, R147 ;  /* 0x000000ffff040224 */ /* 0x001fc400078e0093 */
[----:B-1----:R-:W-:-:S05]  /*b100*/  @P0 IMAD.MOV.U32 R5, RZ, RZ, R162 ;  /* 0x000000ffff050224 */ /* 0x002fca00078e00a2 */
[----:B------:R-:W3:Y:S01]  /*b110*/  @P0 LDG.E.U16 R143, desc[UR20][R4.64] ;  /* 0x00000014048f0981 */ /* 0x000ee2000c1e1500 */
[----:B------:R-:W-:Y:S02]  /*b120*/  ISETP.GT.U32.AND P4, PT, R72, R90, PT ;  /* 0x0000005a4800720c */ /* 0x000fe40003f84070 */
[----:B------:R-:W-:Y:S01]  /*b130*/  SEL R85, R75, R85, !P1 ;  /* 0x000000554b557207 */ /* 0x000fe20004800000 */
[----:B------:R-:W-:-:S04]  /*b140*/  @!P6 IMAD.IADD R88, R88, 0x1, -R72 ;  /* 0x000000015858e824 */ /* 0x000fc800078e0a48 */
[----:B------:R-:W-:-:S06]  /*b150*/  IMAD R85, R85, UR11, RZ ;  /* 0x0000000b55557c24 */ /* 0x000fcc000f8e02ff */
[----:B------:R-:W-:Y:S01]  /*b160*/  @!P4 IMAD.IADD R90, R90, 0x1, -R72 ;  /* 0x000000015a5ac824 */ /* 0x000fe200078e0a48 */
[----:B------:R-:W-:Y:S01]  /*b170*/  PRMT R161, RZ, 0x7610, R161 ;  /* 0x00007610ffa17816 */ /* 0x000fe200000000a1 */
[----:B------:R-:W0:Y:S01]  /*b180*/  LDCU UR11, c[0x0][0x3b0] ;  /* 0x00007600ff0b77ac */ /* 0x000e220008000800 */
[----:B------:R-:W-:Y:S02]  /*b190*/  PRMT R145, RZ, 0x7610, R145 ;  /* 0x00007610ff917816 */ /* 0x000fe40000000091 */
[----:B--2---:R-:W-:Y:S02]  /*b1a0*/  ISETP.GE.AND P5, PT, R148, RZ, PT ;  /* 0x000000ff9400720c */ /* 0x004fe40003fa6270 */
[----:B------:R-:W2:Y:S04]  /*b1b0*/  LDL R148, [R1+0x8bc] ;  /* 0x0008bc0001947983 */ /* 0x000ea80000100800 */
[----:B------:R-:W-:Y:S04]  /*b1c0*/  STL [R1+0x23c], R162 ;  /* 0x00023ca201007387 */ /* 0x000fe80000100800 */
[----:B------:R-:W2:Y:S03]  /*b1d0*/  LDL R147, [R1+0x898] ;  /* 0x0008980001937983 */ /* 0x000ea60000100800 */
[----:B------:R-:W-:Y:S01]  /*b1e0*/  @!P5 IMAD.MOV R88, RZ, RZ, -R88 ;  /* 0x000000ffff58d224 */ /* 0x000fe200078e0a58 */
[----:B------:R-:W-:-:S04]  /*b1f0*/  ISETP.GT.U32.AND P5, PT, R72, R90, PT ;  /* 0x0000005a4800720c */ /* 0x000fc80003fa4070 */
[----:B------:R-:W-:-:S05]  /*b200*/  SEL R88, R75, R88, !P1 ;  /* 0x000000584b587207 */ /* 0x000fca0004800000 */
[----:B------:R-:W-:Y:S01]  /*b210*/  IMAD R88, R88, UR5, RZ ;  /* 0x0000000558587c24 */ /* 0x000fe2000f8e02ff */
[----:B------:R-:W-:Y:S01]  /*b220*/  ISETP.GT.U32.AND P6, PT, R72, R89, PT ;  /* 0x000000594800720c */ /* 0x000fe20003fc4070 */
[----:B------:R-:W1:Y:S02]  /*b230*/  LDCU UR5, c[0x0][0x3b0] ;  /* 0x00007600ff0577ac */ /* 0x000e640008000800 */
[----:B------:R-:W-:Y:S01]  /*b240*/  @!P5 IMAD.IADD R90, R90, 0x1, -R72 ;  /* 0x000000015a5ad824 */ /* 0x000fe200078e0a48 */
[----:B---3--:R3:W-:Y:S02]  /*b250*/  STL [R1+0x820], R143 ;  /* 0x0008208f01007387 */ /* 0x0087e40000100800 */
[----:B---3--:R-:W-:-:S04]  /*b260*/  LEA R143, P4, R85, R69, 0x1 ;  /* 0x00000045558f7211 */ /* 0x008fc800078808ff */
[----:B------:R-:W-:Y:S01]  /*b270*/  LEA.HI.X.SX32 R162, R85, R68, 0x1, P4 ;  /* 0x0000004455a27211 */ /* 0x000fe200020f0eff */
[----:B------:R-:W-:-:S04]  /*b280*/  @P0 IMAD.MOV.U32 R4, RZ, RZ, R143 ;  /* 0x000000ffff040224 */ /* 0x000fc800078e008f */
[----:B------:R-:W-:-:S05]  /*b290*/  @P0 IMAD.MOV.U32 R5, RZ, RZ, R162 ;  /* 0x000000ffff050224 */ /* 0x000fca00078e00a2 */
[----:B------:R3:W2:Y:S04]  /*b2a0*/  @P0 LDG.E.U16 R161, desc[UR20][R4.64] ;  /* 0x0000001404a10981 */ /* 0x0006a8000c1e1500 */
[----:B------:R0:W-:Y:S01]  /*b2b0*/  STL [R1+0x280], R143 ;  /* 0x0002808f01007387 */ /* 0x0001e20000100800 */
[----:B---3--:R-:W-:-:S03]  /*b2c0*/  LEA R4, P5, R88, R69, 0x1 ;  /* 0x0000004558047211 */ /* 0x008fc600078a08ff */
[----:B------:R-:W-:Y:S01]  /*b2d0*/  STL [R1+0x27c], R162 ;  /* 0x00027ca201007387 */ /* 0x000fe20000100800 */
[----:B------:R-:W-:-:S03]  /*b2e0*/  LEA.HI.X.SX32 R5, R88, R68, 0x1, P5 ;  /* 0x0000004458057211 */ /* 0x000fc600028f0eff */
[----:B0-----:R-:W3:Y:S04]  /*b2f0*/  LDL R143, [R1+0x868] ;  /* 0x00086800018f7983 */ /* 0x001ee80000100800 */
[----:B------:R0:W3:Y:S01]  /*b300*/  @P0 LDG.E.U16 R145, desc[UR20][R4.64] ;  /* 0x0000001404910981 */ /* 0x0000e2000c1e1500 */
[C---:B------:R-:W-:Y:S01]  /*b310*/  ISETP.GT.U32.AND P3, PT, R72.reuse, R91, PT ;  /* 0x0000005b4800720c */ /* 0x040fe20003f64070 */
[----:B------:R-:W-:Y:S01]  /*b320*/  @!P6 IMAD.IADD R89, R89, 0x1, -R72 ;  /* 0x000000015959e824 */ /* 0x000fe200078e0a48 */
[----:B------:R-:W-:-:S04]  /*b330*/  ISETP.GT.U32.AND P6, PT, R72, R74, PT ;  /* 0x0000004a4800720c */ /* 0x000fc80003fc4070 */
[----:B------:R-:W-:-:S07]  /*b340*/  ISETP.GT.U32.AND P4, PT, R72, R89, PT ;  /* 0x000000594800720c */ /* 0x000fce0003f84070 */
[--C-:B------:R-:W-:Y:S01]  /*b350*/  @!P3 IMAD.IADD R91, R91, 0x1, -R72.reuse ;  /* 0x000000015b5bb824 */ /* 0x100fe200078e0a48 */
[----:B----4-:R-:W-:Y:S01]  /*b360*/  ISETP.GE.AND P3, PT, R160, RZ, PT ;  /* 0x000000ffa000720c */ /* 0x010fe20003f66270 */
[----:B------:R-:W-:-:S04]  /*b370*/  @!P6 IMAD.IADD R74, R74, 0x1, -R72 ;  /* 0x000000014a4ae824 */ /* 0x000fc800078e0a48 */
[----:B------:R-:W-:Y:S01]  /*b380*/  @!P4 IMAD.IADD R89, R89, 0x1, -R72 ;  /* 0x000000015959c824 */ /* 0x000fe200078e0a48 */
[C---:B------:R-:W-:Y:S02]  /*b390*/  ISETP.GT.U32.AND P4, PT, R72.reuse, R74, PT ;  /* 0x0000004a4800720c */ /* 0x040fe40003f84070 */
[----:B------:R-:W-:-:S05]  /*b3a0*/  ISETP.GT.U32.AND P5, PT, R72, R92, PT ;  /* 0x0000005c4800720c */ /* 0x000fca0003fa4070 */
[----:B------:R-:W-:Y:S01]  /*b3b0*/  @!P3 IMAD.MOV R90, RZ, RZ, -R90 ;  /* 0x000000ffff5ab224 */ /* 0x000fe200078e0a5a */
[----:B------:R-:W-:-:S04]  /*b3c0*/  ISETP.GT.U32.AND P3, PT, R72, R91, PT ;  /* 0x0000005b4800720c */ /* 0x000fc80003f64070 */
[----:B------:R-:W-:Y:S01]  /*b3d0*/  SEL R90, R75, R90, !P1 ;  /* 0x0000005a4b5a7207 */ /* 0x000fe20004800000 */
[--C-:B------:R-:W-:Y:S01]  /*b3e0*/  @!P4 IMAD.IADD R74, R74, 0x1, -R72.reuse ;  /* 0x000000014a4ac824 */ /* 0x100fe200078e0a48 */
[----:B------:R-:W-:Y:S03]  /*b3f0*/  STL [R1+0x824], R163 ;  /* 0x000824a301007387 */ /* 0x000fe60000100800 */
[----:B------:R-:W-:Y:S01]  /*b400*/  IMAD R90, R90, UR7, RZ ;  /* 0x000000075a5a7c24 */ /* 0x000fe2000f8e02ff */
[----:B------:R0:W-:Y:S01]  /*b410*/  STL [R1+0x2c0], R4 ;  /* 0x0002c00401007387 */ /* 0x0001e20000100800 */
[--C-:B------:R-:W-:Y:S01]  /*b420*/  @!P5 IMAD.IADD R92, R92, 0x1, -R72.reuse ;  /* 0x000000015c5cd824 */ /* 0x100fe200078e0a48 */
[----:B------:R-:W-:Y:S01]  /*b430*/  PRMT R159, RZ, 0x7610, R159 ;  /* 0x00007610ff9f7816 */ /* 0x000fe2000000009f */
[----:B------:R-:W-:Y:S01]  /*b440*/  @!P3 IMAD.IADD R91, R91, 0x1, -R72 ;  /* 0x000000015b5bb824 */ /* 0x000fe200078e0a48 */
[----:B------:R4:W-:Y:S01]  /*b450*/  STL [R1+0x2bc], R5 ;  /* 0x0002bc0501007387 */ /* 0x0009e20000100800 */
[----:B------:R-:W-:Y:S01]  /*b460*/  PRMT R146, RZ, 0x7610, R146 ;  /* 0x00007610ff927816 */ /* 0x000fe20000000092 */
[----:B------:R-:W1:Y:S01]  /*b470*/  LDCU UR7, c[0x0][0x3b0] ;  /* 0x00007600ff0777ac */ /* 0x000e620008000800 */
[----:B0-----:R-:W-:-:S04]  /*b480*/  LEA R4, P3, R90, R69, 0x1 ;  /* 0x000000455a047211 */ /* 0x001fc800078608ff */
[----:B----4-:R-:W-:-:S05]  /*b490*/  LEA.HI.X.SX32 R5, R90, R68, 0x1, P3 ;  /* 0x000000445a057211 */ /* 0x010fca00018f0eff */
[----:B------:R0:W4:Y:S01]  /*b4a0*/  @P0 LDG.E.U16 R159, desc[UR20][R4.64] ;  /* 0x00000014049f0981 */ /* 0x000122000c1e1500 */
[----:B------:R-:W-:Y:S02]  /*b4b0*/  PRMT R144, RZ, 0x7610, R144 ;  /* 0x00007610ff907816 */ /* 0x000fe40000000090 */
[----:B--2---:R-:W-:-:S13]  /*b4c0*/  ISETP.GE.AND P6, PT, R148, RZ, PT ;  /* 0x000000ff9400720c */ /* 0x004fda0003fc6270 */
[----:B------:R-:W-:Y:S01]  /*b4d0*/  @!P6 IMAD.MOV R89, RZ, RZ, -R89 ;  /* 0x000000ffff59e224 */ /* 0x000fe200078e0a59 */
[----:B------:R-:W-:-:S04]  /*b4e0*/  ISETP.GE.AND P6, PT, R147, RZ, PT ;  /* 0x000000ff9300720c */ /* 0x000fc80003fc6270 */
[----:B------:R-:W-:-:S05]  /*b4f0*/  SEL R89, R75, R89, !P1 ;  /* 0x000000594b597207 */ /* 0x000fca0004800000 */
[----:B-1----:R-:W-:Y:S01]  /*b500*/  IMAD R89, R89, UR5, RZ ;  /* 0x0000000559597c24 */ /* 0x002fe2000f8e02ff */
[----:B---3--:R-:W-:-:S03]  /*b510*/  ISETP.GE.AND P5, PT, R143, RZ, PT ;  /* 0x000000ff8f00720c */ /* 0x008fc60003fa6270 */
[----:B------:R-:W-:Y:S01]  /*b520*/  @!P6 IMAD.MOV R74, RZ, RZ, -R74 ;  /* 0x000000ffff4ae224 */ /* 0x000fe200078e0a4a */
[C---:B------:R-:W-:Y:S01]  /*b530*/  LEA R147, P6, R89.reuse, R69, 0x1 ;  /* 0x0000004559937211 */ /* 0x040fe200078c08ff */
[----:B------:R-:W1:Y:S01]  /*b540*/  LDCU UR5, c[0x0][0x3b0] ;  /* 0x00007600ff0577ac */ /* 0x000e620008000800 */
[----:B------:R2:W-:Y:S02]  /*b550*/  STL [R1+0x818], R145 ;  /* 0x0008189101007387 */ /* 0x0005e40000100800 */
[----:B------:R-:W-:Y:S02]  /*b560*/  LEA.HI.X.SX32 R148, R89, R68, 0x1, P6 ;  /* 0x0000004459947211 */ /* 0x000fe400030f0eff */
[----:B------:R-:W-:Y:S01]  /*b570*/  SEL R74, R75, R74, !P1 ;  /* 0x0000004a4b4a7207 */ /* 0x000fe20004800000 */
[----:B--2---:R-:W2:Y:S04]  /*b580*/  LDL R145, [R1+0x880] ;  /* 0x0008800001917983 */ /* 0x004ea80000100800 */
[----:B------:R-:W-:Y:S04]  /*b590*/  STL [R1+0x81c], R161 ;  /* 0x00081ca101007387 */ /* 0x000fe80000100800 */
[----:B------:R-:W3:Y:S04]  /*b5a0*/  LDL R143, [R1+0x8e4] ;  /* 0x0008e400018f7983 */ /* 0x000ee80000100800 */
[----:B------:R0:W-:Y:S01]  /*b5b0*/  STL [R1+0x2f8], R4 ;  /* 0x0002f80401007387 */ /* 0x0001e20000100800 */
[----:B------:R-:W-:Y:S01]  /*b5c0*/  IMAD R74, R74, UR11, RZ ;  /* 0x0000000b4a4a7c24 */ /* 0x000fe2000f8e02ff */
[C---:B------:R-:W-:Y:S01]  /*b5d0*/  ISETP.GT.U32.AND P4, PT, R72.reuse, R92, PT ;  /* 0x0000005c4800720c */ /* 0x040fe20003f84070 */
[----:B------:R-:W-:Y:S01]  /*b5e0*/  @!P5 IMAD.MOV R91, RZ, RZ, -R91 ;  /* 0x000000ffff5bd224 */ /* 0x000fe200078e0a5b */
[----:B------:R-:W-:Y:S01]  /*b5f0*/  STL [R1+0x330], R147 ;  /* 0x0003309301007387 */ /* 0x000fe20000100800 */
[----:B------:R-:W-:Y:S01]  /*b600*/  ISETP.GT.U32.AND P3, PT, R72, R93, PT ;  /* 0x0000005d4800720c */ /* 0x000fe20003f64070 */
[----:B------:R-:W1:Y:S02]  /*b610*/  LDCU UR11, c[0x0][0x3b0] ;  /* 0x00007600ff0b77ac */ /* 0x000e640008000800 */
[----:B------:R1:W-:Y:S01]  /*b620*/  STL [R1+0x2f4], R5 ;  /* 0x0002f40501007387 */ /* 0x0003e20000100800 */
[----:B0-----:R-:W-:-:S02]  /*b630*/  @P0 IMAD.MOV.U32 R4, RZ, RZ, R147 ;  /* 0x000000ffff040224 */ /* 0x001fc400078e0093 */
[----:B-1----:R-:W-:-:S05]  /*b640*/  @P0 IMAD.MOV.U32 R5, RZ, RZ, R148 ;  /* 0x000000ffff050224 */ /* 0x002fca00078e0094 */
[----:B------:R0:W4:Y:S02]  /*b650*/  @P0 LDG.E.U16 R146, desc[UR20][R4.64] ;  /* 0x0000001404920981 */ /* 0x000124000c1e1500 */
[----:B0-----:R-:W-:-:S04]  /*b660*/  LEA R4, P5, R74, R69, 0x1 ;  /* 0x000000454a047211 */ /* 0x001fc800078a08ff */
[----:B------:R-:W-:-:S05]  /*b670*/  LEA.HI.X.SX32 R5, R74, R68, 0x1, P5 ;  /* 0x000000444a057211 */ /* 0x000fca00028f0eff */
[----:B------:R-:W4:Y:S01]  /*b680*/  @P0 LDG.E.U16 R144, desc[UR20][R4.64] ;  /* 0x0000001404900981 */ /* 0x000f22000c1e1500 */
[--C-:B------:R-:W-:Y:S02]  /*b690*/  @!P4 IMAD.IADD R92, R92, 0x1, -R72.reuse ;  /* 0x000000015c5cc824 */ /* 0x100fe400078e0a48 */
[----:B------:R-:W-:Y:S01]  /*b6a0*/  @!P3 IMAD.IADD R93, R93, 0x1, -R72 ;  /* 0x000000015d5db824 */ /* 0x000fe200078e0a48 */
[C---:B------:R-:W-:Y:S02]  /*b6b0*/  ISETP.GT.U32.AND P4, PT, R72.reuse, R94, PT ;  /* 0x0000005e4800720c */ /* 0x040fe40003f84070 */
[----:B------:R-:W-:Y:S02]  /*b6c0*/  SEL R91, R75, R91, !P1 ;  /* 0x0000005b4b5b7207 */ /* 0x000fe40004800000 */
[----:B------:R-:W-:Y:S01]  /*b6d0*/  ISETP.GT.U32.AND P3, PT, R72, R93, PT ;  /* 0x0000005d4800720c */ /* 0x000fe20003f64070 */
[----:B------:R-:W-:Y:S02]  /*b6e0*/  STL [R1+0x32c], R148 ;  /* 0x00032c9401007387 */ /* 0x000fe40000100800 */
[----:B------:R-:W-:-:S06]  /*b6f0*/  IMAD R91, R91, UR4, RZ ;  /* 0x000000045b5b7c24 */ /* 0x000fcc000f8e02ff */
[----:B------:R-:W-:Y:S01]  /*b700*/  @!P4 IMAD.IADD R94, R94, 0x1, -R72 ;  /* 0x000000015e5ec824 */ /* 0x000fe200078e0a48 */
[----:B------:R-:W-:-:S03]  /*b710*/  PRMT R7, RZ, 0x7610, R7 ;  /* 0x00007610ff077816 */ /* 0x000fc60000000007 */
[----:B------:R-:W-:Y:S01]  /*b720*/  @!P3 IMAD.IADD R93, R93, 0x1, -R72 ;  /* 0x000000015d5db824 */ /* 0x000fe200078e0a48 */
[----:B------:R-:W-:Y:S02]  /*b730*/  PRMT R43, RZ, 0x7610, R43 ;  /* 0x00007610ff2b7816 */ /* 0x000fe4000000002b */
[----:B--2---:R-:W-:Y:S02]  /*b740*/  ISETP.GE.AND P6, PT, R145, RZ, PT ;  /* 0x000000ff9100720c */ /* 0x004fe40003fc6270 */
[----:B------:R-:W2:Y:S04]  /*b750*/  LDL R145, [R1+0x8ec] ;  /* 0x0008ec0001917983 */ /* 0x000ea80000100800 */
[----:B------:R-:W-:Y:S07]  /*b760*/  STL [R1+0x368], R4 ;  /* 0x0003680401007387 */ /* 0x000fee0000100800 */
[----:B------:R-:W-:Y:S01]  /*b770*/  @!P6 IMAD.MOV R92, RZ, RZ, -R92 ;  /* 0x000000ffff5ce224 */ /* 0x000fe200078e0a5c */
[----:B------:R-:W-:Y:S04]  /*b780*/  STL [R1+0x364], R5 ;  /* 0x0003640501007387 */ /* 0x000fe80000100800 */
[----:B------:R-:W-:-:S02]  /*b790*/  SEL R92, R75, R92, !P1 ;  /* 0x0000005c4b5c7207 */ /* 0x000fc40004800000 */
[----:B---3--:R-:W-:-:S03]  /*b7a0*/  ISETP.GE.AND P4, PT, R143, RZ, PT ;  /* 0x000000ff8f00720c */ /* 0x008fc60003f86270 */
[----:B------:R-:W-:-:S05]  /*b7b0*/  IMAD R92, R92, UR4, RZ ;  /* 0x000000045c5c7c24 */ /* 0x000fca000f8e02ff */
[-C--:B------:R-:W-:Y:S01]  /*b7c0*/  LEA R160, P3, R92, R69.reuse, 0x1 ;  /* 0x000000455ca07211 */ /* 0x080fe200078608ff */
[----:B----4-:R0:W-:Y:S02]  /*b7d0*/  STL [R1+0x7b0], R144 ;  /* 0x0007b09001007387 */ /* 0x0101e40000100800 */
[C---:B0-----:R-:W-:Y:S02]  /*b7e0*/  LEA R144, P6, R91.reuse, R69, 0x1 ;  /* 0x000000455b907211 */ /* 0x041fe400078c08ff */
[----:B------:R0:W-:Y:S02]  /*b7f0*/  STL [R1+0x810], R146 ;  /* 0x0008109201007387 */ /* 0x0001e40000100800 */
[----:B------:R-:W-:Y:S01]  /*b800*/  LEA.HI.X.SX32 R143, R91, R68, 0x1, P6 ;  /* 0x000000445b8f7211 */ /* 0x000fe200030f0eff */
[----:B------:R-:W-:-:S04]  /*b810*/  @P0 IMAD.MOV.U32 R4, RZ, RZ, R144 ;  /* 0x000000ffff040224 */ /* 0x000fc800078e0090 */
[----:B------:R-:W-:Y:S01]  /*b820*/  @P0 IMAD.MOV.U32 R5, RZ, RZ, R143 ;  /* 0x000000ffff050224 */ /* 0x000fe200078e008f */
[----:B0-----:R-:W3:Y:S04]  /*b830*/  LDL R146, [R1+0x924] ;  /* 0x0009240001927983 */ /* 0x001ee80000100800 */
[----:B------:R0:W-:Y:S04]  /*b840*/  STL [R1+0x814], R159 ;  /* 0x0008149f01007387 */ /* 0x0001e80000100800 */
[----:B------:R1:W4:Y:S01]  /*b850*/  @P0 LDG.E.U16 R7, desc[UR20][R4.64] ;  /* 0x0000001404070981 */ /* 0x000322000c1e1500 */
[----:B0-----:R-:W-:Y:S01]  /*b860*/  LEA.HI.X.SX32 R159, R92, R68, 0x1, P3 ;  /* 0x000000445c9f7211 */ /* 0x001fe200018f0eff */
[----:B-1----:R-:W-:-:S04]  /*b870*/  @P0 IMAD.MOV.U32 R4, RZ, RZ, R160 ;  /* 0x000000ffff040224 */ /* 0x002fc800078e00a0 */
[----:B------:R-:W-:-:S05]  /*b880*/  @P0 IMAD.MOV.U32 R5, RZ, RZ, R159 ;  /* 0x000000ffff050224 */ /* 0x000fca00078e009f */
[----:B------:R0:W3:Y:S01]  /*b890*/  @P0 LDG.E.U16 R43, desc[UR20][R4.64] ;  /* 0x00000014042b0981 */ /* 0x0000e2000c1e1500 */
[----:B------:R-:W-:Y:S01]  /*b8a0*/  ISETP.GT.U32.AND P5, PT, R72, R95, PT ;  /* 0x0000005f4800720c */ /* 0x000fe20003fa4070 */
[----:B------:R-:W-:-:S12]  /*b8b0*/  @!P4 IMAD.MOV R93, RZ, RZ, -R93 ;  /* 0x000000ffff5dc224 */ /* 0x000fd800078e0a5d */
[----:B------:R-:W-:Y:S01]  /*b8c0*/  @!P5 IMAD.IADD R95, R95, 0x1, -R72 ;  /* 0x000000015f5fd824 */ /* 0x000fe200078e0a48 */
[----:B------:R-:W-:-:S04]  /*b8d0*/  ISETP.GT.U32.AND P5, PT, R72, R94, PT ;  /* 0x0000005e4800720c */ /* 0x000fc80003fa4070 */
[----:B------:R-:W-:Y:S02]  /*b8e0*/  ISETP.GT.U32.AND P6, PT, R72, R95, PT ;  /* 0x0000005f4800720c */ /* 0x000fe40003fc4070 */
[----:B------:R-:W-:-:S05]  /*b8f0*/  SEL R93, R75, R93, !P1 ;  /* 0x0000005d4b5d7207 */ /* 0x000fca0004800000 */
[----:B------:R-:W-:Y:S01]  /*b900*/  IMAD R93, R93, UR5, RZ ;  /* 0x000000055d5d7c24 */ /* 0x000fe2000f8e02ff */
[----:B------:R-:W-:Y:S01]  /*b910*/  STL [R1+0xa40], R144 ;  /* 0x000a409001007387 */ /* 0x000fe20000100800 */
[--C-:B------:R-:W-:Y:S01]  /*b920*/  @!P5 IMAD.IADD R94, R94, 0x1, -R72.reuse ;  /* 0x000000015e5ed824 */ /* 0x100fe200078e0a48 */
[----:B------:R-:W-:Y:S01]  /*b930*/  PRMT R45, RZ, 0x7610, R45 ;  /* 0x00007610ff2d7816 */ /* 0x000fe2000000002d */
[----:B------:R-:W1:Y:S02]  /*b940*/  LDCU UR5, c[0x0][0x3b0] ;  /* 0x00007600ff0577ac */ /* 0x000e640008000800 */
[----:B------:R-:W-:Y:S01]  /*b950*/  @!P6 IMAD.IADD R95, R95, 0x1, -R72 ;  /* 0x000000015f5fe824 */ /* 0x000fe200078e0a48 */
[----:B------:R-:W-:Y:S01]  /*b960*/  STL [R1+0xa3c], R143 ;  /* 0x000a3c8f01007387 */ /* 0x000fe20000100800 */
[----:B------:R-:W-:Y:S02]  /*b970*/  PRMT R8, RZ, 0x7610, R8 ;  /* 0x00007610ff087816 */ /* 0x000fe40000000008 */
[----:B--2---:R-:W-:-:S02]  /*b980*/  ISETP.GE.AND P3, PT, R145, RZ, PT ;  /* 0x000000ff9100720c */ /* 0x004fc40003f66270 */
[----:B------:R-:W-:-:S04]  /*b990*/  LEA R145, P6, R93, R69, 0x1 ;  /* 0x000000455d917211 */ /* 0x000fc800078c08ff */
[----:B0-----:R-:W-:Y:S02]  /*b9a0*/  LEA.HI.X.SX32 R4, R93, R68, 0x1, P6 ;  /* 0x000000445d047211 */ /* 0x001fe400030f0eff */
[----:B------:R-:W-:-:S05]  /*b9b0*/  ISETP.GT.U32.AND P6, PT, R72, R97, PT ;  /* 0x000000614800720c */ /* 0x000fca0003fc4070 */
[----:B------:R-:W-:Y:S02]  /*b9c0*/  @!P3 IMAD.MOV R94, RZ, RZ, -R94 ;  /* 0x000000ffff5eb224 */ /* 0x000fe400078e0a5e */
[----:B------:R-:W-:-:S03]  /*b9d0*/  @P0 IMAD.MOV.U32 R5, RZ, RZ, R4 ;  /* 0x000000ffff050224 */ /* 0x000fc600078e0004 */
[----:B------:R-:W-:-:S05]  /*b9e0*/  SEL R94, R75, R94, !P1 ;  /* 0x0000005e4b5e7207 */ /* 0x000fca0004800000 */
[----:B------:R-:W-:Y:S01]  /*b9f0*/  IMAD R94, R94, UR7, RZ ;  /* 0x000000075e5e7c24 */ /* 0x000fe2000f8e02ff */
[----:B------:R-:W-:Y:S01]  /*ba00*/  ISETP.GT.U32.AND P4, PT, R72, R96, PT ;  /* 0x000000604800720c */ /* 0x000fe20003f84070 */
[----:B------:R-:W-:Y:S01]  /*ba10*/  @!P6 IMAD.IADD R97, R97, 0x1, -R72 ;  /* 0x000000016161e824 */ /* 0x000fe200078e0a48 */
[----:B------:R-:W-:Y:S01]  /*ba20*/  PRMT R6, RZ, 0x7610, R6 ;  /* 0x00007610ff067816 */ /* 0x000fe20000000006 */
[----:B------:R-:W0:Y:S01]  /*ba30*/  LDCU UR7, c[0x0][0x3b0] ;  /* 0x00007600ff0777ac */ /* 0x000e220008000800 */
[----:B----4-:R2:W-:Y:S04]  /*ba40*/  STL [R1+0x80c], R7 ;  /* 0x00080c0701007387 */ /* 0x0105e80000100800 */
[----:B--2---:R-:W2:Y:S04]  /*ba50*/  LDL R7, [R1+0x954] ;  /* 0x0009540001077983 */ /* 0x004ea80000100800 */
[----:B------:R-:W-:Y:S04]  /*ba60*/  STL [R1+0xa48], R160 ;  /* 0x000a48a001007387 */ /* 0x000fe80000100800 */
[----:B------:R-:W-:Y:S04]  /*ba70*/  STL [R1+0xa44], R159 ;  /* 0x000a449f01007387 */ /* 0x000fe80000100800 */
[----:B---3--:R3:W-:Y:S04]  /*ba80*/  STL [R1+0x808], R43 ;  /* 0x0008082b01007387 */ /* 0x0087e80000100800 */
[----:B---3--:R-:W3:Y:S04]  /*ba90*/  LDL R43, [R1+0x97c] ;  /* 0x00097c00012b7983 */ /* 0x008ee80000100800 */
[----:B------:R-:W-:Y:S04]  /*baa0*/  STL [R1+0x28], R145 ;  /* 0x0000289101007387 */ /* 0x000fe80000100800 */
[----:B------:R4:W-:Y:S02]  /*bab0*/  STL [R1+0x24], R4 ;  /* 0x0000240401007387 */ /* 0x0009e40000100800 */
[----:B----4-:R-:W-:-:S05]  /*bac0*/  @P0 IMAD.MOV.U32 R4, RZ, RZ, R145 ;  /* 0x000000ffff040224 */ /* 0x010fca00078e0091 */
[----:B------:R4:W3:Y:S02]  /*bad0*/  @P0 LDG.E.U16 R45, desc[UR20][R4.64] ;  /* 0x00000014042d0981 */ /* 0x0008e4000c1e1500 */
[----:B----4-:R-:W-:-:S04]  /*bae0*/  LEA R4, P6, R94, R69, 0x1 ;  /* 0x000000455e047211 */ /* 0x010fc800078c08ff */
[----:B------:R-:W-:-:S05]  /*baf0*/  LEA.HI.X.SX32 R5, R94, R68, 0x1, P6 ;  /* 0x000000445e057211 */ /* 0x000fca00030f0eff */
[----:B------:R4:W3:Y:S01]  /*bb00*/  @P0 LDG.E.U16 R8, desc[UR20][R4.64] ;  /* 0x0000001404080981 */ /* 0x0008e2000c1e1500 */
[----:B------:R-:W-:Y:S01]  /*bb10*/  @!P4 IMAD.IADD R96, R96, 0x1, -R72 ;  /* 0x000000016060c824 */ /* 0x000fe200078e0a48 */
[----:B------:R-:W-:-:S04]  /*bb20*/  ISETP.GE.AND P4, PT, R146, RZ, PT ;  /* 0x000000ff9200720c */ /* 0x000fc80003f86270 */
[----:B------:R-:W-:-:S09]  /*bb30*/  ISETP.GT.U32.AND P3, PT, R72, R96, PT ;  /* 0x000000604800720c */ /* 0x000fd20003f64070 */
[----:B------:R-:W-:-:S05]  /*bb40*/  @!P4 IMAD.MOV R95, RZ, RZ, -R95 ;  /* 0x000000ffff5fc224 */ /* 0x000fca00078e0a5f */
[----:B------:R-:W-:Y:S01]  /*bb50*/  SEL R95, R75, R95, !P1 ;  /* 0x0000005f4b5f7207 */ /* 0x000fe20004800000 */
[----:B------:R-:W-:-:S04]  /*bb60*/  @!P3 IMAD.IADD R96, R96, 0x1, -R72 ;  /* 0x000000016060b824 */ /* 0x000fc800078e0a48 */
[----:B-1----:R-:W-:Y:S01]  /*bb70*/  IMAD R95, R95, UR5, RZ ;  /* 0x000000055f5f7c24 */ /* 0x002fe2000f8e02ff */
[----:B------:R-:W-:Y:S01]  /*bb80*/  PRMT R44, RZ, 0x7610, R44 ;  /* 0x00007610ff2c7816 */ /* 0x000fe2000000002c */
[----:B------:R-:W1:Y:S01]  /*bb90*/  LDCU UR5, c[0x0][0x3b0] ;  /* 0x00007600ff0577ac */ /* 0x000e620008000800 */
[----:B--2---:R-:W-:Y:S02]  /*bba0*/  ISETP.GE.AND P4, PT, R7, RZ, PT ;  /* 0x000000ff0700720c */ /* 0x004fe40003f86270 */
[----:B------:R-:W2:Y:S04]  /*bbb0*/  LDL R7, [R1+0x9b4] ;  /* 0x0009b40001077983 */ /* 0x000ea80000100800 */
[----:B------:R4:W-:Y:S04]  /*bbc0*/  STL [R1+0x68], R4 ;  /* 0x0000680401007387 */ /* 0x0009e80000100800 */
[----:B------:R-:W-:Y:S01]  /*bbd0*/  STL [R1+0x64], R5 ;  /* 0x0000640501007387 */ /* 0x000fe20000100800 */
[----:B---3--:R-:W-:-:S02]  /*bbe0*/  ISETP.GE.AND P3, PT, R43, RZ, PT ;  /* 0x000000ff2b00720c */ /* 0x008fc40003f66270 */
[----:B------:R-:W-:-:S05]  /*bbf0*/  LEA R43, P6, R95, R69, 0x1 ;  /* 0x000000455f2b7211 */ /* 0x000fca00078c08ff */
[----:B----4-:R-:W-:Y:S01]  /*bc00*/  @P0 IMAD.MOV.U32 R4, RZ, RZ, R43 ;  /* 0x000000ffff040224 */ /* 0x010fe200078e002b */
[----:B------:R3:W-:Y:S04]  /*bc10*/  STL [R1+0x800], R8 ;  /* 0x0008000801007387 */ /* 0x0007e80000100800 */
[----:B---3--:R-:W3:Y:S04]  /*bc20*/  LDL R8, [R1+0x9e4] ;  /* 0x0009e40001087983 */ /* 0x008ee80000100800 */
[----:B------:R-:W-:Y:S04]  /*bc30*/  STL [R1+0xa8], R43 ;  /* 0x0000a82b01007387 */ /* 0x000fe80000100800 */
[----:B------:R4:W-:Y:S02]  /*bc40*/  STL [R1+0x804], R45 ;  /* 0x0008042d01007387 */ /* 0x0009e40000100800 */
[----:B----4-:R-:W-:-:S05]  /*bc50*/  LEA.HI.X.SX32 R45, R95, R68, 0x1, P6 ;  /* 0x000000445f2d7211 */ /* 0x010fca00030f0eff */
[----:B------:R-:W-:-:S05]  /*bc60*/  @P0 IMAD.MOV.U32 R5, RZ, RZ, R45 ;  /* 0x000000ffff050224 */ /* 0x000fca00078e002d */
[----:B------:R4:W2:Y:S01]  /*bc70*/  @P0 LDG.E.U16 R6, desc[UR20][R4.64] ;  /* 0x0000001404060981 */ /* 0x0008a2000c1e1500 */
[----:B------:R-:W-:Y:S01]  /*bc80*/  @!P4 IMAD.MOV R96, RZ, RZ, -R96 ;  /* 0x000000ffff60c224 */ /* 0x000fe200078e0a60 */
[----:B------:R-:W-:-:S04]  /*bc90*/  ISETP.GT.U32.AND P6, PT, R72, R100, PT ;  /* 0x000000644800720c */ /* 0x000fc80003fc4070 */
[----:B------:R-:W-:-:S05]  /*bca0*/  SEL R96, R75, R96, !P1 ;  /* 0x000000604b607207 */ /* 0x000fca0004800000 */
[----:B------:R-:W-:Y:S01]  /*bcb0*/  IMAD R96, R96, UR11, RZ ;  /* 0x0000000b60607c24 */ /* 0x000fe2000f8e02ff */
[----:B------:R-:W-:Y:S01]  /*bcc0*/  STL [R1+0xa4], R45 ;  /* 0x0000a42d01007387 */ /* 0x000fe20000100800 */
[----:B------:R-:W-:Y:S01]  /*bcd0*/  ISETP.GT.U32.AND P5, PT, R72, R98, PT ;  /* 0x000000624800720c */ /* 0x000fe20003fa4070 */
[----:B------:R-:W0:Y:S01]  /*bce0*/  LDCU UR11, c[0x0][0x3b0] ;  /* 0x00007600ff0b77ac */ /* 0x000e220008000800 */
[----:B------:R-:W-:Y:S01]  /*bcf0*/  @!P6 IMAD.IADD R100, R100, 0x1, -R72 ;  /* 0x000000016464e824 */ /* 0x000fe200078e0a48 */
[----:B----4-:R-:W-:-:S04]  /*bd00*/  LEA R4, P6, R96, R69, 0x1 ;  /* 0x0000004560047211 */ /* 0x010fc800078c08ff */
[----:B------:R-:W-:-:S05]  /*bd10*/  LEA.HI.X.SX32 R5, R96, R68, 0x1, P6 ;  /* 0x0000004460057211 */ /* 0x000fca00030f0eff */
[----:B------:R4:W3:Y:S01]  /*bd20*/  @P0 LDG.E.U16 R44, desc[UR20][R4.64] ;  /* 0x00000014042c0981 */ /* 0x0008e2000c1e1500 */
[----:B------:R-:W-:-:S05]  /*bd30*/  @!P5 IMAD.IADD R98, R98, 0x1, -R72 ;  /* 0x000000016262d824 */ /* 0x000fca00078e0a48 */
[C---:B------:R-:W-:Y:S02]  /*bd40*/  ISETP.GT.U32.AND P5, PT, R72.reuse, R98, PT ;  /* 0x000000624800720c */ /* 0x040fe40003fa4070 */
[----:B------:R-:W-:-:S11]  /*bd50*/  ISETP.GT.U32.AND P4, PT, R72, R97, PT ;  /* 0x000000614800720c */ /* 0x000fd60003f84070 */
[----:B------:R-:W-:Y:S01]  /*bd60*/  @!P5 IMAD.IADD R98, R98, 0x1, -R72 ;  /* 0x000000016262d824 */ /* 0x000fe200078e0a48 */
[----:B------:R-:W-:Y:S01]  /*bd70*/  ISETP.GT.U32.AND P5, PT, R72, R99, PT ;  /* 0x000000634800720c */ /* 0x000fe20003fa4070 */
[----:B--2---:R2:W-:Y:S04]  /*bd80*/  STL [R1+0x7fc], R6 ;  /* 0x0007fc0601007387 */ /* 0x0045e80000100800 */
[----:B--2---:R-:W2:Y:S01]  /*bd90*/  LDL R6, [R1+0xa0c] ;  /* 0x000a0c0001067983 */ /* 0x004ea20000100800 */
[----:B------:R-:W-:Y:S01]  /*bda0*/  @!P3 IMAD.MOV R98, RZ, RZ, -R98 ;  /* 0x000000ffff62b224 */ /* 0x000fe200078e0a62 */
[----:B------:R-:W-:-:S06]  /*bdb0*/  ISETP.GE.AND P3, PT, R7, RZ, PT ;  /* 0x000000ff0700720c */ /* 0x000fcc0003f66270 */
[----:B------:R-:W-:Y:S01]  /*bdc0*/  @!P5 IMAD.IADD R99, R99, 0x1, -R72 ;  /* 0x000000016363d824 */ /* 0x000fe200078e0a48 */
[----:B------:R-:W-:-:S04]  /*bdd0*/  SEL R98, R75, R98, !P1 ;  /* 0x000000624b627207 */ /* 0x000fc80004800000 */
[----:B------:R-:W-:Y:S01]  /*bde0*/  ISETP.GT.U32.AND P5, PT, R72, R99, PT ;  /* 0x000000634800720c */ /* 0x000fe20003fa4070 */
[----:B------:R-:W-:Y:S02]  /*bdf0*/  @!P4 IMAD.IADD R97, R97, 0x1, -R72 ;  /* 0x000000016161c824 */ /* 0x000fe400078e0a48 */
[----:B-1----:R-:W-:Y:S01]  /*be00*/  IMAD R98, R98, UR5, RZ ;  /* 0x0000000562627c24 */ /* 0x002fe2000f8e02ff */
[----:B------:R4:W-:Y:S01]  /*be10*/  STL [R1+0xe8], R4 ;  /* 0x0000e80401007387 */ /* 0x0009e20000100800 */
[----:B------:R-:W-:Y:S01]  /*be20*/  ISETP.GT.U32.AND P4, PT, R72, R100, PT ;  /* 0x000000644800720c */ /* 0x000fe20003f84070 */
[----:B------:R-:W1:Y:S01]  /*be30*/  LDCU UR5, c[0x0][0x3b0] ;  /* 0x00007600ff0577ac */ /* 0x000e620008000800 */
[----:B------:R-:W-:Y:S01]  /*be40*/  @!P3 IMAD.MOV R97, RZ, RZ, -R97 ;  /* 0x000000ffff61b224 */ /* 0x000fe200078e0a61 */
[----:B------:R-:W-:-:S05]  /*be50*/  LEA R7, P3, R98, R69, 0x1 ;  /* 0x0000004562077211 */ /* 0x000fca00078608ff */
[----:B------:R-:W-:Y:S01]  /*be60*/  @!P5 IMAD.IADD R99, R99, 0x1, -R72 ;  /* 0x000000016363d824 */ /* 0x000fe200078e0a48 */
[----:B---3--:R-:W-:Y:S01]  /*be70*/  ISETP.GE.AND P5, PT, R8, RZ, PT ;  /* 0x000000ff0800720c */ /* 0x008fe20003fa6270 */
[----:B------:R-:W-:Y:S04]  /*be80*/  STL [R1+0x148], R7 ;  /* 0x0001480701007387 */ /* 0x000fe80000100800 */
[----:B------:R-:W3:Y:S01]  /*be90*/  LDL R8, [R1+0x9ec] ;  /* 0x0009ec0001087983 */ /* 0x000ee20000100800 */
[----:B------:R-:W-:Y:S02]  /*bea0*/  LEA.HI.X.SX32 R43, R98, R68, 0x1, P3 ;  /* 0x00000044622b7211 */ /* 0x000fe400018f0eff */
[----:B------:R-:W-:Y:S01]  /*beb0*/  SEL R97, R75, R97, !P1 ;  /* 0x000000614b617207 */ /* 0x000fe20004800000 */
[----:B------:R1:W-:Y:S01]  /*bec0*/  STL [R1+0xe4], R5 ;  /* 0x0000e40501007387 */ /* 0x0003e20000100800 */
[----:B------:R-:W-:Y:S01]  /*bed0*/  PRMT R160, RZ, 0x7610, R160 ;  /* 0x00007610ffa07816 */ /* 0x000fe200000000a0 */
[----:B----4-:R-:W-:-:S02]  /*bee0*/  @P0 IMAD.MOV.U32 R4, RZ, RZ, R7 ;  /* 0x000000ffff040224 */ /* 0x010fc400078e0007 */
[----:B0-----:R-:W-:Y:S02]  /*bef0*/  IMAD R97, R97, UR7, RZ ;  /* 0x0000000761617c24 */ /* 0x001fe4000f8e02ff */
[----:B-1----:R-:W-:Y:S02]  /*bf00*/  @P0 IMAD.MOV.U32 R5, RZ, RZ, R43 ;  /* 0x000000ffff050224 */ /* 0x002fe400078e002b */
[----:B------:R-:W-:Y:S01]  /*bf10*/  @!P4 IMAD.IADD R100, R100, 0x1, -R72 ;  /* 0x000000016464c824 */ /* 0x000fe200078e0a48 */
[----:B------:R-:W-:Y:S01]  /*bf20*/  STL [R1+0x144], R43 ;  /* 0x0001442b01007387 */ /* 0x000fe20000100800 */
[----:B------:R-:W-:Y:S01]  /*bf30*/  @!P5 IMAD.MOV R99, RZ, RZ, -R99 ;  /* 0x000000ffff63d224 */ /* 0x000fe200078e0a63 */
[----:B------:R-:W-:Y:S01]  /*bf40*/  PRMT R159, RZ, 0x7610, R159 ;  /* 0x00007610ff9f7816 */ /* 0x000fe2000000009f */
[----:B------:R-:W0:Y:S01]  /*bf50*/  LDCU UR7, c[0x0][0x3b0] ;  /* 0x00007600ff0777ac */ /* 0x000e220008000800 */
[----:B------:R1:W4:Y:S04]  /*bf60*/  @P0 LDG.E.U16 R160, desc[UR20][R4.64] ;  /* 0x0000001404a00981 */ /* 0x000328000c1e1500 */
[----:B------:R0:W-:Y:S01]  /*bf70*/  STL [R1+0x7f8], R44 ;  /* 0x0007f82c01007387 */ /* 0x0001e20000100800 */
[----:B-1----:R-:W-:-:S04]  /*bf80*/  LEA R4, P4, R97, R69, 0x1 ;  /* 0x0000004561047211 */ /* 0x002fc800078808ff */
[----:B------:R-:W-:Y:S01]  /*bf90*/  LEA.HI.X.SX32 R5, R97, R68, 0x1, P4 ;  /* 0x0000004461057211 */ /* 0x000fe200020f0eff */
[----:B0-----:R-:W4:Y:S04]  /*bfa0*/  LDL R44, [R1+0x9a4] ;  /* 0x0009a400012c7983 */ /* 0x001f280000100800 */
[----:B------:R0:W-:Y:S04]  /*bfb0*/  STL [R1+0x188], R4 ;  /* 0x0001880401007387 */ /* 0x0001e80000100800 */
[----:B------:R1:W-:Y:S01]  /*bfc0*/  STL [R1+0x184], R5 ;  /* 0x0001840501007387 */ /* 0x0003e20000100800 */
[----:B------:R-:W-:-:S03]  /*bfd0*/  SEL R99, R75, R99, !P1 ;  /* 0x000000634b637207 */ /* 0x000fc60004800000 */
[----:B------:R0:W4:Y:S02]  /*bfe0*/  @P0 LDG.E.U16 R159, desc[UR20][R4.64] ;  /* 0x00000014049f0981 */ /* 0x000124000c1e1500 */
[----:B------:R-:W-:Y:S01]  /*bff0*/  IMAD R99, R99, UR12, RZ ;  /* 0x0000000c63637c24 */ /* 0x000fe2000f8e02ff */
[----:B--2---:R-:W-:Y:S01]  /*c000*/  ISETP.GE.AND P6, PT, R6, RZ, PT ;  /* 0x000000ff0600720c */ /* 0x004fe20003fc6270 */
[----:B------:R-:W2:Y:S01]  /*c010*/  LDCU UR12, c[0x0][0x3b0] ;  /* 0x00007600ff0c77ac */ /* 0x000ea20008000800 */
[----:B------:R-:W2:Y:S11]  /*c020*/  LDL R6, [R1+0x964] ;  /* 0x0009640001067983 */ /* 0x000eb60000100800 */
[----:B------:R-:W-:Y:S01]  /*c030*/  @!P6 IMAD.MOV R100, RZ, RZ, -R100 ;  /* 0x000000ffff64e224 */ /* 0x000fe200078e0a64 */
[----:B------:R-:W-:-:S04]  /*c040*/  LEA R7, P6, R99, R69, 0x1 ;  /* 0x0000004563077211 */ /* 0x000fc800078c08ff */
[----:B0-----:R-:W-:Y:S01]  /*c050*/  LEA.HI.X.SX32 R4, R99, R68, 0x1, P6 ;  /* 0x0000004463047211 */ /* 0x001fe200030f0eff */
[----:B------:R-:W-:Y:S04]  /*c060*/  STL [R1+0x1c8], R7 ;  /* 0x0001c80701007387 */ /* 0x000fe80000100800 */
[----:B------:R0:W-:Y:S01]  /*c070*/  STL [R1+0x1c4], R4 ;  /* 0x0001c40401007387 */ /* 0x0001e20000100800 */
[----:B-1----:R-:W-:Y:S02]  /*c080*/  @P0 IMAD.MOV.U32 R5, RZ, RZ, R4 ;  /* 0x000000ffff050224 */ /* 0x002fe400078e0004 */
[----:B0-----:R-:W-:Y:S02]  /*c090*/  @P0 IMAD.MOV.U32 R4, RZ, RZ, R7 ;  /* 0x000000ffff040224 */ /* 0x001fe400078e0007 */
[----:B------:R-:W2:Y:S01]  /*c0a0*/  LDL R7, [R1+0x91c] ;  /* 0x00091c0001077983 */ /* 0x000ea20000100800 */
[----:B------:R-:W-:-:S02]  /*c0b0*/  ISETP.GT.U32.AND P3, PT, R72, R101, PT ;  /* 0x000000654800720c */ /* 0x000fc40003f64070 */
[C---:B------:R-:W-:Y:S02]  /*c0c0*/  ISETP.GT.U32.AND P5, PT, R72.reuse, R102, PT ;  /* 0x000000664800720c */ /* 0x040fe40003fa4070 */
[----:B------:R-:W-:-:S09]  /*c0d0*/  ISETP.GT.U32.AND P4, PT, R72, R103, PT ;  /* 0x000000674800720c */ /* 0x000fd20003f84070 */
[--C-:B------:R-:W-:Y:S02]  /*c0e0*/  @!P3 IMAD.IADD R101, R101, 0x1, -R72.reuse ;  /* 0x000000016565b824 */ /* 0x100fe400078e0a48 */
[----:B------:R-:W-:-:S03]  /*c0f0*/  @!P5 IMAD.IADD R102, R102, 0x1, -R72 ;  /* 0x000000016666d824 */ /* 0x000fc600078e0a48 */
[----:B------:R-:W-:Y:S02]  /*c100*/  ISETP.GT.U32.AND P3, PT, R72, R101, PT ;  /* 0x000000654800720c */ /* 0x000fe40003f64070 */
[----:B---3--:R-:W-:Y:S02]  /*c110*/  ISETP.GE.AND P5, PT, R8, RZ, PT ;  /* 0x000000ff0800720c */ /* 0x008fe40003fa6270 */
[----:B------:R-:W-:Y:S01]  /*c120*/  SEL R100, R75, R100, !P1 ;  /* 0x000000644b647207 */ /* 0x000fe20004800000 */
[----:B------:R-:W-:-:S04]  /*c130*/  @!P4 IMAD.IADD R103, R103, 0x1, -R72 ;  /* 0x000000016767c824 */ /* 0x000fc800078e0a48 */
[----:B------:R-:W-:-:S04]  /*c140*/  IMAD R100, R100, UR5, RZ ;  /* 0x0000000564647c24 */ /* 0x000fc8000f8e02ff */
[----:B------:R-:W-:Y:S01]  /*c150*/  @!P3 IMAD.IADD R101, R101, 0x1, -R72 ;  /* 0x000000016565b824 */ /* 0x000fe200078e0a48 */
[----:B------:R-:W-:Y:S01]  /*c160*/  ISETP.GT.U32.AND P3, PT, R72, R102, PT ;  /* 0x000000664800720c */ /* 0x000fe20003f64070 */
[----:B------:R-:W0:Y:S01]  /*c170*/  LDCU UR5, c[0x0][0x3b0] ;  /* 0x00007600ff0577ac */ /* 0x000e220008000800 */
[----:B------:R-:W-:Y:S01]  /*c180*/  LEA R8, P6, R100, R69, 0x1 ;  /* 0x0000004564087211 */ /* 0x000fe200078c08ff */
[----:B------:R-:W-:Y:S01]  /*c190*/  @!P5 IMAD.MOV R101, RZ, RZ, -R101 ;  /* 0x000000ffff65d224 */ /* 0x000fe200078e0a65 */
[----:B------:R-:W-:Y:S02]  /*c1a0*/  ISETP.GT.U32.AND P4, PT, R72, R103, PT ;  /* 0x000000674800720c */ /* 0x000fe40003f84070 */
[----:B------:R-:W-:Y:S02]  /*c1b0*/  PRMT R144, RZ, 0x7610, R144 ;  /* 0x00007610ff907816 */ /* 0x000fe40000000090 */
[----:B------:R-:W-:Y:S02]  /*c1c0*/  LEA.HI.X.SX32 R43, R100, R68, 0x1, P6 ;  /* 0x00000044642b7211 */ /* 0x000fe400030f0eff */
[----:B------:R-:W-:-:S02]  /*c1d0*/  ISETP.GT.U32.AND P5, PT, R72, R104, PT ;  /* 0x000000684800720c */ /* 0x000fc40003fa4070 */
[----:B------:R-:W-:Y:S01]  /*c1e0*/  SEL R101, R75, R101, !P1 ;  /* 0x000000654b657207 */ /* 0x000fe20004800000 */
[----:B------:R1:W3:Y:S01]  /*c1f0*/  @P0 LDG.E.U16 R144, desc[UR20][R4.64] ;  /* 0x0000001404900981 */ /* 0x0002e2000c1e1500 */
[----:B------:R-:W-:Y:S02]  /*c200*/  PRMT R143, RZ, 0x7610, R143 ;  /* 0x00007610ff8f7816 */ /* 0x000fe4000000008f */
[----:B----4-:R-:W-:Y:S01]  /*c210*/  ISETP.GE.AND P6, PT, R44, RZ, PT ;  /* 0x000000ff2c00720c */ /* 0x010fe20003fc6270 */
[----:B------:R-:W-:Y:S02]  /*c220*/  IMAD R101, R101, UR7, RZ ;  /* 0x0000000765657c24 */ /* 0x000fe4000f8e02ff */
[--C-:B------:R-:W-:Y:S01]  /*c230*/  @!P3 IMAD.IADD R102, R102, 0x1, -R72.reuse ;  /* 0x000000016666b824 */ /* 0x100fe200078e0a48 */
[----:B------:R-:W-:Y:S01]  /*c240*/  STL [R1+0x208], R8 ;  /* 0x0002080801007387 */ /* 0x000fe20000100800 */
[----:B------:R-:W-:Y:S01]  /*c250*/  @!P4 IMAD.IADD R103, R103, 0x1, -R72 ;  /* 0x000000016767c824 */ /* 0x000fe200078e0a48 */
[----:B------:R-:W4:Y:S01]  /*c260*/  LDCU UR7, c[0x0][0x3b0] ;  /* 0x00007600ff0777ac */ /* 0x000f220008000800 */
[----:B-1----:R-:W-:-:S02]  /*c270*/  @P0 IMAD.MOV.U32 R4, RZ, RZ, R8 ;  /* 0x000000ffff040224 */ /* 0x002fc400078e0008 */
[----:B------:R-:W-:Y:S01]  /*c280*/  @P0 IMAD.MOV.U32 R5, RZ, RZ, R43 ;  /* 0x000000ffff050224 */ /* 0x000fe200078e002b */
[----:B------:R1:W-:Y:S04]  /*c290*/  STL [R1+0x204], R43 ;  /* 0x0002042b01007387 */ /* 0x0003e80000100800 */
[----:B------:R0:W3:Y:S01]  /*c2a0*/  @P0 LDG.E.U16 R143, desc[UR20][R4.64] ;  /* 0x00000014048f0981 */ /* 0x0000e2000c1e1500 */
[----:B------:R-:W-:Y:S02]  /*c2b0*/  @!P5 IMAD.IADD R104, R104, 0x1, -R72 ;  /* 0x000000016868d824 */ /* 0x000fe400078e0a48 */
[----:B------:R-:W-:Y:S01]  /*c2c0*/  @!P6 IMAD.MOV R102, RZ, RZ, -R102 ;  /* 0x000000ffff66e224 */ /* 0x000fe200078e0a66 */
[----:B-1----:R-:W3:Y:S01]  /*c2d0*/  LDL R43, [R1+0x8b8] ;  /* 0x0008b800012b7983 */ /* 0x002ee20000100800 */
[----:B0-----:R-:W-:-:S04]  /*c2e0*/  LEA R4, P4, R101, R69, 0x1 ;  /* 0x0000004565047211 */ /* 0x001fc800078808ff */
[----:B------:R-:W-:Y:S01]  /*c2f0*/  LEA.HI.X.SX32 R5, R101, R68, 0x1, P4 ;  /* 0x0000004465057211 */ /* 0x000fe200020f0eff */
[----:B------:R0:W-:Y:S01]  /*c300*/  STL [R1+0x248], R4 ;  /* 0x0002480401007387 */ /* 0x0001e20000100800 */
[----:B------:R-:W-:-:S03]  /*c310*/  ISETP.GT.U32.AND P6, PT, R72, R104, PT ;  /* 0x000000684800720c */ /* 0x000fc60003fc4070 */
[----:B------:R1:W-:Y:S01]  /*c320*/  STL [R1+0x244], R5 ;  /* 0x0002440501007387 */ /* 0x0003e20000100800 */
[----:B------:R-:W-:Y:S02]  /*c330*/  SEL R102, R75, R102, !P1 ;  /* 0x000000664b667207 */ /* 0x000fe40004800000 */
[----:B------:R-:W-:-:S03]  /*c340*/  PRMT R158, RZ, 0x7610, R158 ;  /* 0x00007610ff9e7816 */ /* 0x000fc6000000009e */
[----:B------:R-:W-:Y:S01]  /*c350*/  IMAD R102, R102, UR5, RZ ;  /* 0x0000000566667c24 */ /* 0x000fe2000f8e02ff */
[----:B------:R-:W-:Y:S01]  /*c360*/  PRMT R157, RZ, 0x7610, R157 ;  /* 0x00007610ff9d7816 */ /* 0x000fe2000000009d */
[----:B------:R-:W2:Y:S01]  /*c370*/  LDCU UR5, c[0x0][0x3b0] ;  /* 0x00007600ff0577ac */ /* 0x000ea20008000800 */
[----:B------:R0:W3:Y:S01]  /*c380*/  @P0 LDG.E.U16 R158, desc[UR20][R4.64] ;  /* 0x00000014049e0981 */ /* 0x0000e2000c1e1500 */
[----:B------:R-:W-:Y:S01]  /*c390*/  @!P6 IMAD.IADD R104, R104, 0x1, -R72 ;  /* 0x000000016868e824 */ /* 0x000fe200078e0a48 */
[----:B0-----:R-:W-:-:S04]  /*c3a0*/  LEA R4, P6, R102, R69, 0x1 ;  /* 0x0000004566047211 */ /* 0x001fc800078c08ff */
[----:B-1----:R-:W-:-:S05]  /*c3b0*/  LEA.HI.X.SX32 R5, R102, R68, 0x1, P6 ;  /* 0x0000004466057211 */ /* 0x002fca00030f0eff */
[----:B------:R0:W3:Y:S01]  /*c3c0*/  @P0 LDG.E.U16 R157, desc[UR20][R4.64] ;  /* 0x00000014049d0981 */ /* 0x0000e2000c1e1500 */
[----:B--2---:R-:W-:-:S03]  /*c3d0*/  ISETP.GE.AND P3, PT, R6, RZ, PT ;  /* 0x000000ff0600720c */ /* 0x004fc60003f66270 */
[----:B------:R-:W2:Y:S10]  /*c3e0*/  LDL R6, [R1+0x894] ;  /* 0x0008940001067983 */ /* 0x000eb40000100800 */
[----:B------:R-:W-:-:S05]  /*c3f0*/  @!P3 IMAD.MOV R103, RZ, RZ, -R103 ;  /* 0x000000ffff67b224 */ /* 0x000fca00078e0a67 */
[----:B------:R-:W-:-:S05]  /*c400*/  SEL R103, R75, R103, !P1 ;  /* 0x000000674b677207 */ /* 0x000fca0004800000 */
[----:B----4-:R-:W-:Y:S01]  /*c410*/  IMAD R103, R103, UR7, RZ ;  /* 0x0000000767677c24 */ /* 0x010fe2000f8e02ff */
[----:B------:R-:W-:Y:S01]  /*c420*/  STL [R1+0x288], R4 ;  /* 0x0002880401007387 */ /* 0x000fe20000100800 */
[C---:B------:R-:W-:Y:S01]  /*c430*/  ISETP.GT.U32.AND P5, PT, R72.reuse, R105, PT ;  /* 0x000000694800720c */ /* 0x040fe20003fa4070 */
[----:B------:R-:W1:Y:S01]  /*c440*/  LDCU UR7, c[0x0][0x3b0] ;  /* 0x00007600ff0777ac */ /* 0x000e620008000800 */
[----:B------:R-:W-:Y:S02]  /*c450*/  ISETP.GE.AND P3, PT, R7, RZ, PT ;  /* 0x000000ff0700720c */ /* 0x000fe40003f66270 */
[C---:B------:R-:W-:Y:S01]  /*c460*/  LEA R7, P6, R103.reuse, R69, 0x1 ;  /* 0x0000004567077211 */ /* 0x040fe200078c08ff */
[----:B------:R0:W-:Y:S03]  /*c470*/  STL [R1+0x284], R5 ;  /* 0x0002840501007387 */ /* 0x0001e60000100800 */
[----:B------:R-:W-:Y:S01]  /*c480*/  LEA.HI.X.SX32 R8, R103, R68, 0x1, P6 ;  /* 0x0000004467087211 */ /* 0x000fe200030f0eff */
[----:B------:R-:W-:Y:S04]  /*c490*/  STL [R1+0x2c8], R7 ;  /* 0x0002c80701007387 */ /* 0x000fe80000100800 */
[----:B------:R4:W-:Y:S01]  /*c4a0*/  STL [R1+0x2c4], R8 ;  /* 0x0002c40801007387 */ /* 0x0009e20000100800 */
[----:B0-----:R-:W-:Y:S01]  /*c4b0*/  @P0 IMAD.MOV.U32 R5, RZ, RZ, R8 ;  /* 0x000000ffff050224 */ /* 0x001fe200078e0008 */
[C---:B------:R-:W-:Y:S01]  /*c4c0*/  ISETP.GT.U32.AND P4, PT, R72.reuse, R106, PT ;  /* 0x0000006a4800720c */ /* 0x040fe20003f84070 */
[----:B------:R-:W-:Y:S01]  /*c4d0*/  @!P5 IMAD.IADD R105, R105, 0x1, -R72 ;  /* 0x000000016969d824 */ /* 0x000fe200078e0a48 */
[----:B------:R-:W2:Y:S04]  /*c4e0*/  LDL R44, [R1+0x884] ;  /* 0x00088400012c7983 */ /* 0x000ea80000100800 */
[----:B----4-:R-:W4:Y:S01]  /*c4f0*/  LDL R8, [R1+0x864] ;  /* 0x0008640001087983 */ /* 0x010f220000100800 */
[----:B------:R-:W-:Y:S01]  /*c500*/  @!P3 IMAD.MOV R104, RZ, RZ, -R104 ;  /* 0x000000ffff68b224 */ /* 0x000fe200078e0a68 */
[----:B------:R-:W-:-:S05]  /*c510*/  ISETP.GT.U32.AND P6, PT, R72, R105, PT ;  /* 0x000000694800720c */ /* 0x000fca0003fc4070 */
[----:B------:R-:W-:Y:S01]  /*c520*/  @!P4 IMAD.IADD R106, R106, 0x1, -R72 ;  /* 0x000000016a6ac824 */ /* 0x000fe200078e0a48 */
[C---:B------:R-:W-:Y:S02]  /*c530*/  ISETP.GT.U32.AND P4, PT, R72.reuse, R109, PT ;  /* 0x0000006d4800720c */ /* 0x040fe40003f84070 */
[----:B------:R-:W-:Y:S02]  /*c540*/  SEL R104, R75, R104, !P1 ;  /* 0x000000684b687207 */ /* 0x000fe40004800000 */
[----:B------:R-:W-:Y:S01]  /*c550*/  ISETP.GT.U32.AND P5, PT, R72, R106, PT ;  /* 0x0000006a4800720c */ /* 0x000fe20003fa4070 */
[----:B------:R-:W-:Y:S01]  /*c560*/  @P0 IMAD.MOV.U32 R4, RZ, RZ, R7 ;  /* 0x000000ffff040224 */ /* 0x000fe200078e0007 */
[----:B------:R-:W-:Y:S01]  /*c570*/  PRMT R142, RZ, 0x7610, R142 ;  /* 0x00007610ff8e7816 */ /* 0x000fe2000000008e */
[----:B------:R-:W-:Y:S01]  /*c580*/  IMAD R104, R104, UR11, RZ ;  /* 0x0000000b68687c24 */ /* 0x000fe2000f8e02ff */
[----:B------:R-:W4:Y:S01]  /*c590*/  LDL R7, [R1+0x8e0] ;  /* 0x0008e00001077983 */ /* 0x000f220000100800 */
[--C-:B------:R-:W-:Y:S01]  /*c5a0*/  @!P6 IMAD.IADD R105, R105, 0x1, -R72.reuse ;  /* 0x000000016969e824 */ /* 0x100fe200078e0a48 */
[----:B------:R-:W-:Y:S01]  /*c5b0*/  PRMT R141, RZ, 0x7610, R141 ;  /* 0x00007610ff8d7816 */ /* 0x000fe2000000008d */
[----:B------:R-:W0:Y:S01]  /*c5c0*/  LDCU UR11, c[0x0][0x3b0] ;  /* 0x00007600ff0b77ac */ /* 0x000e220008000800 */
[----:B------:R1:W4:Y:S01]  /*c5d0*/  @P0 LDG.E.U16 R142, desc[UR20][R4.64] ;  /* 0x00000014048e0981 */ /* 0x000322000c1e1500 */
[----:B------:R-:W-:-:S04]  /*c5e0*/  @!P4 IMAD.IADD R109, R109, 0x1, -R72 ;  /* 0x000000016d6dc824 */ /* 0x000fc800078e0a48 */
[----:B------:R-:W-:Y:S01]  /*c5f0*/  @!P5 IMAD.IADD R106, R106, 0x1, -R72 ;  /* 0x000000016a6ad824 */ /* 0x000fe200078e0a48 */
[----:B------:R-:W-:Y:S02]  /*c600*/  ISETP.GT.U32.AND P5, PT, R72, R108, PT ;  /* 0x0000006c4800720c */ /* 0x000fe40003fa4070 */
[----:B-1----:R-:W-:-:S04]  /*c610*/  LEA R4, P6, R104, R69, 0x1 ;  /* 0x0000004568047211 */ /* 0x002fc800078c08ff */
[----:B------:R-:W-:Y:S01]  /*c620*/  LEA.HI.X.SX32 R5, R104, R68, 0x1, P6 ;  /* 0x0000004468057211 */ /* 0x000fe200030f0eff */
[----:B------:R1:W-:Y:S01]  /*c630*/  STL [R1+0x300], R4 ;  /* 0x0003000401007387 */ /* 0x0003e20000100800 */
[----:B---3--:R-:W-:-:S03]  /*c640*/  ISETP.GE.AND P3, PT, R43, RZ, PT ;  /* 0x000000ff2b00720c */ /* 0x008fc60003f66270 */
[----:B------:R3:W-:Y:S02]  /*c650*/  STL [R1+0x2fc], R5 ;  /* 0x0002fc0501007387 */ /* 0x0007e40000100800 */
[----:B------:R-:W-:Y:S01]  /*c660*/  @!P5 IMAD.IADD R108, R108, 0x1, -R72 ;  /* 0x000000016c6cd824 */ /* 0x000fe200078e0a48 */
[----:B------:R-:W-:Y:S01]  /*c670*/  ISETP.GT.U32.AND P5, PT, R72, R109, PT ;  /* 0x0000006d4800720c */ /* 0x000fe20003fa4070 */
[----:B------:R1:W4:Y:S06]  /*c680*/  @P0 LDG.E.U16 R141, desc[UR20][R4.64] ;  /* 0x00000014048d0981 */ /* 0x00032c000c1e1500 */
[----:B------:R-:W-:-:S05]  /*c690*/  @!P3 IMAD.MOV R106, RZ, RZ, -R106 ;  /* 0x000000ffff6ab224 */ /* 0x000fca00078e0a6a */
[----:B------:R-:W-:-:S05]  /*c6a0*/  SEL R106, R75, R106, !P1 ;  /* 0x0000006a4b6a7207 */ /* 0x000fca0004800000 */
[----:B------:R-:W-:Y:S02]  /*c6b0*/  IMAD R106, R106, UR5, RZ ;  /* 0x000000056a6a7c24 */ /* 0x000fe4000f8e02ff */
[----:B------:R-:W-:Y:S01]  /*c6c0*/  @!P5 IMAD.IADD R109, R109, 0x1, -R72 ;  /* 0x000000016d6dd824 */ /* 0x000fe200078e0a48 */
[----:B------:R-:W-:Y:S01]  /*c6d0*/  PRMT R71, RZ, 0x7610, R71 ;  /* 0x00007610ff477816 */ /* 0x000fe20000000047 */
[----:B------:R-:W0:Y:S01]  /*c6e0*/  LDCU UR5, c[0x0][0x3b0] ;  /* 0x00007600ff0577ac */ /* 0x000e220008000800 */
[----:B------:R-:W-:-:S04]  /*c6f0*/  LEA R43, P6, R106, R69, 0x1 ;  /* 0x000000456a2b7211 */ /* 0x000fc800078c08ff */
[----:B------:R-:W-:Y:S01]  /*c700*/  LEA.HI.X.SX32 R45, R106, R68, 0x1, P6 ;  /* 0x000000446a2d7211 */ /* 0x000fe200030f0eff */
[----:B-1----:R-:W-:-:S04]  /*c710*/  @P0 IMAD.MOV.U32 R4, RZ, RZ, R43 ;  /* 0x000000ffff040224 */ /* 0x002fc800078e002b */
[----:B---3--:R-:W-:-:S05]  /*c720*/  @P0 IMAD.MOV.U32 R5, RZ, RZ, R45 ;  /* 0x000000ffff050224 */ /* 0x008fca00078e002d */
[----:B------:R1:W3:Y:S01]  /*c730*/  @P0 LDG.E.U16 R71, desc[UR20][R4.64] ;  /* 0x0000001404470981 */ /* 0x0002e2000c1e1500 */
[----:B--2---:R-:W-:-:S03]  /*c740*/  ISETP.GE.AND P4, PT, R6, RZ, PT ;  /* 0x000000ff0600720c */ /* 0x004fc60003f86270 */
[----:B------:R-:W2:Y:S10]  /*c750*/  LDL R6, [R1+0x8f4] ;  /* 0x0008f40001067983 */ /* 0x000eb40000100800 */
[----:B------:R-:W-:-:S05]  /*c760*/  @!P4 IMAD.MOV R105, RZ, RZ, -R105 ;  /* 0x000000ffff69c224 */ /* 0x000fca00078e0a69 */
[----:B------:R-:W-:-:S05]  /*c770*/  SEL R105, R75, R105, !P1 ;  /* 0x000000694b697207 */ /* 0x000fca0004800000 */
[----:B------:R-:W-:Y:S01]  /*c780*/  IMAD R105, R105, UR7, RZ ;  /* 0x0000000769697c24 */ /* 0x000fe2000f8e02ff */
[----:B------:R0:W-:Y:S01]  /*c790*/  STL [R1+0x338], R43 ;  /* 0x0003382b01007387 */ /* 0x0001e20000100800 */
[----:B----4-:R-:W-:Y:S01]  /*c7a0*/  ISETP.GE.AND P6, PT, R8, RZ, PT ;  /* 0x000000ff0800720c */ /* 0x010fe20003fc6270 */
[----:B------:R-:W4:Y:S02]  /*c7b0*/  LDCU UR7, c[0x0][0x3b0] ;  /* 0x00007600ff0777ac */ /* 0x000f240008000800 */
[C---:B------:R-:W-:Y:S01]  /*c7c0*/  LEA R8, P5, R105.reuse, R69, 0x1 ;  /* 0x0000004569087211 */ /* 0x040fe200078a08ff */
[----:B------:R-:W-:Y:S03]  /*c7d0*/  STL [R1+0x334], R45 ;  /* 0x0003342d01007387 */ /* 0x000fe60000100800 */
[----:B0-----:R-:W-:Y:S01]  /*c7e0*/  LEA.HI.X.SX32 R43, R105, R68, 0x1, P5 ;  /* 0x00000044692b7211 */ /* 0x001fe200028f0eff */
[----:B------:R-:W-:Y:S04]  /*c7f0*/  STL [R1+0x370], R8 ;  /* 0x0003700801007387 */ /* 0x000fe80000100800 */
[----:B------:R0:W-:Y:S01]  /*c800*/  STL [R1+0x36c], R43 ;  /* 0x00036c2b01007387 */ /* 0x0001e20000100800 */
[----:B-1----:R-:W-:-:S03]  /*c810*/  @P0 IMAD.MOV.U32 R5, RZ, RZ, R43 ;  /* 0x000000ffff050224 */ /* 0x002fc600078e002b */
[----:B0-----:R-:W3:Y:S01]  /*c820*/  LDL R43, [R1+0x920] ;  /* 0x00092000012b7983 */ /* 0x001ee20000100800 */
[C---:B------:R-:W-:Y:S02]  /*c830*/  ISETP.GT.U32.AND P3, PT, R72.reuse, R107, PT ;  /* 0x0000006b4800720c */ /* 0x040fe40003f64070 */
[----:B------:R-:W-:Y:S02]  /*c840*/  ISETP.GT.U32.AND P4, PT, R72, R108, PT ;  /* 0x0000006c4800720c */ /* 0x000fe40003f84070 */
[----:B------:R-:W-:Y:S01]  /*c850*/  ISETP.GE.AND P5, PT, R44, RZ, PT ;  /* 0x000000ff2c00720c */ /* 0x000fe20003fa6270 */
[----:B------:R-:W-:Y:S01]  /*c860*/  @!P6 IMAD.MOV R109, RZ, RZ, -R109 ;  /* 0x000000ffff6de224 */ /* 0x000fe200078e0a6d */
[----:B------:R-:W3:Y:S07]  /*c870*/  LDL R44, [R1+0x950] ;  /* 0x00095000012c7983 */ /* 0x000eee0000100800 */
[--C-:B------:R-:W-:Y:S01]  /*c880*/  @!P3 IMAD.IADD R107, R107, 0x1, -R72.reuse ;  /* 0x000000016b6bb824 */ /* 0x100fe200078e0a48 */
[----:B------:R-:W-:Y:S01]  /*c890*/  ISETP.GT.U32.AND P3, PT, R72, R110, PT ;  /* 0x0000006e4800720c */ /* 0x000fe20003f64070 */
[----:B------:R-:W-:-:S03]  /*c8a0*/  @!P4 IMAD.IADD R108, R108, 0x1, -R72 ;  /* 0x000000016c6cc824 */ /* 0x000fc600078e0a48 */
[C---:B------:R-:W-:Y:S01]  /*c8b0*/  ISETP.GT.U32.AND P4, PT, R72.reuse, R107, PT ;  /* 0x0000006b4800720c */ /* 0x040fe20003f84070 */
[----:B------:R-:W-:Y:S01]  /*c8c0*/  @!P5 IMAD.MOV R108, RZ, RZ, -R108 ;  /* 0x000000ffff6cd224 */ /* 0x000fe200078e0a6c */
[----:B------:R-:W-:-:S07]  /*c8d0*/  ISETP.GT.U32.AND P5, PT, R72, R112, PT ;  /* 0x000000704800720c */ /* 0x000fce0003fa4070 */
[--C-:B------:R-:W-:Y:S01]  /*c8e0*/  @!P3 IMAD.IADD R110, R110, 0x1, -R72.reuse ;  /* 0x000000016e6eb824 */ /* 0x100fe200078e0a48 */
[----:B------:R-:W-:Y:S02]  /*c8f0*/  ISETP.GE.AND P3, PT, R7, RZ, PT ;  /* 0x000000ff0700720c */ /* 0x000fe40003f66270 */
[----:B------:R-:W-:Y:S01]  /*c900*/  SEL R109, R75, R109, !P1 ;  /* 0x0000006d4b6d7207 */ /* 0x000fe20004800000 */
[----:B------:R-:W-:Y:S01]  /*c910*/  @!P4 IMAD.IADD R107, R107, 0x1, -R72 ;  /* 0x000000016b6bc824 */ /* 0x000fe200078e0a48 */
[----:B------:R-:W-:Y:S02]  /*c920*/  ISETP.GT.U32.AND P6, PT, R72, R110, PT ;  /* 0x0000006e4800720c */ /* 0x000fe40003fc4070 */
[----:B------:R-:W-:Y:S01]  /*c930*/  SEL R108, R75, R108, !P1 ;  /* 0x0000006c4b6c7207 */ /* 0x000fe20004800000 */
[----:B------:R-:W-:Y:S01]  /*c940*/  IMAD R109, R109, UR4, RZ ;  /* 0x000000046d6d7c24 */ /* 0x000fe2000f8e02ff */
[----:B------:R-:W-:Y:S01]  /*c950*/  PRMT R70, RZ, 0x7610, R70 ;  /* 0x00007610ff467816 */ /* 0x000fe20000000046 */
[----:B------:R-:W-:Y:S01]  /*c960*/  @!P5 IMAD.IADD R112, R112, 0x1, -R72 ;  /* 0x000000017070d824 */ /* 0x000fe200078e0a48 */
[----:B------:R-:W-:Y:S01]  /*c970*/  PRMT R3, RZ, 0x7610, R3 ;  /* 0x00007610ff037816 */ /* 0x000fe20000000003 */
[----:B------:R-:W-:Y:S01]  /*c980*/  @P0 IMAD.MOV.U32 R4, RZ, RZ, R8 ;  /* 0x000000ffff040224 */ /* 0x000fe200078e0008 */
[----:B------:R-:W3:Y:S01]  /*c990*/  LDL R7, [R1+0x9b0] ;  /* 0x0009b00001077983 */ /* 0x000ee20000100800 */
[----:B------:R-:W-:Y:S01]  /*c9a0*/  @!P3 IMAD.MOV R107, RZ, RZ, -R107 ;  /* 0x000000ffff6bb224 */ /* 0x000fe200078e0a6b */
[----:B------:R-:W-:-:S03]  /*c9b0*/  ISETP.GT.U32.AND P3, PT, R72, R111, PT ;  /* 0x0000006f4800720c */ /* 0x000fc60003f64070 */
[--C-:B------:R-:W-:Y:S01]  /*c9c0*/  @!P6 IMAD.IADD R110, R110, 0x1, -R72.reuse ;  /* 0x000000016e6ee824 */ /* 0x100fe200078e0a48 */
[----:B------:R-:W-:Y:S01]  /*c9d0*/  LEA R146, P6, R109, R69, 0x1 ;  /* 0x000000456d927211 */ /* 0x000fe200078c08ff */
[----:B------:R-:W-:Y:S01]  /*c9e0*/  IMAD R108, R108, UR4, RZ ;  /* 0x000000046c6c7c24 */ /* 0x000fe2000f8e02ff */
[----:B------:R-:W-:Y:S01]  /*c9f0*/  SEL R107, R75, R107, !P1 ;  /* 0x0000006b4b6b7207 */ /* 0x000fe20004800000 */
[----:B------:R0:W3:Y:S01]  /*ca00*/  @P0 LDG.E.U16 R70, desc[UR20][R4.64] ;  /* 0x0000001404460981 */ /* 0x0000e2000c1e1500 */
[----:B------:R-:W-:Y:S02]  /*ca10*/  LEA.HI.X.SX32 R145, R109, R68, 0x1, P6 ;  /* 0x000000446d917211 */ /* 0x000fe400030f0eff */
[----:B------:R-:W-:Y:S01]  /*ca20*/  ISETP.GT.U32.AND P6, PT, R72, R112, PT ;  /* 0x000000704800720c */ /* 0x000fe20003fc4070 */
[----:B------:R-:W-:Y:S01]  /*ca30*/  IMAD R107, R107, UR5, RZ ;  /* 0x000000056b6b7c24 */ /* 0x000fe2000f8e02ff */
[C---:B------:R-:W-:Y:S01]  /*ca40*/  LEA R162, P5, R108.reuse, R69, 0x1 ;  /* 0x000000456ca27211 */ /* 0x040fe200078a08ff */
[----:B------:R-:W-:Y:S01]  /*ca50*/  @!P3 IMAD.IADD R111, R111, 0x1, -R72 ;  /* 0x000000016f6fb824 */ /* 0x000fe200078e0a48 */
[----:B------:R-:W-:Y:S01]  /*ca60*/  PRMT R2, RZ, 0x7610, R2 ;  /* 0x00007610ff027816 */ /* 0x000fe20000000002 */
[----:B------:R-:W3:Y:S01]  /*ca70*/  LDL R8, [R1+0x984] ;  /* 0x0009840001087983 */ /* 0x000ee20000100800 */
[----:B------:R-:W-:Y:S01]  /*ca80*/  LEA.HI.X.SX32 R161, R108, R68, 0x1, P5 ;  /* 0x000000446ca17211 */ /* 0x000fe200028f0eff */
[----:B0-----:R-:W-:-:S02]  /*ca90*/  @P0 IMAD.MOV.U32 R4, RZ, RZ, R146 ;  /* 0x000000ffff040224 */ /* 0x001fc400078e0092 */
[----:B------:R-:W-:Y:S01]  /*caa0*/  @P0 IMAD.MOV.U32 R5, RZ, RZ, R145 ;  /* 0x000000ffff050224 */ /* 0x000fe200078e0091 */
[C---:B------:R-:W-:Y:S01]  /*cab0*/  LEA R45, P3, R107.reuse, R69, 0x1 ;  /* 0x000000456b2d7211 */ /* 0x040fe200078608ff */
[----:B------:R-:W0:Y:S03]  /*cac0*/  LDCU UR5, c[0x0][0x3b0] ;  /* 0x00007600ff0577ac */ /* 0x000e260008000800 */
[----:B------:R1:W3:Y:S01]  /*cad0*/  @P0 LDG.E.U16 R3, desc[UR20][R4.64] ;  /* 0x0000001404030981 */ /* 0x0002e2000c1e1500 */
[----:B------:R-:W-:Y:S01]  /*cae0*/  LEA.HI.X.SX32 R147, R107, R68, 0x1, P3 ;  /* 0x000000446b937211 */ /* 0x000fe200018f0eff */
[----:B------:R-:W-:Y:S01]  /*caf0*/  @!P6 IMAD.IADD R112, R112, 0x1, -R72 ;  /* 0x000000017070e824 */ /* 0x000fe200078e0a48 */
[----:B------:R-:W-:Y:S01]  /*cb00*/  PRMT R108, RZ, 0x7610, R108 ;  /* 0x00007610ff6c7816 */ /* 0x000fe2000000006c */
[----:B-1----:R-:W-:Y:S02]  /*cb10*/  @P0 IMAD.MOV.U32 R4, RZ, RZ, R162 ;  /* 0x000000ffff040224 */ /* 0x002fe400078e00a2 */
[----:B------:R-:W-:Y:S01]  /*cb20*/  @P0 IMAD.MOV.U32 R5, RZ, RZ, R161 ;  /* 0x000000ffff050224 */ /* 0x000fe200078e00a1 */
[----:B------:R-:W-:Y:S04]  /*cb30*/  STL [R1+0x30], R45 ;  /* 0x0000302d01007387 */ /* 0x000fe80000100800 */
[----:B------:R1:W3:Y:S02]  /*cb40*/  @P0 LDG.E.U16 R2, desc[UR20][R4.64] ;  /* 0x0000001404020981 */ /* 0x0002e4000c1e1500 */
[----:B-1----:R-:W-:-:S02]  /*cb50*/  @P0 IMAD.MOV.U32 R4, RZ, RZ, R45 ;  /* 0x000000ffff040224 */ /* 0x002fc400078e002d */
[----:B------:R-:W-:-:S05]  /*cb60*/  @P0 IMAD.MOV.U32 R5, RZ, RZ, R147 ;  /* 0x000000ffff050224 */ /* 0x000fca00078e0093 */
[----:B------:R1:W3:Y:S01]  /*cb70*/  @P0 LDG.E.U16 R108, desc[UR20][R4.64] ;  /* 0x00000014046c0981 */ /* 0x0002e2000c1e1500 */
[----:B--2---:R-:W-:-:S13]  /*cb80*/  ISETP.GE.AND P4, PT, R6, RZ, PT ;  /* 0x000000ff0600720c */ /* 0x004fda0003f86270 */
[----:B------:R-:W-:-:S05]  /*cb90*/  @!P4 IMAD.MOV R110, RZ, RZ, -R110 ;  /* 0x000000ffff6ec224 */ /* 0x000fca00078e0a6e */
[----:B------:R-:W-:-:S05]  /*cba0*/  SEL R110, R75, R110, !P1 ;  /* 0x0000006e4b6e7207 */ /* 0x000fca0004800000 */
[----:B----4-:R-:W-:Y:S01]  /*cbb0*/  IMAD R110, R110, UR7, RZ ;  /* 0x000000076e6e7c24 */ /* 0x010fe2000f8e02ff */
[----:B---3--:R-:W-:Y:S01]  /*cbc0*/  ISETP.GE.AND P3, PT, R43, RZ, PT ;  /* 0x000000ff2b00720c */ /* 0x008fe20003f66270 */
[----:B------:R-:W2:Y:S03]  /*cbd0*/  LDCU UR7, c[0x0][0x3b0] ;  /* 0x00007600ff0777ac */ /* 0x000ea60008000800 */
[----:B------:R-:W-:-:S04]  /*cbe0*/  LEA R6, P6, R110, R69, 0x1 ;  /* 0x000000456e067211 */ /* 0x000fc800078c08ff */
[----:B------:R-:W-:Y:S01]  /*cbf0*/  LEA.HI.X.SX32 R43, R110, R68, 0x1, P6 ;  /* 0x000000446e2b7211 */ /* 0x000fe200030f0eff */
[----:B------:R3:W-:Y:S01]  /*cc00*/  STL [R1+0x70], R6 ;  /* 0x0000700601007387 */ /* 0x0007e20000100800 */
[----:B-1----:R-:W-:-:S03]  /*cc10*/  @P0 IMAD.MOV.U32 R4, RZ, RZ, R6 ;  /* 0x000000ffff040224 */ /* 0x002fc600078e0006 */
[----:B------:R-:W-:Y:S04]  /*cc20*/  STL [R1+0x2c], R147 ;  /* 0x00002c9301007387 */ /* 0x000fe80000100800 */
[----:B------:R-:W-:Y:S04]  /*cc30*/  STL [R1+0x6c], R43 ;  /* 0x00006c2b01007387 */ /* 0x000fe80000100800 */
[----:B---3--:R-:W3:Y:S01]  /*cc40*/  LDL R6, [R1+0x9e0] ;  /* 0x0009e00001067983 */ /* 0x008ee20000100800 */
[C---:B------:R-:W-:Y:S02]  /*cc50*/  ISETP.GT.U32.AND P4, PT, R72.reuse, R113, PT ;  /* 0x000000714800720c */ /* 0x040fe40003f84070 */
[----:B------:R-:W-:-:S02]  /*cc60*/  ISETP.GT.U32.AND P5, PT, R72, R115, PT ;  /* 0x000000734800720c */ /* 0x000fc40003fa4070 */
[----:B------:R-:W-:-:S09]  /*cc70*/  ISETP.GE.AND P6, PT, R44, RZ, PT ;  /* 0x000000ff2c00720c */ /* 0x000fd20003fc6270 */
[--C-:B------:R-:W-:Y:S01]  /*cc80*/  @!P4 IMAD.IADD R113, R113, 0x1, -R72.reuse ;  /* 0x000000017171c824 */ /* 0x100fe200078e0a48 */
[----:B------:R-:W-:Y:S01]  /*cc90*/  ISETP.GT.U32.AND P4, PT, R72, R111, PT ;  /* 0x0000006f4800720c */ /* 0x000fe20003f84070 */
[----:B------:R-:W-:-:S03]  /*cca0*/  @!P5 IMAD.IADD R115, R115, 0x1, -R72 ;  /* 0x000000017373d824 */ /* 0x000fc600078e0a48 */
[C---:B------:R-:W-:Y:S01]  /*ccb0*/  ISETP.GT.U32.AND P5, PT, R72.reuse, R113, PT ;  /* 0x000000714800720c */ /* 0x040fe20003fa4070 */
[----:B------:R-:W-:Y:S01]  /*ccc0*/  @!P3 IMAD.MOV R112, RZ, RZ, -R112 ;  /* 0x000000ffff70b224 */ /* 0x000fe200078e0a70 */
[----:B------:R-:W-:-:S07]  /*ccd0*/  ISETP.GT.U32.AND P3, PT, R72, R114, PT ;  /* 0x000000724800720c */ /* 0x000fce0003f64070 */
[----:B------:R-:W-:Y:S01]  /*cce0*/  @!P4 IMAD.IADD R111, R111, 0x1, -R72 ;  /* 0x000000016f6fc824 */ /* 0x000fe200078e0a48 */
[----:B------:R-:W-:-:S03]  /*ccf0*/  ISETP.GT.U32.AND P4, PT, R72, R115, PT ;  /* 0x000000734800720c */ /* 0x000fc60003f84070 */
[----:B------:R-:W-:Y:S01]  /*cd00*/  @!P6 IMAD.MOV R111, RZ, RZ, -R111 ;  /* 0x000000ffff6fe224 */ /* 0x000fe200078e0a6f */
[C---:B------:R-:W-:Y:S01]  /*cd10*/  SEL R112, R75.reuse, R112, !P1 ;  /* 0x000000704b707207 */ /* 0x040fe20004800000 */
[----:B------:R-:W-:Y:S01]  /*cd20*/  @P0 IMAD.MOV.U32 R5, RZ, RZ, R43 ;  /* 0x000000ffff050224 */ /* 0x000fe200078e002b */
[----:B------:R-:W-:Y:S02]  /*cd30*/  PRMT R107, RZ, 0x7610, R107 ;  /* 0x00007610ff6b7816 */ /* 0x000fe4000000006b */
[----:B------:R-:W-:Y:S01]  /*cd40*/  SEL R111, R75, R111, !P1 ;  /* 0x0000006f4b6f7207 */ /* 0x000fe20004800000 */
[----:B------:R-:W-:Y:S02]  /*cd50*/  IMAD R112, R112, UR11, RZ ;  /* 0x0000000b70707c24 */ /* 0x000fe4000f8e02ff */
[--C-:B------:R-:W-:Y:S01]  /*cd60*/  @!P5 IMAD.IADD R113, R113, 0x1, -R72.reuse ;  /* 0x000000017171d824 */ /* 0x100fe200078e0a48 */
[----:B------:R-:W-:Y:S01]  /*cd70*/  ISETP.GE.AND P5, PT, R7, RZ, PT ;  /* 0x000000ff0700720c */ /* 0x000fe20003fa6270 */
[----:B0-----:R-:W-:Y:S01]  /*cd80*/  IMAD R111, R111, UR5, RZ ;  /* 0x000000056f6f7c24 */ /* 0x001fe2000f8e02ff */
[----:B------:R0:W4:Y:S01]  /*cd90*/  @P0 LDG.E.U16 R107, desc[UR20][R4.64] ;  /* 0x00000014046b0981 */ /* 0x000122000c1e1500 */
[----:B------:R-:W-:-:S02]  /*cda0*/  @!P4 IMAD.IADD R115, R115, 0x1, -R72 ;  /* 0x000000017373c824 */ /* 0x000fc400078e0a48 */
[----:B------:R-:W-:Y:S01]  /*cdb0*/  @!P3 IMAD.IADD R114, R114, 0x1, -R72 ;  /* 0x000000017272b824 */ /* 0x000fe200078e0a48 */
[CC--:B------:R-:W-:Y:S01]  /*cdc0*/  LEA R7, P3, R111.reuse, R69.reuse, 0x1 ;  /* 0x000000456f077211 */ /* 0x0c0fe200078608ff */
[----:B------:R-:W1:Y:S01]  /*cdd0*/  LDCU UR5, c[0x0][0x3b0] ;  /* 0x00007600ff0577ac */ /* 0x000e620008000800 */
[----:B------:R-:W-:Y:S02]  /*cde0*/  ISETP.GE.AND P6, PT, R8, RZ, PT ;  /* 0x000000ff0800720c */ /* 0x000fe40003fc6270 */
[----:B------:R-:W-:Y:S01]  /*cdf0*/  PRMT R106, RZ, 0x7610, R106 ;  /* 0x00007610ff6a7816 */ /* 0x000fe2000000006a */
[----:B------:R-:W1:Y:S01]  /*ce00*/  LDCU UR11, c[0x0][0x3b0] ;  /* 0x00007600ff0b77ac */ /* 0x000e620008000800 */
[C---:B0-----:R-:W-:Y:S02]  /*ce10*/  LEA R4, P4, R112.reuse, R69, 0x1 ;  /* 0x0000004570047211 */ /* 0x041fe400078808ff */
[-C--:B------:R-:W-:Y:S02]  /*ce20*/  LEA.HI.X.SX32 R8, R111, R68.reuse, 0x1, P3 ;  /* 0x000000446f087211 */ /* 0x080fe400018f0eff */
[----:B------:R-:W-:Y:S01]  /*ce30*/  LEA.HI.X.SX32 R5, R112, R68, 0x1, P4 ;  /* 0x0000004470057211 */ /* 0x000fe200020f0eff */
[----:B------:R-:W-:Y:S01]  /*ce40*/  STL [R1+0xb0], R4 ;  /* 0x0000b00401007387 */ /* 0x000fe20000100800 */
[----:B------:R-:W-:-:S03]  /*ce50*/  @!P5 IMAD.MOV R115, RZ, RZ, -R115 ;  /* 0x000000ffff73d224 */ /* 0x000fc600078e0a73 */
[----:B------:R-:W-:Y:S04]  /*ce60*/  STL [R1+0xf0], R7 ;  /* 0x0000f00701007387 */ /* 0x000fe80000100800 */
[----:B------:R0:W-:Y:S04]  /*ce70*/  STL [R1+0xac], R5 ;  /* 0x0000ac0501007387 */ /* 0x0001e80000100800 */
[----:B------:R0:W-:Y:S01]  /*ce80*/  STL [R1+0xec], R8 ;  /* 0x0000ec0801007387 */ /* 0x0001e20000100800 */
[C---:B------:R-:W-:Y:S01]  /*ce90*/  ISETP.GT.U32.AND P4, PT, R72.reuse, R114, PT ;  /* 0x000000724800720c */ /* 0x040fe20003f84070 */
[----:B------:R-:W-:Y:S01]  /*cea0*/  @!P6 IMAD.MOV R113, RZ, RZ, -R113 ;  /* 0x000000ffff71e224 */ /* 0x000fe200078e0a71 */
[----:B------:R-:W-:Y:S01]  /*ceb0*/  ISETP.GT.U32.AND P3, PT, R72, R117, PT ;  /* 0x000000754800720c */ /* 0x000fe20003f64070 */
[----:B------:R0:W4:Y:S01]  /*cec0*/  @P0 LDG.E.U16 R106, desc[UR20][R4.64] ;  /* 0x00000014046a0981 */ /* 0x000122000c1e1500 */
[----:B---3--:R-:W-:-:S03]  /*ced0*/  ISETP.GE.AND P5, PT, R6, RZ, PT ;  /* 0x000000ff0600720c */ /* 0x008fc60003fa6270 */
[----:B------:R-:W3:Y:S01]  /*cee0*/  LDL R6, [R1+0x9dc] ;  /* 0x0009dc0001067983 */ /* 0x000ee20000100800 */
[----:B0-----:R-:W-:-:S03]  /*cef0*/  @P0 IMAD.MOV.U32 R5, RZ, RZ, R8 ;  /* 0x000000ffff050224 */ /* 0x001fc600078e0008 */
[----:B------:R-:W4:Y:S01]  /*cf00*/  LDL R8, [R1+0xa14] ;  /* 0x000a140001087983 */ /* 0x000f220000100800 */
[----:B------:R-:W-:Y:S02]  /*cf10*/  ISETP.GT.U32.AND P6, PT, R72, R118, PT ;  /* 0x000000764800720c */ /* 0x000fe40003fc4070 */
[C---:B------:R-:W-:Y:S02]  /*cf20*/  SEL R113, R75.reuse, R113, !P1 ;  /* 0x000000714b717207 */ /* 0x040fe40004800000 */
[----:B------:R-:W-:Y:S01]  /*cf30*/  SEL R115, R75, R115, !P1 ;  /* 0x000000734b737207 */ /* 0x000fe20004800000 */
[----:B------:R-:W-:Y:S01]  /*cf40*/  @P0 IMAD.MOV.U32 R4, RZ, RZ, R7 ;  /* 0x000000ffff040224 */ /* 0x000fe200078e0007 */
[----:B------:R-:W-:Y:S01]  /*cf50*/  PRMT R105, RZ, 0x7610, R105 ;  /* 0x00007610ff697816 */ /* 0x000fe20000000069 */
[----:B--2---:R-:W-:Y:S01]  /*cf60*/  IMAD R113, R113, UR7, RZ ;  /* 0x0000000771717c24 */ /* 0x004fe2000f8e02ff */
[----:B------:R-:W-:Y:S01]  /*cf70*/  PRMT R104, RZ, 0x7610, R104 ;  /* 0x00007610ff687816 */ /* 0x000fe20000000068 */
[--C-:B------:R-:W-:Y:S01]  /*cf80*/  @!P4 IMAD.IADD R114, R114, 0x1, -R72.reuse ;  /* 0x000000017272c824 */ /* 0x100fe200078e0a48 */
[----:B------:R-:W2:Y:S01]  /*cf90*/  LDL R7, [R1+0x9a0] ;  /* 0x0009a00001077983 */ /* 0x000ea20000100800 */
[----:B------:R-:W-:Y:S01]  /*cfa0*/  IMAD R115, R115, UR12, RZ ;  /* 0x0000000c73737c24 */ /* 0x000fe2000f8e02ff */
[----:B------:R-:W-:Y:S01]  /*cfb0*/  PRMT R103, RZ, 0x7610, R103 ;  /* 0x00007610ff677816 */ /* 0x000fe20000000067 */
[----:B------:R-:W-:Y:S01]  /*cfc0*/  @!P3 IMAD.IADD R117, R117, 0x1, -R72 ;  /* 0x000000017575b824 */ /* 0x000fe200078e0a48 */
[----:B------:R0:W2:Y:S01]  /*cfd0*/  @P0 LDG.E.U16 R105, desc[UR20][R4.64] ;  /* 0x0000001404690981 */ /* 0x0000a2000c1e1500 */
[----:B------:R-:W-:Y:S01]  /*cfe0*/  @!P5 IMAD.MOV R114, RZ, RZ, -R114 ;  /* 0x000000ffff72d224 */ /* 0x000fe200078e0a72 */
[----:B------:R-:W-:Y:S01]  /*cff0*/  LEA R43, P5, R115, R69, 0x1 ;  /* 0x00000045732b7211 */ /* 0x000fe200078a08ff */
[----:B------:R-:W-:Y:S01]  /*d000*/  @!P6 IMAD.IADD R118, R118, 0x1, -R72 ;  /* 0x000000017676e824 */ /* 0x000fe200078e0a48 */
[----:B------:R-:W-:Y:S01]  /*d010*/  ISETP.GT.U32.AND P6, PT, R72, R117, PT ;  /* 0x000000754800720c */ /* 0x000fe20003fc4070 */
[----:B------:R-:W2:Y:S01]  /*d020*/  LDCU UR7, c[0x0][0x3b0] ;  /* 0x00007600ff0777ac */ /* 0x000ea20008000800 */
[----:B------:R-:W-:-:S02]  /*d030*/  PRMT R102, RZ, 0x7610, R102 ;  /* 0x00007610ff667816 */ /* 0x000fc40000000066 */
[----:B------:R-:W-:Y:S01]  /*d040*/  PRMT R101, RZ, 0x7610, R101 ;  /* 0x00007610ff657816 */ /* 0x000fe20000000065 */
[----:B------:R-:W2:Y:S01]  /*d050*/  LDCU UR12, c[0x0][0x3b0] ;  /* 0x00007600ff0c77ac */ /* 0x000ea20008000800 */
[----:B0-----:R-:W-:Y:S02]  /*d060*/  LEA R4, P4, R113, R69, 0x1 ;  /* 0x0000004571047211 */ /* 0x001fe400078808ff */
[-C--:B------:R-:W-:Y:S02]  /*d070*/  LEA.HI.X.SX32 R44, R115, R68.reuse, 0x1, P5 ;  /* 0x00000044732c7211 */ /* 0x080fe400028f0eff */
[----:B------:R-:W-:Y:S01]  /*d080*/  LEA.HI.X.SX32 R5, R113, R68, 0x1, P4 ;  /* 0x0000004471057211 */ /* 0x000fe200020f0eff */
[----:B------:R0:W-:Y:S01]  /*d090*/  STL [R1+0x150], R4 ;  /* 0x0001500401007387 */ /* 0x0001e20000100800 */
[----:B------:R-:W-:Y:S02]  /*d0a0*/  SEL R114, R75, R114, !P1 ;  /* 0x000000724b727207 */ /* 0x000fe40004800000 */
[----:B------:R-:W-:Y:S01]  /*d0b0*/  ISETP.GT.U32.AND P4, PT, R72, R116, PT ;  /* 0x000000744800720c */ /* 0x000fe20003f84070 */
[----:B------:R-:W-:Y:S02]  /*d0c0*/  STL [R1+0x190], R43 ;  /* 0x0001902b01007387 */ /* 0x000fe40000100800 */
[----:B-1----:R-:W-:Y:S01]  /*d0d0*/  IMAD R114, R114, UR5, RZ ;  /* 0x0000000572727c24 */ /* 0x002fe2000f8e02ff */
[----:B------:R-:W-:Y:S01]  /*d0e0*/  ISETP.GT.U32.AND P3, PT, R72, R118, PT ;  /* 0x000000764800720c */ /* 0x000fe20003f64070 */
[----:B------:R1:W-:Y:S01]  /*d0f0*/  STL [R1+0x14c], R5 ;  /* 0x00014c0501007387 */ /* 0x0003e20000100800 */
[----:B------:R-:W-:Y:S01]  /*d100*/  @!P6 IMAD.IADD R117, R117, 0x1, -R72 ;  /* 0x000000017575e824 */ /* 0x000fe200078e0a48 */
[----:B------:R-:W2:Y:S02]  /*d110*/  LDCU UR5, c[0x0][0x3b0] ;  /* 0x00007600ff0577ac */ /* 0x000ea40008000800 */
[----:B------:R0:W2:Y:S02]  /*d120*/  @P0 LDG.E.U16 R104, desc[UR20][R4.64] ;  /* 0x0000001404680981 */ /* 0x0000a4000c1e1500 */
[----:B0-----:R-:W-:-:S02]  /*d130*/  @P0 IMAD.MOV.U32 R4, RZ, RZ, R43 ;  /* 0x000000ffff040224 */ /* 0x001fc400078e002b */
[----:B-1----:R-:W-:-:S05]  /*d140*/  @P0 IMAD.MOV.U32 R5, RZ, RZ, R44 ;  /* 0x000000ffff050224 */ /* 0x002fca00078e002c */
[----:B------:R0:W2:Y:S01]  /*d150*/  @P0 LDG.E.U16 R103, desc[UR20][R4.64] ;  /* 0x0000001404670981 */ /* 0x0000a2000c1e1500 */
[----:B------:R-:W-:-:S03]  /*d160*/  @!P4 IMAD.IADD R116, R116, 0x1, -R72 ;  /* 0x000000017474c824 */ /* 0x000fc600078e0a48 */
[----:B------:R-:W-:Y:S01]  /*d170*/  STL [R1+0x18c], R44 ;  /* 0x00018c2c01007387 */ /* 0x000fe20000100800 */
[----:B0-----:R-:W-:-:S05]  /*d180*/  LEA R4, P6, R114, R69, 0x1 ;  /* 0x0000004572047211 */ /* 0x001fca00078c08ff */
[----:B------:R0:W-:Y:S01]  /*d190*/  STL [R1+0x1d0], R4 ;  /* 0x0001d00401007387 */ /* 0x0001e20000100800 */
[----:B---3--:R-:W-:-:S03]  /*d1a0*/  ISETP.GE.AND P4, PT, R6, RZ, PT ;  /* 0x000000ff0600720c */ /* 0x008fc60003f86270 */
[----:B------:R-:W3:Y:S01]  /*d1b0*/  LDL R6, [R1+0x95c] ;  /* 0x00095c0001067983 */ /* 0x000ee20000100800 */
[--C-:B------:R-:W-:Y:S01]  /*d1c0*/  @!P3 IMAD.IADD R118, R118, 0x1, -R72.reuse ;  /* 0x000000017676b824 */ /* 0x100fe200078e0a48 */
[----:B------:R-:W-:Y:S02]  /*d1d0*/  ISETP.GT.U32.AND P3, PT, R72, R120, PT ;  /* 0x000000784800720c */ /* 0x000fe40003f64070 */
[----:B----4-:R-:W-:Y:S02]  /*d1e0*/  ISETP.GE.AND P5, PT, R8, RZ, PT ;  /* 0x000000ff0800720c */ /* 0x010fe40003fa6270 */
[----:B------:R-:W-:Y:S02]  /*d1f0*/  LEA.HI.X.SX32 R5, R114, R68, 0x1, P6 ;  /* 0x0000004472057211 */ /* 0x000fe400030f0eff */
[----:B------:R-:W-:Y:S02]  /*d200*/  ISETP.GT.U32.AND P6, PT, R72, R116, PT ;  /* 0x000000744800720c */ /* 0x000fe40003fc4070 */
[----:B------:R-:W-:Y:S01]  /*d210*/  @!P4 IMAD.MOV R117, RZ, RZ, -R117 ;  /* 0x000000ffff75c224 */ /* 0x000fe200078e0a75 */
[----:B------:R0:W4:Y:S04]  /*d220*/  @P0 LDG.E.U16 R102, desc[UR20][R4.64] ;  /* 0x0000001404660981 */ /* 0x000128000c1e1500 */
[----:B------:R-:W-:-:S02]  /*d230*/  @!P3 IMAD.IADD R120, R120, 0x1, -R72 ;  /* 0x000000017878b824 */ /* 0x000fc400078e0a48 */
[----:B------:R-:W-:-:S03]  /*d240*/  @!P5 IMAD.MOV R118, RZ, RZ, -R118 ;  /* 0x000000ffff76d224 */ /* 0x000fc600078e0a76 */
[----:B------:R-:W-:Y:S02]  /*d250*/  ISETP.GT.U32.AND P3, PT, R72, R120, PT ;  /* 0x000000784800720c */ /* 0x000fe40003f64070 */
[C---:B------:R-:W-:Y:S02]  /*d260*/  SEL R118, R75.reuse, R118, !P1 ;  /* 0x000000764b767207 */ /* 0x040fe40004800000 */
[----:B------:R-:W-:Y:S02]  /*d270*/  SEL R117, R75, R117, !P1 ;  /* 0x000000754b757207 */ /* 0x000fe40004800000 */
[----:B--2---:R-:W-:Y:S01]  /*d280*/  ISETP.GE.AND P5, PT, R7, RZ, PT ;  /* 0x000000ff0700720c */ /* 0x004fe20003fa6270 */
[----:B------:R-:W-:Y:S02]  /*d290*/  IMAD R118, R118, UR5, RZ ;  /* 0x0000000576767c24 */ /* 0x000fe4000f8e02ff */
[--C-:B------:R-:W-:Y:S01]  /*d2a0*/  @!P6 IMAD.IADD R116, R116, 0x1, -R72.reuse ;  /* 0x000000017474e824 */ /* 0x100fe200078e0a48 */
[----:B------:R1:W-:Y:S01]  /*d2b0*/  STL [R1+0x1cc], R5 ;  /* 0x0001cc0501007387 */ /* 0x0003e20000100800 */
[----:B------:R-:W-:Y:S01]  /*d2c0*/  IMAD R117, R117, UR7, RZ ;  /* 0x0000000775757c24 */ /* 0x000fe2000f8e02ff */
[----:B0-----:R-:W-:Y:S01]  /*d2d0*/  LEA R4, P6, R118, R69, 0x1 ;  /* 0x0000004576047211 */ /* 0x001fe200078c08ff */
[----:B------:R-:W-:Y:S01]  /*d2e0*/  @!P3 IMAD.IADD R120, R120, 0x1, -R72 ;  /* 0x000000017878b824 */ /* 0x000fe200078e0a48 */
[----:B------:R-:W2:Y:S01]  /*d2f0*/  LDL R43, [R1+0x914] ;  /* 0x00091400012b7983 */ /* 0x000ea20000100800 */
[----:B------:R-:W-:Y:S01]  /*d300*/  ISETP.GT.U32.AND P4, PT, R72, R123, PT ;  /* 0x0000007b4800720c */ /* 0x000fe20003f84070 */
[----:B------:R-:W0:Y:S01]  /*d310*/  LDCU UR5, c[0x0][0x3b0] ;  /* 0x00007600ff0577ac */ /* 0x000e220008000800 */
[----:B------:R-:W-:-:S02]  /*d320*/  LEA R7, P3, R117, R69, 0x1 ;  /* 0x0000004575077211 */ /* 0x000fc400078608ff */
[----:B-1----:R-:W-:Y:S01]  /*d330*/  LEA.HI.X.SX32 R5, R118, R68, 0x1, P6 ;  /* 0x0000004476057211 */ /* 0x002fe200030f0eff */
[----:B------:R1:W-:Y:S01]  /*d340*/  STL [R1+0x210], R4 ;  /* 0x0002100401007387 */ /* 0x0003e20000100800 */
[----:B------:R-:W-:Y:S01]  /*d350*/  @!P5 IMAD.MOV R116, RZ, RZ, -R116 ;  /* 0x000000ffff74d224 */ /* 0x000fe200078e0a74 */
[----:B------:R-:W-:Y:S01]  /*d360*/  PRMT R100, RZ, 0x7610, R100 ;  /* 0x00007610ff647816 */ /* 0x000fe20000000064 */
[----:B------:R-:W0:Y:S01]  /*d370*/  LDCU UR7, c[0x0][0x3b0] ;  /* 0x00007600ff0777ac */ /* 0x000e220008000800 */
[----:B------:R-:W-:Y:S04]  /*d380*/  STL [R1+0x250], R7 ;  /* 0x0002500701007387 */ /* 0x000fe80000100800 */
[----:B------:R0:W-:Y:S01]  /*d390*/  STL [R1+0x20c], R5 ;  /* 0x00020c0501007387 */ /* 0x0001e20000100800 */
[----:B------:R-:W-:Y:S01]  /*d3a0*/  SEL R116, R75, R116, !P1 ;  /* 0x000000744b747207 */ /* 0x000fe20004800000 */
[----:B------:R-:W-:Y:S01]  /*d3b0*/  @!P4 IMAD.IADD R123, R123, 0x1, -R72 ;  /* 0x000000017b7bc824 */ /* 0x000fe200078e0a48 */
[----:B------:R-:W-:Y:S01]  /*d3c0*/  LEA.HI.X.SX32 R8, R117, R68, 0x1, P3 ;  /* 0x0000004475087211 */ /* 0x000fe200018f0eff */
[----:B------:R1:W2:Y:S01]  /*d3d0*/  @P0 LDG.E.U16 R101, desc[UR20][R4.64] ;  /* 0x0000001404650981 */ /* 0x0002a2000c1e1500 */
[----:B---3--:R-:W-:-:S03]  /*d3e0*/  ISETP.GE.AND P5, PT, R6, RZ, PT ;  /* 0x000000ff0600720c */ /* 0x008fc60003fa6270 */
[----:B------:R-:W3:Y:S01]  /*d3f0*/  LDL R6, [R1+0x8b4] ;  /* 0x0008b40001067983 */ /* 0x000ee20000100800 */
[----:B------:R-:W-:Y:S01]  /*d400*/  IMAD R116, R116, UR11, RZ ;  /* 0x0000000b74747c24 */ /* 0x000fe2000f8e02ff */
[----:B------:R-:W-:Y:S01]  /*d410*/  ISETP.GT.U32.AND P6, PT, R72, R122, PT ;  /* 0x0000007a4800720c */ /* 0x000fe20003fc4070 */
[----:B-1----:R-:W-:Y:S02]  /*d420*/  @P0 IMAD.MOV.U32 R4, RZ, RZ, R7 ;  /* 0x000000ffff040224 */ /* 0x002fe400078e0007 */
[----:B0-----:R-:W-:Y:S01]  /*d430*/  @P0 IMAD.MOV.U32 R5, RZ, RZ, R8 ;  /* 0x000000ffff050224 */ /* 0x001fe200078e0008 */
[C---:B------:R-:W-:Y:S01]  /*d440*/  LEA R7, P4, R116.reuse, R69, 0x1 ;  /* 0x0000004574077211 */ /* 0x040fe200078808ff */
[----:B------:R0:W-:Y:S01]  /*d450*/  STL [R1+0x24c], R8 ;  /* 0x00024c0801007387 */ /* 0x0001e20000100800 */
[----:B------:R-:W-:Y:S01]  /*d460*/  PRMT R99, RZ, 0x7610, R99 ;  /* 0x00007610ff637816 */ /* 0x000fe20000000063 */
[----:B------:R-:W1:Y:S01]  /*d470*/  LDCU UR11, c[0x0][0x3b0] ;  /* 0x00007600ff0b77ac */ /* 0x000e620008000800 */
[----:B------:R-:W-:Y:S01]  /*d480*/  LEA.HI.X.SX32 R44, R116, R68, 0x1, P4 ;  /* 0x00000044742c7211 */ /* 0x000fe200020f0eff */
[----:B------:R4:W2:Y:S04]  /*d490*/  @P0 LDG.E.U16 R100, desc[UR20][R4.64] ;  /* 0x0000001404640981 */ /* 0x0008a8000c1e1500 */
[----:B0-----:R-:W2:Y:S04]  /*d4a0*/  LDL R8, [R1+0x88c] ;  /* 0x00088c0001087983 */ /* 0x001ea80000100800 */
[----:B------:R0:W-:Y:S01]  /*d4b0*/  STL [R1+0x290], R7 ;  /* 0x0002900701007387 */ /* 0x0001e20000100800 */
[----:B----4-:R-:W-:-:S03]  /*d4c0*/  @P0 IMAD.MOV.U32 R4, RZ, RZ, R7 ;  /* 0x000000ffff040224 */ /* 0x010fc600078e0007 */
[----:B------:R-:W-:Y:S04]  /*d4d0*/  STL [R1+0x28c], R44 ;  /* 0x00028c2c01007387 */ /* 0x000fe80000100800 */
[----:B0-----:R-:W4:Y:S01]  /*d4e0*/  LDL R7, [R1+0x860] ;  /* 0x0008600001077983 */ /* 0x001f220000100800 */
[----:B------:R-:W-:Y:S01]  /*d4f0*/  @!P6 IMAD.IADD R122, R122, 0x1, -R72 ;  /* 0x000000017a7ae824 */ /* 0x000fe200078e0a48 */
[----:B------:R-:W-:Y:S01]  /*d500*/  ISETP.GT.U32.AND P6, PT, R72, R123, PT ;  /* 0x0000007b4800720c */ /* 0x000fe20003fc4070 */
[----:B------:R-:W-:-:S05]  /*d510*/  @!P5 IMAD.MOV R120, RZ, RZ, -R120 ;  /* 0x000000ffff78d224 */ /* 0x000fca00078e0a78 */
[----:B------:R-:W-:Y:S01]  /*d520*/  SEL R120, R75, R120, !P1 ;  /* 0x000000784b787207 */ /* 0x000fe20004800000 */
[----:B------:R-:W-:Y:S01]  /*d530*/  @P0 IMAD.MOV.U32 R5, RZ, RZ, R44 ;  /* 0x000000ffff050224 */ /* 0x000fe200078e002c */
[----:B------:R-:W-:-:S03]  /*d540*/  ISETP.GT.U32.AND P5, PT, R72, R121, PT ;  /* 0x000000794800720c */ /* 0x000fc60003fa4070 */
[----:B------:R-:W-:Y:S01]  /*d550*/  IMAD R120, R120, UR5, RZ ;  /* 0x0000000578787c24 */ /* 0x000fe2000f8e02ff */
[----:B------:R0:W4:Y:S01]  /*d560*/  @P0 LDG.E.U16 R99, desc[UR20][R4.64] ;  /* 0x0000001404630981 */ /* 0x000122000c1e1500 */
[----:B------:R-:W-:Y:S01]  /*d570*/  @!P6 IMAD.IADD R123, R123, 0x1, -R72 ;  /* 0x000000017b7be824 */ /* 0x000fe200078e0a48 */
[----:B------:R-:W-:Y:S01]  /*d580*/  ISETP.GT.U32.AND P4, PT, R72, R122, PT ;  /* 0x0000007a4800720c */ /* 0x000fe20003f84070 */
[----:B------:R-:W1:Y:S01]  /*d590*/  LDCU UR5, c[0x0][0x3b0] ;  /* 0x00007600ff0577ac */ /* 0x000e620008000800 */
[----:B0-----:R-:W-:-:S04]  /*d5a0*/  LEA R4, P6, R120, R69, 0x1 ;  /* 0x0000004578047211 */ /* 0x001fc800078c08ff */
[----:B------:R-:W-:Y:S01]  /*d5b0*/  LEA.HI.X.SX32 R5, R120, R68, 0x1, P6 ;  /* 0x0000004478057211 */ /* 0x000fe200030f0eff */
[----:B------:R-:W-:Y:S01]  /*d5c0*/  @!P5 IMAD.IADD R121, R121, 0x1, -R72 ;  /* 0x000000017979d824 */ /* 0x000fe200078e0a48 */
[----:B------:R0:W-:Y:S04]  /*d5d0*/  STL [R1+0x2d0], R4 ;  /* 0x0002d00401007387 */ /* 0x0001e80000100800 */
[----:B------:R0:W-:Y:S01]  /*d5e0*/  STL [R1+0x2cc], R5 ;  /* 0x0002cc0501007387 */ /* 0x0001e20000100800 */
[----:B---3--:R-:W-:-:S03]  /*d5f0*/  ISETP.GE.AND P5, PT, R6, RZ, PT ;  /* 0x000000ff0600720c */ /* 0x008fc60003fa6270 */
[----:B------:R-:W3:Y:S01]  /*d600*/  LDL R6, [R1+0x888] ;  /* 0x0008880001067983 */ /* 0x000ee20000100800 */
[----:B------:R-:W-:Y:S01]  /*d610*/  ISETP.GT.U32.AND P3, PT, R72, R124, PT ;  /* 0x0000007c4800720c */ /* 0x000fe20003f64070 */
[----:B------:R-:W-:Y:S01]  /*d620*/  @!P4 IMAD.IADD R122, R122, 0x1, -R72 ;  /* 0x000000017a7ac824 */ /* 0x000fe200078e0a48 */
[----:B------:R-:W-:-:S11]  /*d630*/  ISETP.GT.U32.AND P4, PT, R72, R121, PT ;  /* 0x000000794800720c */ /* 0x000fd60003f84070 */
[--C-:B------:R-:W-:Y:S01]  /*d640*/  @!P3 IMAD.IADD R124, R124, 0x1, -R72.reuse ;  /* 0x000000017c7cb824 */ /* 0x100fe200078e0a48 */
[----:B--2---:R-:W-:Y:S01]  /*d650*/  ISETP.GE.AND P3, PT, R43, RZ, PT ;  /* 0x000000ff2b00720c */ /* 0x004fe20003f66270 */
[----:B------:R-:W-:Y:S01]  /*d660*/  @!P4 IMAD.IADD R121, R121, 0x1, -R72 ;  /* 0x000000017979c824 */ /* 0x000fe200078e0a48 */
[----:B------:R-:W-:Y:S02]  /*d670*/  ISETP.GT.U32.AND P6, PT, R72, R125, PT ;  /* 0x0000007d4800720c */ /* 0x000fe40003fc4070 */
[----:B----4-:R-:W-:Y:S02]  /*d680*/  ISETP.GE.AND P4, PT, R7, RZ, PT ;  /* 0x000000ff0700720c */ /* 0x010fe40003f86270 */
[----:B------:R-:W2:Y:S07]  /*d690*/  LDL R7, [R1+0x8dc] ;  /* 0x0008dc0001077983 */ /* 0x000eae0000100800 */
[----:B------:R-:W-:-:S02]  /*d6a0*/  @!P3 IMAD.MOV R123, RZ, RZ, -R123 ;  /* 0x000000ffff7bb224 */ /* 0x000fc400078e0a7b */
[----:B------:R-:W-:Y:S01]  /*d6b0*/  @!P5 IMAD.MOV R122, RZ, RZ, -R122 ;  /* 0x000000ffff7ad224 */ /* 0x000fe200078e0a7a */
[----:B------:R-:W-:Y:S02]  /*d6c0*/  ISETP.GE.AND P5, PT, R8, RZ, PT ;  /* 0x000000ff0800720c */ /* 0x000fe40003fa6270 */
[C---:B------:R-:W-:Y:S02]  /*d6d0*/  SEL R123, R75.reuse, R123, !P1 ;  /* 0x0000007b4b7b7207 */ /* 0x040fe40004800000 */
[----:B------:R-:W-:Y:S02]  /*d6e0*/  SEL R122, R75, R122, !P1 ;  /* 0x0000007a4b7a7207 */ /* 0x000fe40004800000 */
[----:B------:R-:W-:Y:S01]  /*d6f0*/  PRMT R98, RZ, 0x7610, R98 ;  /* 0x00007610ff627816 */ /* 0x000fe20000000062 */
[----:B------:R-:W-:Y:S02]  /*d700*/  IMAD R123, R123, UR7, RZ ;  /* 0x000000077b7b7c24 */ /* 0x000fe4000f8e02ff */
[----:B------:R-:W-:Y:S01]  /*d710*/  @!P6 IMAD.IADD R125, R125, 0x1, -R72 ;  /* 0x000000017d7de824 */ /* 0x000fe200078e0a48 */
[----:B------:R-:W-:Y:S01]  /*d720*/  ISETP.GT.U32.AND P3, PT, R72, R124, PT ;  /* 0x0000007c4800720c */ /* 0x000fe20003f64070 */
[----:B-1----:R-:W-:Y:S01]  /*d730*/  IMAD R122, R122, UR5, RZ ;  /* 0x000000057a7a7c24 */ /* 0x002fe2000f8e02ff */
[----:B------:R0:W4:Y:S01]  /*d740*/  @P0 LDG.E.U16 R98, desc[UR20][R4.64] ;  /* 0x0000001404620981 */ /* 0x000122000c1e1500 */
[----:B------:R-:W-:Y:S01]  /*d750*/  @!P5 IMAD.MOV R121, RZ, RZ, -R121 ;  /* 0x000000ffff79d224 */ /* 0x000fe200078e0a79 */
[----:B------:R-:W-:Y:S01]  /*d760*/  PRMT R97, RZ, 0x7610, R97 ;  /* 0x00007610ff617816 */ /* 0x000fe20000000061 */
[----:B------:R-:W1:Y:S01]  /*d770*/  LDCU UR5, c[0x0][0x3b0] ;  /* 0x00007600ff0577ac */ /* 0x000e620008000800 */
[----:B------:R-:W-:-:S02]  /*d780*/  LEA R8, P5, R122, R69, 0x1 ;  /* 0x000000457a087211 */ /* 0x000fc400078a08ff */
[----:B------:R-:W-:Y:S01]  /*d790*/  PRMT R96, RZ, 0x7610, R96 ;  /* 0x00007610ff607816 */ /* 0x000fe20000000060 */
[----:B------:R-:W1:Y:S01]  /*d7a0*/  LDCU UR7, c[0x0][0x3b0] ;  /* 0x00007600ff0777ac */ /* 0x000e620008000800 */
[C---:B0-----:R-:W-:Y:S02]  /*d7b0*/  LEA R4, P6, R123.reuse, R69, 0x1 ;  /* 0x000000457b047211 */ /* 0x041fe400078c08ff */
[-C--:B------:R-:W-:Y:S02]  /*d7c0*/  LEA.HI.X.SX32 R43, R122, R68.reuse, 0x1, P5 ;  /* 0x000000447a2b7211 */ /* 0x080fe400028f0eff */
[----:B------:R-:W-:Y:S01]  /*d7d0*/  LEA.HI.X.SX32 R5, R123, R68, 0x1, P6 ;  /* 0x000000447b057211 */ /* 0x000fe200030f0eff */
[----:B------:R0:W-:Y:S04]  /*d7e0*/  STL [R1+0x308], R4 ;  /* 0x0003080401007387 */ /* 0x0001e80000100800 */
[----:B------:R-:W-:Y:S04]  /*d7f0*/  STL [R1+0x340], R8 ;  /* 0x0003400801007387 */ /* 0x000fe80000100800 */
[----:B------:R0:W-:Y:S04]  /*d800*/  STL [R1+0x304], R5 ;  /* 0x0003040501007387 */ /* 0x0001e80000100800 */
[----:B------:R0:W-:Y:S01]  /*d810*/  STL [R1+0x33c], R43 ;  /* 0x00033c2b01007387 */ /* 0x0001e20000100800 */
[----:B------:R-:W-:Y:S01]  /*d820*/  SEL R121, R75, R121, !P1 ;  /* 0x000000794b797207 */ /* 0x000fe20004800000 */
[----:B------:R-:W-:-:S02]  /*d830*/  @!P3 IMAD.IADD R124, R124, 0x1, -R72 ;  /* 0x000000017c7cb824 */ /* 0x000fc400078e0a48 */
[----:B------:R0:W4:Y:S01]  /*d840*/  @P0 LDG.E.U16 R97, desc[UR20][R4.64] ;  /* 0x0000001404610981 */ /* 0x000122000c1e1500 */
[----:B---3--:R-:W-:-:S03]  /*d850*/  ISETP.GE.AND P5, PT, R6, RZ, PT ;  /* 0x000000ff0600720c */ /* 0x008fc60003fa6270 */
[----:B------:R-:W3:Y:S01]  /*d860*/  LDL R6, [R1+0x900] ;  /* 0x0009000001067983 */ /* 0x000ee20000100800 */
[----:B0-----:R-:W-:Y:S01]  /*d870*/  @P0 IMAD.MOV.U32 R4, RZ, RZ, R8 ;  /* 0x000000ffff040224 */ /* 0x001fe200078e0008 */
[C---:B------:R-:W-:Y:S01]  /*d880*/  ISETP.GT.U32.AND P3, PT, R72.reuse, R125, PT ;  /* 0x0000007d4800720c */ /* 0x040fe20003f64070 */
[----:B------:R-:W-:Y:S02]  /*d890*/  @P0 IMAD.MOV.U32 R5, RZ, RZ, R43 ;  /* 0x000000ffff050224 */ /* 0x000fe400078e002b */
[----:B------:R-:W-:Y:S01]  /*d8a0*/  IMAD R121, R121, UR11, RZ ;  /* 0x0000000b79797c24 */ /* 0x000fe2000f8e02ff */
[----:B------:R-:W-:Y:S01]  /*d8b0*/  ISETP.GT.U32.AND P6, PT, R72, R126, PT ;  /* 0x0000007e4800720c */ /* 0x000fe20003fc4070 */
[----:B------:R-:W-:Y:S01]  /*d8c0*/  @!P4 IMAD.MOV R124, RZ, RZ, -R124 ;  /* 0x000000ffff7cc224 */ /* 0x000fe200078e0a7c */
[----:B------:R0:W4:Y:S01]  /*d8d0*/  @P0 LDG.E.U16 R96, desc[UR20][R4.64] ;  /* 0x0000001404600981 */ /* 0x000122000c1e1500 */
[----:B------:R-:W-:Y:S01]  /*d8e0*/  PRMT R95, RZ, 0x7610, R95 ;  /* 0x00007610ff5f7816 */ /* 0x000fe2000000005f */
[----:B------:R-:W1:Y:S01]  /*d8f0*/  LDCU UR11, c[0x0][0x3b0] ;  /* 0x00007600ff0b77ac */ /* 0x000e620008000800 */
[----:B0-----:R-:W-:-:S04]  /*d900*/  LEA R4, P4, R121, R69, 0x1 ;  /* 0x0000004579047211 */ /* 0x001fc800078808ff */
[----:B------:R-:W-:Y:S01]  /*d910*/  LEA.HI.X.SX32 R5, R121, R68, 0x1, P4 ;  /* 0x0000004479057211 */ /* 0x000fe200020f0eff */
[----:B------:R-:W-:Y:S01]  /*d920*/  @!P3 IMAD.IADD R125, R125, 0x1, -R72 ;  /* 0x000000017d7db824 */ /* 0x000fe200078e0a48 */
[----:B------:R0:W-:Y:S01]  /*d930*/  STL [R1+0x378], R4 ;  /* 0x0003780401007387 */ /* 0x0001e20000100800 */
[----:B------:R-:W-:-:S03]  /*d940*/  ISETP.GT.U32.AND P3, PT, R72, R127, PT ;  /* 0x0000007f4800720c */ /* 0x000fc60003f64070 */
[----:B------:R0:W-:Y:S04]  /*d950*/  STL [R1+0x374], R5 ;  /* 0x0003740501007387 */ /* 0x0001e80000100800 */
[----:B------:R-:W4:Y:S01]  /*d960*/  LDL R43, [R1+0x928] ;  /* 0x00092800012b7983 */ /* 0x000f220000100800 */
[--C-:B------:R-:W-:Y:S01]  /*d970*/  @!P6 IMAD.IADD R126, R126, 0x1, -R72.reuse ;  /* 0x000000017e7ee824 */ /* 0x100fe200078e0a48 */
[----:B------:R-:W-:Y:S02]  /*d980*/  ISETP.GT.U32.AND P4, PT, R72, R128, PT ;  /* 0x000000804800720c */ /* 0x000fe40003f84070 */
[----:B------:R-:W-:Y:S01]  /*d990*/  SEL R124, R75, R124, !P1 ;  /* 0x0000007c4b7c7207 */ /* 0x000fe20004800000 */
[----:B------:R0:W4:Y:S01]  /*d9a0*/  @P0 LDG.E.U16 R95, desc[UR20][R4.64] ;  /* 0x00000014045f0981 */ /* 0x000122000c1e1500 */
[----:B------:R-:W-:Y:S01]  /*d9b0*/  @!P3 IMAD.IADD R127, R127, 0x1, -R72 ;  /* 0x000000017f7fb824 */ /* 0x000fe200078e0a48 */
[----:B--2---:R-:W-:-:S02]  /*d9c0*/  ISETP.GE.AND P3, PT, R7, RZ, PT ;  /* 0x000000ff0700720c */ /* 0x004fc40003f66270 */
[----:B------:R-:W2:Y:S01]  /*d9d0*/  LDL R7, [R1+0x958] ;  /* 0x0009580001077983 */ /* 0x000ea20000100800 */
[----:B------:R-:W-:Y:S01]  /*d9e0*/  @!P5 IMAD.MOV R125, RZ, RZ, -R125 ;  /* 0x000000ffff7dd224 */ /* 0x000fe200078e0a7d */
[----:B------:R-:W-:-:S04]  /*d9f0*/  ISETP.GT.U32.AND P6, PT, R72, R126, PT ;  /* 0x0000007e4800720c */ /* 0x000fc80003fc4070 */
[----:B------:R-:W-:-:S05]  /*da00*/  SEL R125, R75, R125, !P1 ;  /* 0x0000007d4b7d7207 */ /* 0x000fca0004800000 */
[----:B------:R-:W-:-:S04]  /*da10*/  IMAD R125, R125, UR4, RZ ;  /* 0x000000047d7d7c24 */ /* 0x000fc8000f8e02ff */
[----:B------:R-:W-:Y:S01]  /*da20*/  @!P6 IMAD.IADD R126, R126, 0x1, -R72 ;  /* 0x000000017e7ee824 */ /* 0x000fe200078e0a48 */
[----:B------:R-:W-:-:S04]  /*da30*/  LEA R164, P6, R125, R69, 0x1 ;  /* 0x000000457da47211 */ /* 0x000fc800078c08ff */
[----:B------:R-:W-:Y:S01]  /*da40*/  LEA.HI.X.SX32 R163, R125, R68, 0x1, P6 ;  /* 0x000000447da37211 */ /* 0x000fe200030f0eff */
[----:B------:R-:W-:Y:S02]  /*da50*/  IMAD R124, R124, UR4, RZ ;  /* 0x000000047c7c7c24 */ /* 0x000fe4000f8e02ff */
[----:B------:R-:W-:Y:S01]  /*da60*/  @!P3 IMAD.MOV R126, RZ, RZ, -R126 ;  /* 0x000000ffff7eb224 */ /* 0x000fe200078e0a7e */
[----:B---3--:R-:W-:Y:S02]  /*da70*/  ISETP.GE.AND P6, PT, R6, RZ, PT ;  /* 0x000000ff0600720c */ /* 0x008fe40003fc6270 */
[----:B------:R-:W3:Y:S01]  /*da80*/  LDL R6, [R1+0x990] ;  /* 0x0009900001067983 */ /* 0x000ee20000100800 */
[----:B------:R-:W-:Y:S01]  /*da90*/  @!P4 IMAD.IADD R128, R128, 0x1, -R72 ;  /* 0x000000018080c824 */ /* 0x000fe200078e0a48 */
[----:B------:R-:W-:Y:S02]  /*daa0*/  ISETP.GT.U32.AND P3, PT, R72, R129, PT ;  /* 0x000000814800720c */ /* 0x000fe40003f64070 */
[----:B------:R-:W-:-:S02]  /*dab0*/  LEA R148, P5, R124, R69, 0x1 ;  /* 0x000000457c947211 */ /* 0x000fc400078a08ff */
[----:B------:R-:W-:Y:S02]  /*dac0*/  ISETP.GT.U32.AND P4, PT, R72, R128, PT ;  /* 0x000000804800720c */ /* 0x000fe40003f84070 */
[----:B------:R-:W-:Y:S02]  /*dad0*/  LEA.HI.X.SX32 R147, R124, R68, 0x1, P5 ;  /* 0x000000447c937211 */ /* 0x000fe400028f0eff */
[----:B------:R-:W-:Y:S02]  /*dae0*/  ISETP.GT.U32.AND P5, PT, R72, R127, PT ;  /* 0x0000007f4800720c */ /* 0x000fe40003fa4070 */
[----:B------:R-:W-:Y:S01]  /*daf0*/  SEL R126, R75, R126, !P1 ;  /* 0x0000007e4b7e7207 */ /* 0x000fe20004800000 */
[----:B0-----:R-:W-:Y:S01]  /*db00*/  @P0 IMAD.MOV.U32 R4, RZ, RZ, R148 ;  /* 0x000000ffff040224 */ /* 0x001fe200078e0094 */
[----:B------:R-:W-:Y:S01]  /*db10*/  PRMT R94, RZ, 0x7610, R94 ;  /* 0x00007610ff5e7816 */ /* 0x000fe2000000005e */
[----:B------:R-:W-:Y:S02]  /*db20*/  @P0 IMAD.MOV.U32 R5, RZ, RZ, R147 ;  /* 0x000000ffff050224 */ /* 0x000fe400078e0093 */
[----:B------:R-:W-:-:S02]  /*db30*/  @!P3 IMAD.IADD R129, R129, 0x1, -R72 ;  /* 0x000000018181b824 */ /* 0x000fc400078e0a48 */
[----:B-1----:R-:W-:Y:S01]  /*db40*/  IMAD R126, R126, UR5, RZ ;  /* 0x000000057e7e7c24 */ /* 0x002fe2000f8e02ff */
[----:B------:R0:W3:Y:S01]  /*db50*/  @P0 LDG.E.U16 R94, desc[UR20][R4.64] ;  /* 0x00000014045e0981 */ /* 0x0000e2000c1e1500 */
[----:B------:R-:W-:Y:S01]  /*db60*/  PRMT R93, RZ, 0x7610, R93 ;  /* 0x00007610ff5d7816 */ /* 0x000fe2000000005d */
[----:B------:R-:W-:Y:S01]  /*db70*/  @!P4 IMAD.IADD R128, R128, 0x1, -R72 ;  /* 0x000000018080c824 */ /* 0x000fe200078e0a48 */
[----:B------:R-:W-:Y:S01]  /*db80*/  PRMT R92, RZ, 0x7610, R92 ;  /* 0x00007610ff5c7816 */ /* 0x000fe2000000005c */
[----:B------:R-:W-:Y:S01]  /*db90*/  @!P5 IMAD.IADD R127, R127, 0x1, -R72 ;  /* 0x000000017f7fd824 */ /* 0x000fe200078e0a48 */
[----:B------:R-:W-:Y:S01]  /*dba0*/  LEA R8, P4, R126, R69, 0x1 ;  /* 0x000000457e087211 */ /* 0x000fe200078808ff */
[----:B------:R-:W1:Y:S01]  /*dbb0*/  LDCU UR5, c[0x0][0x3b0] ;  /* 0x00007600ff0577ac */ /* 0x000e620008000800 */
[----:B----4-:R-:W-:Y:S01]  /*dbc0*/  ISETP.GE.AND P3, PT, R43, RZ, PT ;  /* 0x000000ff2b00720c */ /* 0x010fe20003f66270 */
[----:B0-----:R-:W-:Y:S02]  /*dbd0*/  @P0 IMAD.MOV.U32 R4, RZ, RZ, R164 ;  /* 0x000000ffff040224 */ /* 0x001fe400078e00a4 */
[----:B------:R-:W-:-:S02]  /*dbe0*/  @P0 IMAD.MOV.U32 R5, RZ, RZ, R163 ;  /* 0x000000ffff050224 */ /* 0x000fc400078e00a3 */
[----:B------:R-:W-:Y:S01]  /*dbf0*/  @!P6 IMAD.MOV R127, RZ, RZ, -R127 ;  /* 0x000000ffff7fe224 */ /* 0x000fe200078e0a7f */
[----:B------:R-:W-:Y:S02]  /*dc00*/  ISETP.GT.U32.AND P6, PT, R72, R130, PT ;  /* 0x000000824800720c */ /* 0x000fe40003fc4070 */
[----:B------:R0:W4:Y:S02]  /*dc10*/  @P0 LDG.E.U16 R93, desc[UR20][R4.64] ;  /* 0x00000014045d0981 */ /* 0x000124000c1e1500 */
[----:B------:R-:W-:Y:S02]  /*dc20*/  SEL R127, R75, R127, !P1 ;  /* 0x0000007f4b7f7207 */ /* 0x000fe40004800000 */
[----:B------:R-:W-:Y:S01]  /*dc30*/  STL [R1+0x38], R8 ;  /* 0x0000380801007387 */ /* 0x000fe20000100800 */
[----:B------:R-:W-:Y:S01]  /*dc40*/  @!P3 IMAD.MOV R128, RZ, RZ, -R128 ;  /* 0x000000ffff80b224 */ /* 0x000fe200078e0a80 */
[----:B0-----:R-:W-:Y:S02]  /*dc50*/  LEA.HI.X.SX32 R4, R126, R68, 0x1, P4 ;  /* 0x000000447e047211 */ /* 0x001fe400020f0eff */
[----:B--2---:R-:W-:-:S03]  /*dc60*/  ISETP.GE.AND P3, PT, R7, RZ, PT ;  /* 0x000000ff0700720c */ /* 0x004fc60003f66270 */
[----:B------:R0:W-:Y:S01]  /*dc70*/  STL [R1+0x34], R4 ;  /* 0x0000340401007387 */ /* 0x0001e20000100800 */
[----:B------:R-:W-:-:S03]  /*dc80*/  @P0 IMAD.MOV.U32 R5, RZ, RZ, R4 ;  /* 0x000000ffff050224 */ /* 0x000fc600078e0004 */
[----:B------:R-:W2:Y:S01]  /*dc90*/  LDL R7, [R1+0x9b8] ;  /* 0x0009b80001077983 */ /* 0x000ea20000100800 */
[----:B------:R-:W-:Y:S02]  /*dca0*/  IMAD R127, R127, UR7, RZ ;  /* 0x000000077f7f7c24 */ /* 0x000fe4000f8e02ff */
[----:B------:R-:W-:Y:S01]  /*dcb0*/  @!P6 IMAD.IADD R130, R130, 0x1, -R72 ;  /* 0x000000018282e824 */ /* 0x000fe200078e0a48 */
[----:B------:R-:W-:Y:S01]  /*dcc0*/  ISETP.GT.U32.AND P4, PT, R72, R129, PT ;  /* 0x000000814800720c */ /* 0x000fe20003f84070 */
[----:B------:R-:W1:Y:S01]  /*dcd0*/  LDCU UR7, c[0x0][0x3b0] ;  /* 0x00007600ff0777ac */ /* 0x000e620008000800 */
[----:B0-----:R-:W-:-:S05]  /*dce0*/  @P0 IMAD.MOV.U32 R4, RZ, RZ, R8 ;  /* 0x000000ffff040224 */ /* 0x001fca00078e0008 */
[----:B------:R0:W4:Y:S02]  /*dcf0*/  @P0 LDG.E.U16 R92, desc[UR20][R4.64] ;  /* 0x00000014045c0981 */ /* 0x000124000c1e1500 */
[----:B0-----:R-:W-:-:S04]  /*dd00*/  LEA R4, P6, R127, R69, 0x1 ;  /* 0x000000457f047211 */ /* 0x001fc800078c08ff */
[----:B------:R-:W-:Y:S01]  /*dd10*/  LEA.HI.X.SX32 R5, R127, R68, 0x1, P6 ;  /* 0x000000447f057211 */ /* 0x000fe200030f0eff */
[----:B------:R0:W-:Y:S04]  /*dd20*/  STL [R1+0x78], R4 ;  /* 0x0000780401007387 */ /* 0x0001e80000100800 */
[----:B------:R-:W-:Y:S04]  /*dd30*/  STL [R1+0x74], R5 ;  /* 0x0000740501007387 */ /* 0x000fe80000100800 */
[----:B------:R-:W4:Y:S01]  /*dd40*/  LDL R8, [R1+0x9e8] ;  /* 0x0009e80001087983 */ /* 0x000f220000100800 */
[----:B------:R-:W-:Y:S01]  /*dd50*/  SEL R128, R75, R128, !P1 ;  /* 0x000000804b807207 */ /* 0x000fe20004800000 */
[----:B------:R-:W-:-:S04]  /*dd60*/  @!P4 IMAD.IADD R129, R129, 0x1, -R72 ;  /* 0x000000018181c824 */ /* 0x000fc800078e0a48 */
[----:B-1----:R-:W-:Y:S01]  /*dd70*/  IMAD R128, R128, UR5, RZ ;  /* 0x0000000580807c24 */ /* 0x002fe2000f8e02ff */
[----:B------:R-:W-:Y:S01]  /*dd80*/  PRMT R91, RZ, 0x7610, R91 ;  /* 0x00007610ff5b7816 */ /* 0x000fe2000000005b */
[----:B------:R-:W-:Y:S01]  /*dd90*/  @!P3 IMAD.MOV R129, RZ, RZ, -R129 ;  /* 0x000000ffff81b224 */ /* 0x000fe200078e0a81 */
[----:B------:R-:W-:Y:S01]  /*dda0*/  ISETP.GT.U32.AND P5, PT, R72, R131, PT ;  /* 0x000000834800720c */ /* 0x000fe20003fa4070 */
[----:B------:R-:W1:Y:S03]  /*ddb0*/  LDCU UR5, c[0x0][0x3b0] ;  /* 0x00007600ff0577ac */ /* 0x000e660008000800 */
[----:B------:R0:W4:Y:S01]  /*ddc0*/  @P0 LDG.E.U16 R91, desc[UR20][R4.64] ;  /* 0x00000014045b0981 */ /* 0x000122000c1e1500 */
[----:B---3--:R-:W-:Y:S02]  /*ddd0*/  ISETP.GE.AND P4, PT, R6, RZ, PT ;  /* 0x000000ff0600720c */ /* 0x008fe40003f86270 */
[----:B------:R-:W-:-:S04]  /*dde0*/  LEA R6, P3, R128, R69, 0x1 ;  /* 0x0000004580067211 */ /* 0x000fc800078608ff */
[----:B------:R-:W-:Y:S01]  /*ddf0*/  LEA.HI.X.SX32 R43, R128, R68, 0x1, P3 ;  /* 0x00000044802b7211 */ /* 0x000fe200018f0eff */
[----:B------:R3:W-:Y:S01]  /*de00*/  STL [R1+0xb8], R6 ;  /* 0x0000b80601007387 */ /* 0x0007e20000100800 */
[----:B0-----:R-:W-:-:S03]  /*de10*/  @P0 IMAD.MOV.U32 R4, RZ, RZ, R6 ;  /* 0x000000ffff040224 */ /* 0x001fc600078e0006 */
[----:B------:R0:W-:Y:S04]  /*de20*/  STL [R1+0xb4], R43 ;  /* 0x0000b42b01007387 */ /* 0x0001e80000100800 */
[----:B---3--:R-:W3:Y:S01]  /*de30*/  LDL R6, [R1+0xa18] ;  /* 0x000a180001067983 */ /* 0x008ee20000100800 */
[----:B------:R-:W-:-:S05]  /*de40*/  @!P5 IMAD.IADD R131, R131, 0x1, -R72 ;  /* 0x000000018383d824 */ /* 0x000fca00078e0a48 */
[C---:B------:R-:W-:Y:S02]  /*de50*/  ISETP.GT.U32.AND P5, PT, R72.reuse, R131, PT ;  /* 0x000000834800720c */ /* 0x040fe40003fa4070 */
[----:B------:R-:W-:-:S11]  /*de60*/  ISETP.GT.U32.AND P6, PT, R72, R130, PT ;  /* 0x000000824800720c */ /* 0x000fd60003fc4070 */
[----:B------:R-:W-:Y:S01]  /*de70*/  @!P5 IMAD.IADD R131, R131, 0x1, -R72 ;  /* 0x000000018383d824 */ /* 0x000fe200078e0a48 */
[----:B------:R-:W-:-:S03]  /*de80*/  ISETP.GT.U32.AND P5, PT, R72, R133, PT ;  /* 0x000000854800720c */ /* 0x000fc60003fa4070 */
[----:B------:R-:W-:Y:S01]  /*de90*/  @!P4 IMAD.MOV R131, RZ, RZ, -R131 ;  /* 0x000000ffff83c224 */ /* 0x000fe200078e0a83 */
[C---:B------:R-:W-:Y:S01]  /*dea0*/  SEL R129, R75.reuse, R129, !P1 ;  /* 0x000000814b817207 */ /* 0x040fe20004800000 */
[----:B------:R-:W-:Y:S01]  /*deb0*/  @P0 IMAD.MOV.U32 R5, RZ, RZ, R43 ;  /* 0x000000ffff050224 */ /* 0x000fe200078e002b */
[----:B------:R-:W-:Y:S02]  /*dec0*/  PRMT R90, RZ, 0x7610, R90 ;  /* 0x00007610ff5a7816 */ /* 0x000fe4000000005a */
[----:B------:R-:W-:-:S05]  /*ded0*/  SEL R131, R75, R131, !P1 ;  /* 0x000000834b837207 */ /* 0x000fca0004800000 */
[----:B------:R-:W-:Y:S01]  /*dee0*/  @!P5 IMAD.IADD R133, R133, 0x1, -R72 ;  /* 0x000000018585d824 */ /* 0x000fe200078e0a48 */
[----:B------:R0:W3:Y:S01]  /*def0*/  @P0 LDG.E.U16 R90, desc[UR20][R4.64] ;  /* 0x00000014045a0981 */ /* 0x0000e2000c1e1500 */
[----:B--2---:R-:W-:-:S03]  /*df00*/  ISETP.GE.AND P5, PT, R7, RZ, PT ;  /* 0x000000ff0700720c */ /* 0x004fc60003fa6270 */
[----:B------:R-:W-:Y:S01]  /*df10*/  ISETP.GT.U32.AND P4, PT, R72, R133, PT ;  /* 0x000000854800720c */ /* 0x000fe20003f84070 */
[----:B------:R-:W-:Y:S01]  /*df20*/  IMAD R129, R129, UR11, RZ ;  /* 0x0000000b81817c24 */ /* 0x000fe2000f8e02ff */
[----:B------:R-:W-:Y:S01]  /*df30*/  PRMT R89, RZ, 0x7610, R89 ;  /* 0x00007610ff597816 */ /* 0x000fe20000000059 */
[----:B------:R-:W-:Y:S01]  /*df40*/  @!P6 IMAD.IADD R130, R130, 0x1, -R72 ;  /* 0x000000018282e824 */ /* 0x000fe200078e0a48 */
[----:B------:R-:W-:Y:S01]  /*df50*/  ISETP.GT.U32.AND P3, PT, R72, R134, PT ;  /* 0x000000864800720c */ /* 0x000fe20003f64070 */
[----:B-1----:R-:W-:Y:S01]  /*df60*/  IMAD R131, R131, UR5, RZ ;  /* 0x0000000583837c24 */ /* 0x002fe2000f8e02ff */
[-C--:B0-----:R-:W-:Y:S01]  /*df70*/  LEA R4, P6, R129, R69.reuse, 0x1 ;  /* 0x0000004581047211 */ /* 0x081fe200078c08ff */
[----:B------:R-:W0:Y:S03]  /*df80*/  LDCU UR5, c[0x0][0x3b0] ;  /* 0x00007600ff0577ac */ /* 0x000e260008000800 */
[----:B------:R-:W-:Y:S01]  /*df90*/  @!P5 IMAD.MOV R130, RZ, RZ, -R130 ;  /* 0x000000ffff82d224 */ /* 0x000fe200078e0a82 */
[----:B------:R-:W-:-:S02]  /*dfa0*/  LEA R7, P5, R131, R69, 0x1 ;  /* 0x0000004583077211 */ /* 0x000fc400078a08ff */
[----:B------:R-:W-:Y:S01]  /*dfb0*/  @!P4 IMAD.IADD R133, R133, 0x1, -R72 ;  /* 0x000000018585c824 */ /* 0x000fe200078e0a48 */
[----:B------:R1:W-:Y:S01]  /*dfc0*/  STL [R1+0xf8], R4 ;  /* 0x0000f80401007387 */ /* 0x0003e20000100800 */
[----:B------:R-:W-:Y:S01]  /*dfd0*/  PRMT R88, RZ, 0x7610, R88 ;  /* 0x00007610ff587816 */ /* 0x000fe20000000058 */
[----:B------:R-:W2:Y:S02]  /*dfe0*/  LDCU UR11, c[0x0][0x3b0] ;  /* 0x00007600ff0b77ac */ /* 0x000ea40008000800 */
[----:B------:R-:W-:Y:S01]  /*dff0*/  STL [R1+0x158], R7 ;  /* 0x0001580701007387 */ /* 0x000fe20000100800 */
[-C--:B------:R-:W-:Y:S02]  /*e000*/  LEA.HI.X.SX32 R5, R129, R68.reuse, 0x1, P6 ;  /* 0x0000004481057211 */ /* 0x080fe400030f0eff */
[----:B------:R-:W-:Y:S02]  /*e010*/  LEA.HI.X.SX32 R43, R131, R68, 0x1, P5 ;  /* 0x00000044832b7211 */ /* 0x000fe400028f0eff */
[----:B------:R-:W-:Y:S01]  /*e020*/  SEL R130, R75, R130, !P1 ;  /* 0x000000824b827207 */ /* 0x000fe20004800000 */
[----:B------:R1:W2:Y:S01]  /*e030*/  @P0 LDG.E.U16 R89, desc[UR20][R4.64] ;  /* 0x0000001404590981 */ /* 0x0002a2000c1e1500 */
[----:B----4-:R-:W-:-:S03]  /*e040*/  ISETP.GE.AND P4, PT, R8, RZ, PT ;  /* 0x000000ff0800720c */ /* 0x010fc60003f86270 */
[----:B------:R-:W4:Y:S01]  /*e050*/  LDL R8, [R1+0x9d4] ;  /* 0x0009d40001087983 */ /* 0x000f220000100800 */
[----:B-1----:R-:W-:-:S03]  /*e060*/  @P0 IMAD.MOV.U32 R4, RZ, RZ, R7 ;  /* 0x000000ffff040224 */ /* 0x002fc600078e0007 */
[----:B------:R1:W-:Y:S01]  /*e070*/  STL [R1+0xf4], R5 ;  /* 0x0000f40501007387 */ /* 0x0003e20000100800 */
[----:B------:R-:W-:Y:S02]  /*e080*/  IMAD R130, R130, UR7, RZ ;  /* 0x0000000782827c24 */ /* 0x000fe4000f8e02ff */
[----:B------:R-:W-:Y:S02]  /*e090*/  @!P3 IMAD.IADD R134, R134, 0x1, -R72 ;  /* 0x000000018686b824 */ /* 0x000fe400078e0a48 */
[----:B-1----:R-:W-:Y:S02]  /*e0a0*/  @P0 IMAD.MOV.U32 R5, RZ, RZ, R43 ;  /* 0x000000ffff050224 */ /* 0x002fe400078e002b */
[----:B------:R-:W-:Y:S01]  /*e0b0*/  @!P4 IMAD.MOV R133, RZ, RZ, -R133 ;  /* 0x000000ffff85c224 */ /* 0x000fe200078e0a85 */
[----:B------:R-:W-:Y:S01]  /*e0c0*/  STL [R1+0x154], R43 ;  /* 0x0001542b01007387 */ /* 0x000fe20000100800 */
[----:B------:R-:W-:Y:S01]  /*e0d0*/  PRMT R87, RZ, 0x7610, R87 ;  /* 0x00007610ff577816 */ /* 0x000fe20000000057 */
[----:B------:R-:W1:Y:S02]  /*e0e0*/  LDCU UR7, c[0x0][0x3b0] ;  /* 0x00007600ff0777ac */ /* 0x000e640008000800 */
[----:B------:R0:W2:Y:S01]  /*e0f0*/  @P0 LDG.E.U16 R88, desc[UR20][R4.64] ;  /* 0x0000001404580981 */ /* 0x0000a2000c1e1500 */
[----:B------:R-:W-:-:S03]  /*e100*/  ISETP.GT.U32.AND P3, PT, R72, R134, PT ;  /* 0x000000864800720c */ /* 0x000fc60003f64070 */
[----:B------:R-:W2:Y:S01]  /*e110*/  LDL R44, [R1+0x994] ;  /* 0x00099400012c7983 */ /* 0x000ea20000100800 */
[----:B0-----:R-:W-:-:S04]  /*e120*/  LEA R4, P4, R130, R69, 0x1 ;  /* 0x0000004582047211 */ /* 0x001fc800078808ff */
[----:B------:R-:W-:Y:S01]  /*e130*/  LEA.HI.X.SX32 R5, R130, R68, 0x1, P4 ;  /* 0x0000004482057211 */ /* 0x000fe200020f0eff */
[----:B------:R0:W-:Y:S04]  /*e140*/  STL [R1+0x198], R4 ;  /* 0x0001980401007387 */ /* 0x0001e80000100800 */
[----:B------:R0:W-:Y:S01]  /*e150*/  STL [R1+0x194], R5 ;  /* 0x0001940501007387 */ /* 0x0001e20000100800 */
[----:B------:R-:W-:Y:S01]  /*e160*/  SEL R133, R75, R133, !P1 ;  /* 0x000000854b857207 */ /* 0x000fe20004800000 */
[----:B------:R-:W-:Y:S02]  /*e170*/  @!P3 IMAD.IADD R134, R134, 0x1, -R72 ;  /* 0x000000018686b824 */ /* 0x000fe400078e0a48 */
[----:B------:R0:W2:Y:S02]  /*e180*/  @P0 LDG.E.U16 R87, desc[UR20][R4.64] ;  /* 0x0000001404570981 */ /* 0x0000a4000c1e1500 */
[----:B------:R-:W-:Y:S01]  /*e190*/  IMAD R133, R133, UR12, RZ ;  /* 0x0000000c85857c24 */ /* 0x000fe2000f8e02ff */
[----:B---3--:R-:W-:Y:S01]  /*e1a0*/  ISETP.GE.AND P5, PT, R6, RZ, PT ;  /* 0x000000ff0600720c */ /* 0x008fe20003fa6270 */
[----:B------:R-:W3:Y:S01]  /*e1b0*/  LDCU UR12, c[0x0][0x3b0] ;  /* 0x00007600ff0c77ac */ /* 0x000ee20008000800 */
[----:B------:R-:W3:Y:S11]  /*e1c0*/  LDL R6, [R1+0x94c] ;  /* 0x00094c0001067983 */ /* 0x000ef60000100800 */
[----:B------:R-:W-:Y:S01]  /*e1d0*/  @!P5 IMAD.MOV R134, RZ, RZ, -R134 ;  /* 0x000000ffff86d224 */ /* 0x000fe200078e0a86 */
[----:B------:R-:W-:-:S04]  /*e1e0*/  LEA R7, P5, R133, R69, 0x1 ;  /* 0x0000004585077211 */ /* 0x000fc800078a08ff */
[----:B0-----:R-:W-:Y:S01]  /*e1f0*/  LEA.HI.X.SX32 R4, R133, R68, 0x1, P5 ;  /* 0x0000004485047211 */ /* 0x001fe200028f0eff */
[----:B------:R-:W-:Y:S04]  /*e200*/  STL [R1+0x1d8], R7 ;  /* 0x0001d80701007387 */ /* 0x000fe80000100800 */
[----:B------:R0:W-:Y:S01]  /*e210*/  STL [R1+0x1d4], R4 ;  /* 0x0001d40401007387 */ /* 0x0001e20000100800 */
[----:B------:R-:W-:Y:S02]  /*e220*/  @P0 IMAD.MOV.U32 R5, RZ, RZ, R4 ;  /* 0x000000ffff050224 */ /* 0x000fe400078e0004 */
[----:B0-----:R-:W-:Y:S02]  /*e230*/  @P0 IMAD.MOV.U32 R4, RZ, RZ, R7 ;  /* 0x000000ffff040224 */ /* 0x001fe400078e0007 */
[----:B------:R-:W3:Y:S01]  /*e240*/  LDL R7, [R1+0x904] ;  /* 0x0009040001077983 */ /* 0x000ee20000100800 */
[----:B------:R-:W-:-:S02]  /*e250*/  ISETP.GT.U32.AND P6, PT, R72, R135, PT ;  /* 0x000000874800720c */ /* 0x000fc40003fc4070 */
[C---:B------:R-:W-:Y:S02]  /*e260*/  ISETP.GT.U32.AND P3, PT, R72.reuse, R136, PT ;  /* 0x000000884800720c */ /* 0x040fe40003f64070 */
[----:B------:R-:W-:-:S09]  /*e270*/  ISETP.GT.U32.AND P4, PT, R72, R137, PT ;  /* 0x000000894800720c */ /* 0x000fd20003f84070 */
[--C-:B------:R-:W-:Y:S02]  /*e280*/  @!P6 IMAD.IADD R135, R135, 0x1, -R72.reuse ;  /* 0x000000018787e824 */ /* 0x100fe400078e0a48 */
[----:B------:R-:W-:-:S03]  /*e290*/  @!P3 IMAD.IADD R136, R136, 0x1, -R72 ;  /* 0x000000018888b824 */ /* 0x000fc600078e0a48 */
[----:B------:R-:W-:Y:S02]  /*e2a0*/  ISETP.GT.U32.AND P6, PT, R72, R135, PT ;  /* 0x000000874800720c */ /* 0x000fe40003fc4070 */
[----:B------:R-:W-:Y:S01]  /*e2b0*/  SEL R134, R75, R134, !P1 ;  /* 0x000000864b867207 */ /* 0x000fe20004800000 */
[----:B------:R-:W-:-:S04]  /*e2c0*/  @!P4 IMAD.IADD R137, R137, 0x1, -R72 ;  /* 0x000000018989c824 */ /* 0x000fc800078e0a48 */
[----:B------:R-:W-:Y:S01]  /*e2d0*/  IMAD R134, R134, UR5, RZ ;  /* 0x0000000586867c24 */ /* 0x000fe2000f8e02ff */
[----:B------:R-:W-:Y:S01]  /*e2e0*/  ISETP.GT.U32.AND P5, PT, R72, R136, PT ;  /* 0x000000884800720c */ /* 0x000fe20003fa4070 */
[----:B------:R-:W0:Y:S04]  /*e2f0*/  LDCU UR5, c[0x0][0x3b0] ;  /* 0x00007600ff0577ac */ /* 0x000e280008000800 */
[----:B------:R-:W-:Y:S01]  /*e300*/  @!P6 IMAD.IADD R135, R135, 0x1, -R72 ;  /* 0x000000018787e824 */ /* 0x000fe200078e0a48 */
[----:B----4-:R-:W-:Y:S02]  /*e310*/  ISETP.GE.AND P3, PT, R8, RZ, PT ;  /* 0x000000ff0800720c */ /* 0x010fe40003f66270 */
[----:B------:R-:W-:Y:S02]  /*e320*/  LEA R8, P6, R134, R69, 0x1 ;  /* 0x0000004586087211 */ /* 0x000fe400078c08ff */
[----:B------:R-:W-:-:S02]  /*e330*/  ISETP.GT.U32.AND P4, PT, R72, R137, PT ;  /* 0x000000894800720c */ /* 0x000fc40003f84070 */
[----:B------:R-:W-:Y:S02]  /*e340*/  PRMT R86, RZ, 0x7610, R86 ;  /* 0x00007610ff567816 */ /* 0x000fe40000000056 */
[----:B------:R-:W-:Y:S02]  /*e350*/  LEA.HI.X.SX32 R43, R134, R68, 0x1, P6 ;  /* 0x00000044862b7211 */ /* 0x000fe400030f0eff */
[----:B------:R-:W-:Y:S02]  /*e360*/  PRMT R85, RZ, 0x7610, R85 ;  /* 0x00007610ff557816 */ /* 0x000fe40000000055 */
[----:B------:R4:W3:Y:S01]  /*e370*/  @P0 LDG.E.U16 R86, desc[UR20][R4.64] ;  /* 0x0000001404560981 */ /* 0x0008e2000c1e1500 */
[----:B------:R-:W-:Y:S01]  /*e380*/  @!P3 IMAD.MOV R135, RZ, RZ, -R135 ;  /* 0x000000ffff87b224 */ /* 0x000fe200078e0a87 */
[----:B------:R-:W-:-:S04]  /*e390*/  ISETP.GT.U32.AND P3, PT, R72, R138, PT ;  /* 0x0000008a4800720c */ /* 0x000fc80003f64070 */
[----:B------:R-:W-:Y:S01]  /*e3a0*/  SEL R135, R75, R135, !P1 ;  /* 0x000000874b877207 */ /* 0x000fe20004800000 */
[----:B----4-:R-:W-:Y:S02]  /*e3b0*/  @P0 IMAD.MOV.U32 R4, RZ, RZ, R8 ;  /* 0x000000ffff040224 */ /* 0x010fe400078e0008 */
[----:B------:R-:W-:Y:S01]  /*e3c0*/  @P0 IMAD.MOV.U32 R5, RZ, RZ, R43 ;  /* 0x000000ffff050224 */ /* 0x000fe200078e002b */
[----:B--2---:R-:W-:Y:S01]  /*e3d0*/  ISETP.GE.AND P6, PT, R44, RZ, PT ;  /* 0x000000ff2c00720c */ /* 0x004fe20003fc6270 */
[----:B-1----:R-:W-:Y:S02]  /*e3e0*/  IMAD R135, R135, UR7, RZ ;  /* 0x0000000787877c24 */ /* 0x002fe4000f8e02ff */
[--C-:B------:R-:W-:Y:S01]  /*e3f0*/  @!P5 IMAD.IADD R136, R136, 0x1, -R72.reuse ;  /* 0x000000018888d824 */ /* 0x100fe200078e0a48 */
[----:B------:R1:W2:Y:S01]  /*e400*/  @P0 LDG.E.U16 R85, desc[UR20][R4.64] ;  /* 0x0000001404550981 */ /* 0x0002a2000c1e1500 */
[--C-:B------:R-:W-:Y:S01]  /*e410*/  @!P4 IMAD.IADD R137, R137, 0x1, -R72.reuse ;  /* 0x000000018989c824 */ /* 0x100fe200078e0a48 */
[----:B------:R-:W4:Y:S01]  /*e420*/  LDCU UR7, c[0x0][0x3b0] ;  /* 0x00007600ff0777ac */ /* 0x000f220008000800 */
[----:B------:R-:W-:Y:S01]  /*e430*/  @!P3 IMAD.IADD R138, R138, 0x1, -R72 ;  /* 0x000000018a8ab824 */ /* 0x000fe200078e0a48 */
[----:B------:R-:W-:Y:S01]  /*e440*/  STL [R1+0x218], R8 ;  /* 0x0002180801007387 */ /* 0x000fe20000100800 */
[----:B-1----:R-:W-:-:S03]  /*e450*/  LEA R4, P4, R135, R69, 0x1 ;  /* 0x0000004587047211 */ /* 0x002fc600078808ff */
[----:B------:R1:W-:Y:S01]  /*e460*/  STL [R1+0x214], R43 ;  /* 0x0002142b01007387 */ /* 0x0003e20000100800 */
[----:B------:R-:W-:Y:S01]  /*e470*/  LEA.HI.X.SX32 R5, R135, R68, 0x1, P4 ;  /* 0x0000004487057211 */ /* 0x000fe200020f0eff */
[----:B------:R-:W-:Y:S01]  /*e480*/  @!P6 IMAD.MOV R136, RZ, RZ, -R136 ;  /* 0x000000ffff88e224 */ /* 0x000fe200078e0a88 */
[----:B------:R-:W-:Y:S01]  /*e490*/  ISETP.GT.U32.AND P6, PT, R72, R138, PT ;  /* 0x0000008a4800720c */ /* 0x000fe20003fc4070 */
[----:B-1----:R-:W2:Y:S04]  /*e4a0*/  LDL R43, [R1+0x8ac] ;  /* 0x0008ac00012b7983 */ /* 0x002ea80000100800 */
[----:B------:R1:W-:Y:S01]  /*e4b0*/  STL [R1+0x258], R4 ;  /* 0x0002580401007387 */ /* 0x0003e20000100800 */
[----:B------:R-:W-:-:S03]  /*e4c0*/  SEL R136, R75, R136, !P1 ;  /* 0x000000884b887207 */ /* 0x000fc60004800000 */
[----:B------:R1:W-:Y:S01]  /*e4d0*/  STL [R1+0x254], R5 ;  /* 0x0002540501007387 */ /* 0x0003e20000100800 */
[----:B------:R-:W-:Y:S01]  /*e4e0*/  PRMT R84, RZ, 0x7610, R84 ;  /* 0x00007610ff547816 */ /* 0x000fe20000000054 */
[----:B0-----:R-:W-:Y:S01]  /*e4f0*/  IMAD R136, R136, UR5, RZ ;  /* 0x0000000588887c24 */ /* 0x001fe2000f8e02ff */
[----:B------:R-:W-:Y:S01]  /*e500*/  PRMT R83, RZ, 0x7610, R83 ;  /* 0x00007610ff537816 */ /* 0x000fe20000000053 */
[----:B------:R-:W-:Y:S01]  /*e510*/  @!P6 IMAD.IADD R138, R138, 0x1, -R72 ;  /* 0x000000018a8ae824 */ /* 0x000fe200078e0a48 */
[----:B---3--:R-:W-:Y:S02]  /*e520*/  ISETP.GE.AND P5, PT, R6, RZ, PT ;  /* 0x000000ff0600720c */ /* 0x008fe40003fa6270 */
[----:B------:R1:W3:Y:S01]  /*e530*/  @P0 LDG.E.U16 R84, desc[UR20][R4.64] ;  /* 0x0000001404540981 */ /* 0x0002e2000c1e1500 */
[----:B------:R-:W-:Y:S01]  /*e540*/  ISETP.GT.U32.AND P4, PT, R72, R119, PT ;  /* 0x000000774800720c */ /* 0x000fe20003f84070 */
[----:B------:R-:W0:Y:S02]  /*e550*/  LDCU UR5, c[0x0][0x3b0] ;  /* 0x00007600ff0577ac */ /* 0x000e240008000800 */
[----:B------:R-:W3:Y:S07]  /*e560*/  LDL R6, [R1+0x85c] ;  /* 0x00085c0001067983 */ /* 0x000eee0000100800 */
[----:B------:R-:W-:-:S05]  /*e570*/  @!P5 IMAD.MOV R137, RZ, RZ, -R137 ;  /* 0x000000ffff89d224 */ /* 0x000fca00078e0a89 */
[----:B------:R-:W-:Y:S02]  /*e580*/  SEL R137, R75, R137, !P1 ;  /* 0x000000894b897207 */ /* 0x000fe40004800000 */
[----:B-1----:R-:W-:-:S03]  /*e590*/  LEA R4, P6, R136, R69, 0x1 ;  /* 0x0000004588047211 */ /* 0x002fc600078c08ff */
[----:B----4-:R-:W-:Y:S01]  /*e5a0*/  IMAD R137, R137, UR7, RZ ;  /* 0x0000000789897c24 */ /* 0x010fe2000f8e02ff */
[-C--:B------:R-:W-:Y:S01]  /*e5b0*/  LEA.HI.X.SX32 R5, R136, R68.reuse, 0x1, P6 ;  /* 0x0000004488057211 */ /* 0x080fe200030f0eff */
[----:B------:R-:W-:Y:S01]  /*e5c0*/  STL [R1+0x298], R4 ;  /* 0x0002980401007387 */ /* 0x000fe20000100800 */
[----:B------:R-:W-:Y:S01]  /*e5d0*/  ISETP.GT.U32.AND P3, PT, R72, R139, PT ;  /* 0x0000008b4800720c */ /* 0x000fe20003f64070 */
[----:B------:R-:W-:Y:S01]  /*e5e0*/  @!P4 IMAD.IADD R119, R119, 0x1, -R72 ;  /* 0x000000017777c824 */ /* 0x000fe200078e0a48 */
[----:B------:R-:W-:Y:S02]  /*e5f0*/  PRMT R82, RZ, 0x7610, R82 ;  /* 0x00007610ff527816 */ /* 0x000fe40000000052 */
[----:B------:R-:W-:Y:S01]  /*e600*/  ISETP.GE.AND P5, PT, R7, RZ, PT ;  /* 0x000000ff0700720c */ /* 0x000fe20003fa6270 */
[----:B------:R1:W4:Y:S01]  /*e610*/  @P0 LDG.E.U16 R83, desc[UR20][R4.64] ;  /* 0x0000001404530981 */ /* 0x000322000c1e1500 */
[C---:B------:R-:W-:Y:S01]  /*e620*/  LEA R7, P6, R137.reuse, R69, 0x1 ;  /* 0x0000004589077211 */ /* 0x040fe200078c08ff */
[----:B------:R-:W0:Y:S03]  /*e630*/  LDCU UR7, c[0x0][0x3b0] ;  /* 0x00007600ff0777ac */ /* 0x000e260008000800 */
[----:B------:R-:W-:Y:S01]  /*e640*/  LEA.HI.X.SX32 R8, R137, R68, 0x1, P6 ;  /* 0x0000004489087211 */ /* 0x000fe200030f0eff */
[----:B------:R1:W-:Y:S04]  /*e650*/  STL [R1+0x294], R5 ;  /* 0x0002940501007387 */ /* 0x0003e80000100800 */
[----:B------:R-:W-:Y:S04]  /*e660*/  STL [R1+0x2d8], R7 ;  /* 0x0002d80701007387 */ /* 0x000fe80000100800 */
[----:B------:R0:W-:Y:S01]  /*e670*/  STL [R1+0x2d4], R8 ;  /* 0x0002d40801007387 */ /* 0x0001e20000100800 */
[----:B-1----:R-:W-:-:S03]  /*e680*/  @P0 IMAD.MOV.U32 R5, RZ, RZ, R8 ;  /* 0x000000ffff050224 */ /* 0x002fc600078e0008 */
[----:B------:R-:W4:Y:S04]  /*e690*/  LDL R44, [R1+0x890] ;  /* 0x00089000012c7983 */ /* 0x000f280000100800 */
[----:B0-----:R-:W4:Y:S01]  /*e6a0*/  LDL R8, [R1+0x870] ;  /* 0x0008700001087983 */ /* 0x001f220000100800 */
[----:B------:R-:W-:Y:S01]  /*e6b0*/  @!P3 IMAD.IADD R139, R139, 0x1, -R72 ;  /* 0x000000018b8bb824 */ /* 0x000fe200078e0a48 */
[C---:B------:R-:W-:Y:S01]  /*e6c0*/  ISETP.GT.U32.AND P6, PT, R72.reuse, R119, PT ;  /* 0x000000774800720c */ /* 0x040fe20003fc4070 */
[----:B------:R-:W-:Y:S01]  /*e6d0*/  @!P5 IMAD.MOV R138, RZ, RZ, -R138 ;  /* 0x000000ffff8ad224 */ /* 0x000fe200078e0a8a */
[C---:B------:R-:W-:Y:S02]  /*e6e0*/  ISETP.GT.U32.AND P3, PT, R72.reuse, R150, PT ;  /* 0x000000964800720c */ /* 0x040fe40003f64070 */
[----:B------:R-:W-:-:S02]  /*e6f0*/  ISETP.GT.U32.AND P4, PT, R72, R139, PT ;  /* 0x0000008b4800720c */ /* 0x000fc40003f84070 */
[----:B------:R-:W-:Y:S01]  /*e700*/  SEL R138, R75, R138, !P1 ;  /* 0x0000008a4b8a7207 */ /* 0x000fe20004800000 */
[----:B------:R-:W-:Y:S02]  /*e710*/  @P0 IMAD.MOV.U32 R4, RZ, RZ, R7 ;  /* 0x000000ffff040224 */ /* 0x000fe400078e0007 */
[----:B------:R-:W4:Y:S02]  /*e720*/  LDL R7, [R1+0x8d8] ;  /* 0x0008d80001077983 */ /* 0x000f240000100800 */
[----:B------:R-:W-:Y:S01]  /*e730*/  IMAD R138, R138, UR11, RZ ;  /* 0x0000000b8a8a7c24 */ /* 0x000fe2000f8e02ff */
[----:B------:R-:W-:Y:S01]  /*e740*/  PRMT R81, RZ, 0x7610, R81 ;  /* 0x00007610ff517816 */ /* 0x000fe20000000051 */
[----:B------:R0:W4:Y:S01]  /*e750*/  @P0 LDG.E.U16 R82, desc[UR20][R4.64] ;  /* 0x0000001404520981 */ /* 0x000122000c1e1500 */
[----:B------:R-:W-:Y:S01]  /*e760*/  @!P6 IMAD.IADD R119, R119, 0x1, -R72 ;  /* 0x000000017777e824 */ /* 0x000fe200078e0a48 */
[----:B------:R-:W-:Y:S01]  /*e770*/  PRMT R80, RZ, 0x7610, R80 ;  /* 0x00007610ff507816 */ /* 0x000fe20000000050 */
[--C-:B------:R-:W-:Y:S01]  /*e780*/  @!P3 IMAD.IADD R150, R150, 0x1, -R72.reuse ;  /* 0x000000019696b824 */ /* 0x100fe200078e0a48 */
[----:B------:R-:W-:Y:S01]  /*e790*/  PRMT R79, RZ, 0x7610, R79 ;  /* 0x00007610ff4f7816 */ /* 0x000fe2000000004f */
[----:B------:R-:W-:Y:S01]  /*e7a0*/  @!P4 IMAD.IADD R139, R139, 0x1, -R72 ;  /* 0x000000018b8bc824 */ /* 0x000fe200078e0a48 */
[----:B------:R-:W-:Y:S01]  /*e7b0*/  ISETP.GT.U32.AND P4, PT, R72, R149, PT ;  /* 0x000000954800720c */ /* 0x000fe20003f84070 */
[----:B------:R-:W1:Y:S01]  /*e7c0*/  LDCU UR11, c[0x0][0x3b0] ;  /* 0x00007600ff0b77ac */ /* 0x000e620008000800 */
[----:B0-----:R-:W-:-:S04]  /*e7d0*/  LEA R4, P6, R138, R69, 0x1 ;  /* 0x000000458a047211 */ /* 0x001fc800078c08ff */
[----:B------:R-:W-:Y:S01]  /*e7e0*/  LEA.HI.X.SX32 R5, R138, R68, 0x1, P6 ;  /* 0x000000448a057211 */ /* 0x000fe200030f0eff */
[----:B------:R0:W-:Y:S04]  /*e7f0*/  STL [R1+0x310], R4 ;  /* 0x0003100401007387 */ /* 0x0001e80000100800 */
[----:B------:R0:W-:Y:S02]  /*e800*/  STL [R1+0x30c], R5 ;  /* 0x00030c0501007387 */ /* 0x0001e40000100800 */
[----:B------:R-:W-:Y:S01]  /*e810*/  @!P4 IMAD.IADD R149, R149, 0x1, -R72 ;  /* 0x000000019595c824 */ /* 0x000fe200078e0a48 */
[----:B------:R-:W-:Y:S01]  /*e820*/  ISETP.GT.U32.AND P4, PT, R72, R150, PT ;  /* 0x000000964800720c */ /* 0x000fe20003f84070 */
[----:B------:R0:W4:Y:S01]  /*e830*/  @P0 LDG.E.U16 R81, desc[UR20][R4.64] ;  /* 0x0000001404510981 */ /* 0x000122000c1e1500 */
[----:B--2---:R-:W-:-:S13]  /*e840*/  ISETP.GE.AND P5, PT, R43, RZ, PT ;  /* 0x000000ff2b00720c */ /* 0x004fda0003fa6270 */
[----:B------:R-:W-:-:S05]  /*e850*/  @!P5 IMAD.MOV R139, RZ, RZ, -R139 ;  /* 0x000000ffff8bd224 */ /* 0x000fca00078e0a8b */
[----:B------:R-:W-:-:S05]  /*e860*/  SEL R139, R75, R139, !P1 ;  /* 0x0000008b4b8b7207 */ /* 0x000fca0004800000 */
[----:B------:R-:W-:Y:S02]  /*e870*/  IMAD R139, R139, UR5, RZ ;  /* 0x000000058b8b7c24 */ /* 0x000fe4000f8e02ff */
[----:B------:R-:W-:Y:S01]  /*e880*/  @!P4 IMAD.IADD R150, R150, 0x1, -R72 ;  /* 0x000000019696c824 */ /* 0x000fe200078e0a48 */
[----:B---3--:R-:W-:Y:S01]  /*e890*/  ISETP.GE.AND P3, PT, R6, RZ, PT ;  /* 0x000000ff0600720c */ /* 0x008fe20003f66270 */
[----:B------:R-:W2:Y:S01]  /*e8a0*/  LDCU UR5, c[0x0][0x3b0] ;  /* 0x00007600ff0577ac */ /* 0x000ea20008000800 */
[----:B------:R-:W3:Y:S01]  /*e8b0*/  LDL R6, [R1+0x8fc] ;  /* 0x0008fc0001067983 */ /* 0x000ee20000100800 */
[----:B------:R-:W-:-:S10]  /*e8c0*/  LEA R43, P6, R139, R69, 0x1 ;  /* 0x000000458b2b7211 */ /* 0x000fd400078c08ff */
[----:B------:R-:W-:-:S05]  /*e8d0*/  @!P3 IMAD.MOV R119, RZ, RZ, -R119 ;  /* 0x000000ffff77b224 */ /* 0x000fca00078e0a77 */
[----:B------:R-:W-:Y:S02]  /*e8e0*/  SEL R119, R75, R119, !P1 ;  /* 0x000000774b777207 */ /* 0x000fe40004800000 */
[----:B------:R-:W-:-:S03]  /*e8f0*/  ISETP.GT.U32.AND P3, PT, R72, R149, PT ;  /* 0x000000954800720c */ /* 0x000fc60003f64070 */
[----:B------:R-:W-:Y:S01]  /*e900*/  IMAD R119, R119, UR7, RZ ;  /* 0x0000000777777c24 */ /* 0x000fe2000f8e02ff */
[----:B------:R-:W-:Y:S01]  /*e910*/  LEA.HI.X.SX32 R45, R139, R68, 0x1, P6 ;  /* 0x000000448b2d7211 */ /* 0x000fe200030f0eff */
[----:B------:R1:W-:Y:S01]  /*e920*/  STL [R1+0x348], R43 ;  /* 0x0003482b01007387 */ /* 0x0003e20000100800 */
[----:B0-----:R-:W-:Y:S01]  /*e930*/  @P0 IMAD.MOV.U32 R4, RZ, RZ, R43 ;  /* 0x000000ffff040224 */ /* 0x001fe200078e002b */
[----:B------:R-:W-:Y:S01]  /*e940*/  ISETP.GT.U32.AND P5, PT, R72, R140, PT ;  /* 0x0000008c4800720c */ /* 0x000fe20003fa4070 */
[----:B------:R-:W0:Y:S01]  /*e950*/  LDCU UR7, c[0x0][0x3b0] ;  /* 0x00007600ff0777ac */ /* 0x000e220008000800 */
[----:B------:R-:W-:Y:S01]  /*e960*/  @P0 IMAD.MOV.U32 R5, RZ, RZ, R45 ;  /* 0x000000ffff050224 */ /* 0x000fe200078e002d */
[----:B------:R-:W-:Y:S03]  /*e970*/  STL [R1+0x344], R45 ;  /* 0x0003442d01007387 */ /* 0x000fe60000100800 */
[----:B------:R-:W-:Y:S01]  /*e980*/  @!P3 IMAD.IADD R149, R149, 0x1, -R72 ;  /* 0x000000019595b824 */ /* 0x000fe200078e0a48 */
[----:B------:R0:W3:Y:S01]  /*e990*/  @P0 LDG.E.U16 R80, desc[UR20][R4.64] ;  /* 0x0000001404500981 */ /* 0x0000e2000c1e1500 */
[----:B----4-:R-:W-:-:S02]  /*e9a0*/  ISETP.GE.AND P4, PT, R8, RZ, PT ;  /* 0x000000ff0800720c */ /* 0x010fc40003f86270 */
[----:B------:R-:W-:-:S04]  /*e9b0*/  LEA R8, P6, R119, R69, 0x1 ;  /* 0x0000004577087211 */ /* 0x000fc800078c08ff */
[----:B-1----:R-:W-:Y:S01]  /*e9c0*/  LEA.HI.X.SX32 R43, R119, R68, 0x1, P6 ;  /* 0x00000044772b7211 */ /* 0x002fe200030f0eff */
[----:B------:R1:W-:Y:S01]  /*e9d0*/  STL [R1+0x380], R8 ;  /* 0x0003800801007387 */ /* 0x0003e20000100800 */
[----:B0-----:R-:W-:Y:S01]  /*e9e0*/  @P0 IMAD.MOV.U32 R4, RZ, RZ, R8 ;  /* 0x000000ffff040224 */ /* 0x001fe200078e0008 */
[----:B------:R-:W-:Y:S02]  /*e9f0*/  ISETP.GE.AND P3, PT, R44, RZ, PT ;  /* 0x000000ff2c00720c */ /* 0x000fe40003f66270 */
[----:B------:R-:W-:Y:S04]  /*ea00*/  STL [R1+0x37c], R43 ;  /* 0x00037c2b01007387 */ /* 0x000fe80000100800 */
[----:B-1----:R-:W4:Y:S04]  /*ea10*/  LDL.LU R8, [R1+0x4] ;  /* 0x0000040001087983 */ /* 0x002f280000300800 */
[----:B------:R-:W4:Y:S04]  /*ea20*/  LDL R44, [R1+0x930] ;  /* 0x00093000012c7983 */ /* 0x000f280000100800 */
[----:B------:R-:W4:Y:S01]  /*ea30*/  LDL R45, [R1+0x960] ;  /* 0x00096000012d7983 */ /* 0x000f220000100800 */
[----:B------:R-:W-:Y:S01]  /*ea40*/  @!P5 IMAD.IADD R140, R140, 0x1, -R72 ;  /* 0x000000018c8cd824 */ /* 0x000fe200078e0a48 */
[----:B------:R-:W-:-:S04]  /*ea50*/  ISETP.GT.U32.AND P5, PT, R72, R151, PT ;  /* 0x000000974800720c */ /* 0x000fc80003fa4070 */
[C---:B------:R-:W-:Y:S01]  /*ea60*/  ISETP.GT.U32.AND P6, PT, R72.reuse, R140, PT ;  /* 0x0000008c4800720c */ /* 0x040fe20003fc4070 */
[----:B------:R-:W-:Y:S02]  /*ea70*/  @!P4 IMAD.MOV R150, RZ, RZ, -R150 ;  /* 0x000000ffff96c224 */ /* 0x000fe400078e0a96 */
[----:B------:R-:W-:Y:S01]  /*ea80*/  @!P3 IMAD.MOV R149, RZ, RZ, -R149 ;  /* 0x000000ffff95b224 */ /* 0x000fe200078e0a95 */
[----:B------:R-:W-:-:S05]  /*ea90*/  ISETP.GT.U32.AND P3, PT, R72, R154, PT ;  /* 0x0000009a4800720c */ /* 0x000fca0003f64070 */
[--C-:B------:R-:W-:Y:S01]  /*eaa0*/  @!P5 IMAD.IADD R151, R151, 0x1, -R72.reuse ;  /* 0x000000019797d824 */ /* 0x100fe200078e0a48 */
[----:B------:R-:W-:Y:S01]  /*eab0*/  ISETP.GE.AND P5, PT, R7, RZ, PT ;  /* 0x000000ff0700720c */ /* 0x000fe20003fa6270 */
[----:B------:R-:W-:Y:S01]  /*eac0*/  @P0 IMAD.MOV.U32 R5, RZ, RZ, R43 ;  /* 0x000000ffff050224 */ /* 0x000fe200078e002b */
[C---:B------:R-:W-:Y:S02]  /*ead0*/  SEL R150, R75.reuse, R150, !P1 ;  /* 0x000000964b967207 */ /* 0x040fe40004800000 */
[----:B------:R-:W-:Y:S01]  /*eae0*/  ISETP.GT.U32.AND P4, PT, R72, R151, PT ;  /* 0x000000974800720c */ /* 0x000fe20003f84070 */
[--C-:B------:R-:W-:Y:S01]  /*eaf0*/  @!P6 IMAD.IADD R140, R140, 0x1, -R72.reuse ;  /* 0x000000018c8ce824 */ /* 0x100fe200078e0a48 */
[----:B------:R0:W4:Y:S01]  /*eb00*/  @P0 LDG.E.U16 R79, desc[UR20][R4.64] ;  /* 0x00000014044f0981 */ /* 0x000122000c1e1500 */
[----:B------:R-:W-:Y:S01]  /*eb10*/  SEL R149, R75, R149, !P1 ;  /* 0x000000954b957207 */ /* 0x000fe20004800000 */
[----:B------:R-:W-:Y:S02]  /*eb20*/  @!P3 IMAD.IADD R154, R154, 0x1, -R72 ;  /* 0x000000019a9ab824 */ /* 0x000fe400078e0a48 */
[----:B0-----:R-:W-:-:S03]  /*eb30*/  IMAD R4, R150, UR4, RZ ;  /* 0x0000000496047c24 */ /* 0x001fc6000f8e02ff */
[----:B------:R-:W-:-:S04]  /*eb40*/  @!P5 IMAD.MOV R140, RZ, RZ, -R140 ;  /* 0x000000ffff8cd224 */ /* 0x000fc800078e0a8c */
[----:B------:R-:W-:Y:S01]  /*eb50*/  @!P4 IMAD.IADD R151, R151, 0x1, -R72 ;  /* 0x000000019797c824 */ /* 0x000fe200078e0a48 */
[----:B------:R-:W-:Y:S01]  /*eb60*/  LEA R150, P5, R4, R69, 0x1 ;  /* 0x0000004504967211 */ /* 0x000fe200078a08ff */
[----:B------:R-:W-:Y:S01]  /*eb70*/  IMAD R165, R149, UR4, RZ ;  /* 0x0000000495a57c24 */ /* 0x000fe2000f8e02ff */
[----:B------:R-:W-:Y:S02]  /*eb80*/  ISETP.GT.U32.AND P4, PT, R72, R152, PT ;  /* 0x000000984800720c */ /* 0x000fe40003f84070 */
[----:B------:R-:W-:Y:S01]  /*eb90*/  LEA.HI.X.SX32 R149, R4, R68, 0x1, P5 ;  /* 0x0000004404957211 */ /* 0x000fe200028f0eff */
[----:B------:R-:W-:Y:S01]  /*eba0*/  @P0 IMAD.MOV.U32 R4, RZ, RZ, R150 ;  /* 0x000000ffff040224 */ /* 0x000fe200078e0096 */
[----:B------:R-:W-:Y:S02]  /*ebb0*/  PRMT R78, RZ, 0x7610, R78 ;  /* 0x00007610ff4e7816 */ /* 0x000fe4000000004e */
[----:B------:R-:W-:Y:S01]  /*ebc0*/  SEL R140, R75, R140, !P1 ;  /* 0x0000008c4b8c7207 */ /* 0x000fe20004800000 */
[----:B------:R-:W-:-:S04]  /*ebd0*/  @P0 IMAD.MOV.U32 R5, RZ, RZ, R149 ;  /* 0x000000ffff050224 */ /* 0x000fc800078e0095 */
[----:B--2---:R-:W-:Y:S01]  /*ebe0*/  IMAD R140, R140, UR5, RZ ;  /* 0x000000058c8c7c24 */ /* 0x004fe2000f8e02ff */
[----:B------:R0:W2:Y:S01]  /*ebf0*/  @P0 LDG.E.U16 R78, desc[UR20][R4.64] ;  /* 0x00000014044e0981 */ /* 0x0000a2000c1e1500 */
[----:B------:R-:W-:Y:S01]  /*ec00*/  @!P4 IMAD.IADD R152, R152, 0x1, -R72 ;  /* 0x000000019898c824 */ /* 0x000fe200078e0a48 */
[----:B---3--:R-:W-:Y:S01]  /*ec10*/  ISETP.GE.AND P6, PT, R6, RZ, PT ;  /* 0x000000ff0600720c */ /* 0x008fe20003fc6270 */
[----:B------:R-:W1:Y:S01]  /*ec20*/  LDCU UR5, c[0x0][0x3b0] ;  /* 0x00007600ff0577ac */ /* 0x000e620008000800 */
[----:B------:R-:W-:-:S11]  /*ec30*/  LEA R6, P3, R165, R69, 0x1 ;  /* 0x00000045a5067211 */ /* 0x000fd600078608ff */
[----:B------:R-:W-:Y:S01]  /*ec40*/  @!P6 IMAD.MOV R151, RZ, RZ, -R151 ;  /* 0x000000ffff97e224 */ /* 0x000fe200078e0a97 */
[----:B------:R-:W-:-:S04]  /*ec50*/  ISETP.GT.U32.AND P6, PT, R72, R154, PT ;  /* 0x0000009a4800720c */ /* 0x000fc80003fc4070 */
[----:B------:R-:W-:Y:S01]  /*ec60*/  SEL R151, R75, R151, !P1 ;  /* 0x000000974b977207 */ /* 0x000fe20004800000 */
[----:B------:R3:W-:Y:S01]  /*ec70*/  STL [R1], R6 ;  /* 0x0000000601007387 */ /* 0x0007e20000100800 */
[----:B0-----:R-:W-:-:S03]  /*ec80*/  @P0 IMAD.MOV.U32 R4, RZ, RZ, R6 ;  /* 0x000000ffff040224 */ /* 0x001fc600078e0006 */
[----:B------:R-:W-:Y:S01]  /*ec90*/  IMAD R151, R151, UR7, RZ ;  /* 0x0000000797977c24 */ /* 0x000fe2000f8e02ff */
[----:B------:R-:W-:Y:S01]  /*eca0*/  LEA R109, P4, R140, R69, 0x1 ;  /* 0x000000458c6d7211 */ /* 0x000fe200078808ff */
[----:B------:R-:W2:Y:S01]  /*ecb0*/  LDL R7, [R1+0x98c] ;  /* 0x00098c0001077983 */ /* 0x000ea20000100800 */
[----:B------:R-:W-:Y:S01]  /*ecc0*/  ISETP.GT.U32.AND P5, PT, R72, R155, PT ;  /* 0x0000009b4800720c */ /* 0x000fe20003fa4070 */
[----:B------:R-:W-:Y:S02]  /*ecd0*/  @!P6 IMAD.IADD R154, R154, 0x1, -R72 ;  /* 0x000000019a9ae824 */ /* 0x000fe400078e0a48 */
[----:B---3--:R-:W3:Y:S01]  /*ece0*/  LDL R6, [R1+0x9c0] ;  /* 0x0009c00001067983 */ /* 0x008ee20000100800 */
[----:B------:R-:W-:Y:S01]  /*ecf0*/  LEA R43, P6, R151, R69, 0x1 ;  /* 0x00000045972b7211 */ /* 0x000fe200078c08ff */
[----:B------:R-:W0:Y:S01]  /*ed00*/  LDCU UR7, c[0x0][0x3b0] ;  /* 0x00007600ff0777ac */ /* 0x000e220008000800 */
[----:B------:R-:W-:Y:S01]  /*ed10*/  LEA.HI.X.SX32 R110, R140, R68, 0x1, P4 ;  /* 0x000000448c6e7211 */ /* 0x000fe200020f0eff */
[----:B------:R0:W-:Y:S04]  /*ed20*/  STL [R1+0x40], R109 ;  /* 0x0000406d01007387 */ /* 0x0001e80000100800 */
[----:B------:R-:W-:Y:S04]  /*ed30*/  STL [R1+0x80], R43 ;  /* 0x0000802b01007387 */ /* 0x000fe80000100800 */
[----:B------:R-:W-:Y:S01]  /*ed40*/  STL [R1+0x3c], R110 ;  /* 0x00003c6e01007387 */ /* 0x000fe20000100800 */
[----:B----4-:R-:W-:-:S02]  /*ed50*/  ISETP.GE.AND P4, PT, R44, RZ, PT ;  /* 0x000000ff2c00720c */ /* 0x010fc40003f86270 */
[----:B------:R-:W-:Y:S02]  /*ed60*/  LEA.HI.X.SX32 R44, R151, R68, 0x1, P6 ;  /* 0x00000044972c7211 */ /* 0x000fe400030f0eff */
[----:B------:R-:W-:-:S03]  /*ed70*/  ISETP.GE.AND P6, PT, R45, RZ, PT ;  /* 0x000000ff2d00720c */ /* 0x000fc60003fc6270 */
[----:B------:R4:W-:Y:S04]  /*ed80*/  STL [R1+0x7c], R44 ;  /* 0x00007c2c01007387 */ /* 0x0009e80000100800 */
[----:B------:R-:W2:Y:S01]  /*ed90*/  LDL R45, [R1+0x9f0] ;  /* 0x0009f000012d7983 */ /* 0x000ea20000100800 */
[----:B------:R-:W-:Y:S02]  /*eda0*/  LEA.HI.X.SX32 R165, R165, R68, 0x1, P3 ;  /* 0x00000044a5a57211 */ /* 0x000fe400018f0eff */
[----:B------:R-:W-:Y:S01]  /*edb0*/  PRMT R77, RZ, 0x7610, R77 ;  /* 0x00007610ff4d7816 */ /* 0x000fe2000000004d */
[----:B------:R-:W-:Y:S01]  /*edc0*/  @!P5 IMAD.IADD R155, R155, 0x1, -R72 ;  /* 0x000000019b9bd824 */ /* 0x000fe200078e0a48 */
[C---:B------:R-:W-:Y:S01]  /*edd0*/  ISETP.GT.U32.AND P3, PT, R72.reuse, R8, PT ;  /* 0x000000084800720c */ /* 0x040fe20003f64070 */
[----:B------:R-:W-:Y:S01]  /*ede0*/  @P0 IMAD.MOV.U32 R5, RZ, RZ, R165 ;  /* 0x000000ffff050224 */ /* 0x000fe200078e00a5 */
[----:B------:R-:W-:Y:S01]  /*edf0*/  ISETP.GT.U32.AND P5, PT, R72, R152, PT ;  /* 0x000000984800720c */ /* 0x000fe20003fa4070 */
[----:B------:R-:W2:Y:S04]  /*ee00*/  LDL.LU R111, [R1+0x10] ;  /* 0x00001000016f7983 */ /* 0x000ea80000300800 */
[----:B------:R0:W2:Y:S02]  /*ee10*/  @P0 LDG.E.U16 R77, desc[UR20][R4.64] ;  /* 0x00000014044d0981 */ /* 0x0000a4000c1e1500 */
[----:B0-----:R-:W-:-:S02]  /*ee20*/  @P0 IMAD.MOV.U32 R4, RZ, RZ, R109 ;  /* 0x000000ffff040224 */ /* 0x001fc400078e006d */
[----:B------:R-:W2:Y:S02]  /*ee30*/  LDL.LU R109, [R1+0xc] ;  /* 0x00000c00016d7983 */ /* 0x000ea40000300800 */
[--C-:B------:R-:W-:Y:S02]  /*ee40*/  @!P3 IMAD.IADD R8, R8, 0x1, -R72.reuse ;  /* 0x000000010808b824 */ /* 0x100fe400078e0a48 */
[----:B------:R-:W-:Y:S02]  /*ee50*/  @!P5 IMAD.IADD R152, R152, 0x1, -R72 ;  /* 0x000000019898d824 */ /* 0x000fe400078e0a48 */
[----:B------:R-:W-:Y:S01]  /*ee60*/  @!P4 IMAD.MOV R154, RZ, RZ, -R154 ;  /* 0x000000ffff9ac224 */ /* 0x000fe200078e0a9a */
[C---:B------:R-:W-:Y:S01]  /*ee70*/  ISETP.GT.U32.AND P3, PT, R72.reuse, R8, PT ;  /* 0x000000084800720c */ /* 0x040fe20003f64070 */
[----:B------:R-:W-:Y:S01]  /*ee80*/  @P0 IMAD.MOV.U32 R5, RZ, RZ, R110 ;  /* 0x000000ffff050224 */ /* 0x000fe200078e006e */
[----:B------:R-:W-:Y:S02]  /*ee90*/  PRMT R76, RZ, 0x7610, R76 ;  /* 0x00007610ff4c7816 */ /* 0x000fe4000000004c */
[C---:B------:R-:W-:Y:S01]  /*eea0*/  ISETP.GT.U32.AND P5, PT, R72.reuse, R155, PT ;  /* 0x0000009b4800720c */ /* 0x040fe20003fa4070 */
[----:B------:R-:W-:Y:S01]  /*eeb0*/  @!P6 IMAD.MOV R152, RZ, RZ, -R152 ;  /* 0x000000ffff98e224 */ /* 0x000fe200078e0a98 */
[----:B------:R-:W-:-:S02]  /*eec0*/  ISETP.GT.U32.AND P4, PT, R72, R156, PT ;  /* 0x0000009c4800720c */ /* 0x000fc40003f84070 */
[C---:B------:R-:W-:Y:S01]  /*eed0*/  SEL R154, R75.reuse, R154, !P1 ;  /* 0x0000009a4b9a7207 */ /* 0x040fe20004800000 */
[----:B------:R0:W2:Y:S01]  /*eee0*/  @P0 LDG.E.U16 R76, desc[UR20][R4.64] ;  /* 0x00000014044c0981 */ /* 0x0000a2000c1e1500 */
[----:B------:R-:W-:Y:S02]  /*eef0*/  PRMT R74, RZ, 0x7610, R74 ;  /* 0x00007610ff4a7816 */ /* 0x000fe4000000004a */
[----:B------:R-:W-:Y:S01]  /*ef00*/  SEL R152, R75, R152, !P1 ;  /* 0x000000984b987207 */ /* 0x000fe20004800000 */
[----:B------:R-:W-:Y:S01]  /*ef10*/  IMAD R154, R154, UR11, RZ ;  /* 0x0000000b9a9a7c24 */ /* 0x000fe2000f8e02ff */
[----:B------:R-:W-:Y:S01]  /*ef20*/  PRMT R67, RZ, 0x7610, R67 ;  /* 0x00007610ff437816 */ /* 0x000fe20000000043 */
[----:B------:R-:W-:Y:S01]  /*ef30*/  @!P3 IMAD.IADD R8, R8, 0x1, -R72 ;  /* 0x000000010808b824 */ /* 0x000fe200078e0a48 */
[----:B------:R-:W-:Y:S01]  /*ef40*/  PRMT R66, RZ, 0x7610, R66 ;  /* 0x00007610ff427816 */ /* 0x000fe20000000042 */
[----:B0-----:R-:W-:Y:S01]  /*ef50*/  @P0 IMAD.MOV.U32 R4, RZ, RZ, R43 ;  /* 0x000000ffff040224 */ /* 0x001fe200078e002b */
[----:B------:R-:W-:Y:S01]  /*ef60*/  PRMT R65, RZ, 0x7610, R65 ;  /* 0x00007610ff417816 */ /* 0x000fe20000000041 */
[----:B------:R-:W-:Y:S01]  /*ef70*/  @P0 IMAD.MOV.U32 R5, RZ, RZ, R44 ;  /* 0x000000ffff050224 */ /* 0x000fe200078e002c */
[----:B------:R-:W-:Y:S01]  /*ef80*/  PRMT R64, RZ, 0x7610, R64 ;  /* 0x00007610ff407816 */ /* 0x000fe20000000040 */
[----:B-1----:R-:W-:Y:S01]  /*ef90*/  IMAD R152, R152, UR5, RZ ;  /* 0x0000000598987c24 */ /* 0x002fe2000f8e02ff */
[----:B----4-:R-:W4:Y:S01]  /*efa0*/  LDL.LU R44, [R1+0x8] ;  /* 0x00000800012c7983 */ /* 0x010f220000300800 */
[--C-:B------:R-:W-:Y:S01]  /*efb0*/  @!P5 IMAD.IADD R155, R155, 0x1, -R72.reuse ;  /* 0x000000019b9bd824 */ /* 0x100fe200078e0a48 */
[----:B------:R-:W0:Y:S02]  /*efc0*/  LDCU UR5, c[0x0][0x3b0] ;  /* 0x00007600ff0577ac */ /* 0x000e240008000800 */
[----:B------:R1:W4:Y:S01]  /*efd0*/  @P0 LDG.E.U16 R74, desc[UR20][R4.64] ;  /* 0x00000014044a0981 */ /* 0x000322000c1e1500 */
[----:B------:R-:W-:Y:S01]  /*efe0*/  @!P4 IMAD.IADD R156, R156, 0x1, -R72 ;  /* 0x000000019c9cc824 */ /* 0x000fe200078e0a48 */
[----:B------:R-:W-:Y:S01]  /*eff0*/  PRMT R63, RZ, 0x7610, R63 ;  /* 0x00007610ff3f7816 */ /* 0x000fe2000000003f */
[----:B------:R-:W0:Y:S01]  /*f000*/  LDCU UR11, c[0x0][0x3b0] ;  /* 0x00007600ff0b77ac */ /* 0x000e220008000800 */
[----:B-1----:R-:W-:-:S04]  /*f010*/  LEA R4, P3, R154, R69, 0x1 ;  /* 0x000000459a047211 */ /* 0x002fc800078608ff */
[----:B------:R-:W-:Y:S01]  /*f020*/  LEA.HI.X.SX32 R5, R154, R68, 0x1, P3 ;  /* 0x000000449a057211 */ /* 0x000fe200018f0eff */
[----:B------:R-:W-:Y:S04]  /*f030*/  STL [R1+0x4], R8 ;  /* 0x0000040801007387 */ /* 0x000fe80000100800 */
[----:B------:R1:W-:Y:S04]  /*f040*/  STL [R1+0xc0], R4 ;  /* 0x0000c00401007387 */ /* 0x0003e80000100800 */
[----:B------:R1:W4:Y:S02]  /*f050*/  @P0 LDG.E.U16 R67, desc[UR20][R4.64] ;  /* 0x0000001404430981 */ /* 0x000324000c1e1500 */
[----:B-1----:R-:W-:Y:S01]  /*f060*/  IMAD.MOV.U32 R4, RZ, RZ, R8 ;  /* 0x000000ffff047224 */ /* 0x002fe200078e0008 */
[----:B---3--:R-:W-:-:S02]  /*f070*/  ISETP.GE.AND P5, PT, R6, RZ, PT ;  /* 0x000000ff0600720c */ /* 0x008fc40003fa6270 */
[C---:B------:R-:W-:Y:S02]  /*f080*/  LEA R6, P4, R152.reuse, R69, 0x1 ;  /* 0x0000004598067211 */ /* 0x040fe400078808ff */
[----:B--2---:R-:W-:Y:S02]  /*f090*/  ISETP.GE.AND P6, PT, R7, RZ, PT ;  /* 0x000000ff0700720c */ /* 0x004fe40003fc6270 */
[----:B------:R-:W-:Y:S01]  /*f0a0*/  LEA.HI.X.SX32 R7, R152, R68, 0x1, P4 ;  /* 0x0000004498077211 */ /* 0x000fe200020f0eff */
[----:B------:R1:W-:Y:S04]  /*f0b0*/  STL [R1+0x100], R6 ;  /* 0x0001000601007387 */ /* 0x0003e80000100800 */
[----:B------:R2:W-:Y:S02]  /*f0c0*/  STL [R1+0xbc], R5 ;  /* 0x0000bc0501007387 */ /* 0x0005e40000100800 */
[----:B------:R-:W-:-:S02]  /*f0d0*/  @!P5 IMAD.MOV R4, RZ, RZ, -R4 ;  /* 0x000000ffff04d224 */ /* 0x000fc400078e0a04 */
[----:B------:R3:W-:Y:S04]  /*f0e0*/  STL [R1+0xfc], R7 ;  /* 0x0000fc0701007387 */ /* 0x0007e80000100800 */
[----:B------:R-:W4:Y:S04]  /*f0f0*/  LDL R8, [R1+0xa10] ;  /* 0x000a100001087983 */ /* 0x000f280000100800 */
[----:B------:R-:W4:Y:S01]  /*f100*/  LDL.LU R43, [R1+0x14] ;  /* 0x00001400012b7983 */ /* 0x000f220000300800 */
[----:B------:R-:W-:Y:S01]  /*f110*/  @!P6 IMAD.MOV R155, RZ, RZ, -R155 ;  /* 0x000000ffff9be224 */ /* 0x000fe200078e0a9b */
[----:B------:R-:W-:-:S02]  /*f120*/  ISETP.GT.U32.AND P3, PT, R72, R156, PT ;  /* 0x0000009c4800720c */ /* 0x000fc40003f64070 */
[----:B------:R1:W4:Y:S01]  /*f130*/  @P0 LDG.E.U16 R66, desc[UR20][R6.64] ;  /* 0x0000001406420981 */ /* 0x000322000c1e1500 */
[----:B------:R-:W-:-:S03]  /*f140*/  ISETP.GE.AND P5, PT, R45, RZ, PT ;  /* 0x000000ff2d00720c */ /* 0x000fc60003fa6270 */
[----:B------:R-:W4:Y:S04]  /*f150*/  LDL R110, [R1+0x988] ;  /* 0x00098800016e7983 */ /* 0x000f280000100800 */
[----:B------:R-:W4:Y:S01]  /*f160*/  LDL R45, [R1+0x9d0] ;  /* 0x0009d000012d7983 */ /* 0x000f220000100800 */
[C---:B------:R-:W-:Y:S02]  /*f170*/  SEL R155, R75.reuse, R155, !P1 ;  /* 0x0000009b4b9b7207 */ /* 0x040fe40004800000 */
[C---:B------:R-:W-:Y:S02]  /*f180*/  ISETP.GT.U32.AND P6, PT, R72.reuse, R111, PT ;  /* 0x0000006f4800720c */ /* 0x040fe40003fc4070 */
[----:B------:R-:W-:Y:S01]  /*f190*/  SEL R4, R75, R4, !P1 ;  /* 0x000000044b047207 */ /* 0x000fe20004800000 */
[----:B------:R-:W-:Y:S01]  /*f1a0*/  IMAD R155, R155, UR7, RZ ;  /* 0x000000079b9b7c24 */ /* 0x000fe2000f8e02ff */
[----:B------:R-:W0:Y:S01]  /*f1b0*/  LDCU UR7, c[0x0][0x3b0] ;  /* 0x00007600ff0777ac */ /* 0x000e220008000800 */
[----:B------:R-:W-:Y:S01]  /*f1c0*/  ISETP.GT.U32.AND P4, PT, R72, R109, PT ;  /* 0x0000006d4800720c */ /* 0x000fe20003f84070 */
[----:B------:R-:W-:-:S02]  /*f1d0*/  @!P3 IMAD.IADD R156, R156, 0x1, -R72 ;  /* 0x000000019c9cb824 */ /* 0x000fc400078e0a48 */
[----:B------:R-:W-:Y:S01]  /*f1e0*/  IMAD R4, R4, UR12, RZ ;  /* 0x0000000c04047c24 */ /* 0x000fe2000f8e02ff */
[----:B------:R-:W-:Y:S01]  /*f1f0*/  PRMT R62, RZ, 0x7610, R62 ;  /* 0x00007610ff3e7816 */ /* 0x000fe2000000003e */
[----:B------:R-:W-:Y:S01]  /*f200*/  @!P5 IMAD.MOV R156, RZ, RZ, -R156 ;  /* 0x000000ffff9cd224 */ /* 0x000fe200078e0a9c */
[----:B------:R-:W-:Y:S02]  /*f210*/  PRMT R61, RZ, 0x7610, R61 ;  /* 0x00007610ff3d7816 */ /* 0x000fe4000000003d */
[--C-:B------:R-:W-:Y:S01]  /*f220*/  @!P6 IMAD.IADD R111, R111, 0x1, -R72.reuse ;  /* 0x000000016f6fe824 */ /* 0x100fe200078e0a48 */
[-C--:B-1----:R-:W-:Y:S01]  /*f230*/  LEA R6, P5, R4, R69.reuse, 0x1 ;  /* 0x0000004504067211 */ /* 0x082fe200078a08ff */
[----:B------:R-:W1:Y:S03]  /*f240*/  LDCU UR12, c[0x0][0x3b0] ;  /* 0x00007600ff0c77ac */ /* 0x000e660008000800 */
[----:B------:R-:W-:Y:S01]  /*f250*/  @!P4 IMAD.IADD R109, R109, 0x1, -R72 ;  /* 0x000000016d6dc824 */ /* 0x000fe200078e0a48 */
[----:B--2---:R-:W-:-:S04]  /*f260*/  LEA R5, P4, R155, R69, 0x1 ;  /* 0x000000459b057211 */ /* 0x004fc800078808ff */
[-C--:B------:R-:W-:Y:S01]  /*f270*/  LEA.HI.X.SX32 R112, R155, R68.reuse, 0x1, P4 ;  /* 0x000000449b707211 */ /* 0x080fe200020f0eff */
[----:B------:R2:W-:Y:S01]  /*f280*/  STL [R1+0x160], R5 ;  /* 0x0001600501007387 */ /* 0x0005e20000100800 */
[----:B------:R-:W-:Y:S02]  /*f290*/  ISETP.GT.U32.AND P6, PT, R72, R109, PT ;  /* 0x0000006d4800720c */ /* 0x000fe40003fc4070 */
[----:B---3--:R-:W-:Y:S01]  /*f2a0*/  LEA.HI.X.SX32 R7, R4, R68, 0x1, P5 ;  /* 0x0000004404077211 */ /* 0x008fe200028f0eff */
[----:B------:R-:W-:Y:S01]  /*f2b0*/  @P0 IMAD.MOV.U32 R4, RZ, RZ, R5 ;  /* 0x000000ffff040224 */ /* 0x000fe200078e0005 */
[----:B------:R-:W-:Y:S01]  /*f2c0*/  SEL R156, R75, R156, !P1 ;  /* 0x0000009c4b9c7207 */ /* 0x000fe20004800000 */
[----:B--2---:R-:W-:Y:S01]  /*f2d0*/  @P0 IMAD.MOV.U32 R5, RZ, RZ, R112 ;  /* 0x000000ffff050224 */ /* 0x004fe200078e0070 */
[----:B----4-:R-:W-:-:S03]  /*f2e0*/  ISETP.GT.U32.AND P4, PT, R72, R44, PT ;  /* 0x0000002c4800720c */ /* 0x010fc60003f84070 */
[----:B0-----:R-:W-:Y:S01]  /*f2f0*/  IMAD R156, R156, UR5, RZ ;  /* 0x000000059c9c7c24 */ /* 0x001fe2000f8e02ff */
[----:B------:R-:W-:Y:S03]  /*f300*/  STL [R1+0x1a0], R6 ;  /* 0x0001a00601007387 */ /* 0x000fe60000100800 */
[----:B------:R-:W-:Y:S01]  /*f310*/  @!P6 IMAD.IADD R109, R109, 0x1, -R72 ;  /* 0x000000016d6de824 */ /* 0x000fe200078e0a48 */
[----:B------:R-:W-:Y:S01]  /*f320*/  ISETP.GT.U32.AND P3, PT, R72, R111, PT ;  /* 0x0000006f4800720c */ /* 0x000fe20003f64070 */
[----:B------:R-:W0:Y:S01]  /*f330*/  LDCU UR5, c[0x0][0x3b0] ;  /* 0x00007600ff0577ac */ /* 0x000e220008000800 */
[----:B------:R2:W3:Y:S02]  /*f340*/  @P0 LDG.E.U16 R65, desc[UR20][R4.64] ;  /* 0x0000001404410981 */ /* 0x0004e4000c1e1500 */
[----:B--2---:R-:W-:Y:S02]  /*f350*/  @P0 IMAD.MOV.U32 R4, RZ, RZ, R6 ;  /* 0x000000ffff040224 */ /* 0x004fe400078e0006 */
[----:B------:R-:W-:Y:S01]  /*f360*/  @P0 IMAD.MOV.U32 R5, RZ, RZ, R7 ;  /* 0x000000ffff050224 */ /* 0x000fe200078e0007 */
[----:B------:R2:W-:Y:S04]  /*f370*/  STL [R1+0x15c], R112 ;  /* 0x00015c7001007387 */ /* 0x0005e80000100800 */
[----:B------:R4:W3:Y:S01]  /*f380*/  @P0 LDG.E.U16 R64, desc[UR20][R4.64] ;  /* 0x0000001404400981 */ /* 0x0008e2000c1e1500 */
[----:B------:R-:W-:-:S03]  /*f390*/  @!P4 IMAD.IADD R44, R44, 0x1, -R72 ;  /* 0x000000012c2cc824 */ /* 0x000fc600078e0a48 */
[----:B------:R0:W-:Y:S04]  /*f3a0*/  STL [R1+0x19c], R7 ;  /* 0x00019c0701007387 */ /* 0x0001e80000100800 */
[----:B--2---:R-:W2:Y:S01]  /*f3b0*/  LDL.LU R112, [R1+0x44] ;  /* 0x0000440001707983 */ /* 0x004ea20000300800 */
[----:B----4-:R-:W-:Y:S02]  /*f3c0*/  LEA R4, P6, R156, R69, 0x1 ;  /* 0x000000459c047211 */ /* 0x010fe400078c08ff */
[----:B------:R-:W-:Y:S02]  /*f3d0*/  ISETP.GE.AND P5, PT, R8, RZ, PT ;  /* 0x000000ff0800720c */ /* 0x000fe40003fa6270 */
[----:B------:R-:W4:Y:S04]  /*f3e0*/  LDL.LU R8, [R1+0x18] ;  /* 0x0000180001087983 */ /* 0x000f280000300800 */
[----:B------:R-:W-:Y:S01]  /*f3f0*/  STL [R1+0x1e0], R4 ;  /* 0x0001e00401007387 */ /* 0x000fe20000100800 */
[----:B------:R-:W-:-:S03]  /*f400*/  ISETP.GE.AND P4, PT, R45, RZ, PT ;  /* 0x000000ff2d00720c */ /* 0x000fc60003f86270 */
[----:B------:R-:W3:Y:S01]  /*f410*/  LDL R45, [R1+0x944] ;  /* 0x00094400012d7983 */ /* 0x000ee20000100800 */
[----:B------:R-:W-:Y:S01]  /*f420*/  @!P3 IMAD.IADD R111, R111, 0x1, -R72 ;  /* 0x000000016f6fb824 */ /* 0x000fe200078e0a48 */
[----:B------:R-:W-:Y:S02]  /*f430*/  ISETP.GT.U32.AND P3, PT, R72, R43, PT ;  /* 0x0000002b4800720c */ /* 0x000fe40003f64070 */
[----:B------:R-:W-:Y:S01]  /*f440*/  LEA.HI.X.SX32 R6, R156, R68, 0x1, P6 ;  /* 0x000000449c067211 */ /* 0x000fe200030f0eff */
[----:B------:R-:W-:Y:S01]  /*f450*/  IMAD.MOV.U32 R5, RZ, RZ, R111 ;  /* 0x000000ffff057224 */ /* 0x000fe200078e006f */
[----:B------:R-:W-:-:S03]  /*f460*/  ISETP.GT.U32.AND P6, PT, R72, R44, PT ;  /* 0x0000002c4800720c */ /* 0x000fc60003fc4070 */
[----:B------:R1:W-:Y:S01]  /*f470*/  STL [R1+0x1dc], R6 ;  /* 0x0001dc0601007387 */ /* 0x0003e20000100800 */
[----:B0-----:R-:W-:Y:S02]  /*f480*/  @P0 IMAD.MOV.U32 R7, RZ, RZ, R6 ;  /* 0x000000ffff070224 */ /* 0x001fe400078e0006 */
[----:B------:R-:W-:-:S03]  /*f490*/  @!P5 IMAD.MOV R5, RZ, RZ, -R5 ;  /* 0x000000ffff05d224 */ /* 0x000fc600078e0a05 */
[----:B------:R-:W-:Y:S02]  /*f4a0*/  @!P3 IMAD.IADD R43, R43, 0x1, -R72 ;  /* 0x000000012b2bb824 */ /* 0x000fe400078e0a48 */
[----:B-1----:R-:W-:Y:S02]  /*f4b0*/  @P0 IMAD.MOV.U32 R6, RZ, RZ, R4 ;  /* 0x000000ffff060224 */ /* 0x002fe400078e0004 */
[----:B------:R-:W-:Y:S01]  /*f4c0*/  IMAD.MOV.U32 R4, RZ, RZ, R109 ;  /* 0x000000ffff047224 */ /* 0x000fe200078e006d */
[----:B------:R-:W-:Y:S01]  /*f4d0*/  ISETP.GT.U32.AND P3, PT, R72, R43, PT ;  /* 0x0000002b4800720c */ /* 0x000fe20003f64070 */
[----:B------:R-:W-:Y:S01]  /*f4e0*/  @!P6 IMAD.IADD R44, R44, 0x1, -R72 ;  /* 0x000000012c2ce824 */ /* 0x000fe200078e0a48 */
[----:B------:R0:W4:Y:S01]  /*f4f0*/  @P0 LDG.E.U16 R63, desc[UR20][R6.64] ;  /* 0x00000014063f0981 */ /* 0x000122000c1e1500 */
[----:B------:R-:W-:Y:S01]  /*f500*/  @!P4 IMAD.MOV R4, RZ, RZ, -R4 ;  /* 0x000000ffff04c224 */ /* 0x000fe200078e0a04 */
[----:B------:R-:W-:Y:S02]  /*f510*/  ISETP.GE.AND P5, PT, R110, RZ, PT ;  /* 0x000000ff6e00720c */ /* 0x000fe40003fa6270 */
[----:B------:R-:W4:Y:S01]  /*f520*/  LDL.LU R109, [R1+0x48] ;  /* 0x00004800016d7983 */ /* 0x000f220000300800 */
[----:B0-----:R-:W-:-:S02]  /*f530*/  SEL R6, R75, R5, !P1 ;  /* 0x000000054b067207 */ /* 0x001fc40004800000 */
[----:B------:R-:W-:-:S03]  /*f540*/  SEL R5, R75, R4, !P1 ;  /* 0x000000044b057207 */ /* 0x000fc60004800000 */
[----:B------:R-:W-:Y:S01]  /*f550*/  IMAD R6, R6, UR5, RZ ;  /* 0x0000000506067c24 */ /* 0x000fe2000f8e02ff */
[----:B------:R0:W-:Y:S01]  /*f560*/  STL [R1+0x8], R44 ;  /* 0x0000082c01007387 */ /* 0x0001e20000100800 */
[----:B------:R-:W-:Y:S01]  /*f570*/  IMAD R5, R5, UR7, RZ ;  /* 0x0000000705057c24 */ /* 0x000fe2000f8e02ff */
[----:B------:R-:W1:Y:S01]  /*f580*/  LDCU UR5, c[0x0][0x3b0] ;  /* 0x00007600ff0577ac */ /* 0x000e620008000800 */
[----:B------:R-:W-:Y:S02]  /*f590*/  IMAD.MOV.U32 R4, RZ, RZ, R44 ;  /* 0x000000ffff047224 */ /* 0x000fe400078e002c */
[----:B------:R-:W-:Y:S01]  /*f5a0*/  @!P3 IMAD.IADD R43, R43, 0x1, -R72 ;  /* 0x000000012b2bb824 */ /* 0x000fe200078e0a48 */
[-C--:B------:R-:W-:Y:S01]  /*f5b0*/  LEA R7, P3, R5, R69.reuse, 0x1 ;  /* 0x0000004505077211 */ /* 0x080fe200078608ff */
[----:B------:R-:W-:Y:S01]  /*f5c0*/  @!P5 IMAD.MOV R4, RZ, RZ, -R4 ;  /* 0x000000ffff04d224 */ /* 0x000fe200078e0a04 */
[----:B------:R-:W-:Y:S01]  /*f5d0*/  PRMT R60, RZ, 0x7610, R60 ;  /* 0x00007610ff3c7816 */ /* 0x000fe2000000003c */
[----:B------:R-:W1:Y:S01]  /*f5e0*/  LDCU UR7, c[0x0][0x3b0] ;  /* 0x00007600ff0777ac */ /* 0x000e620008000800 */
[----:B0-----:R-:W-:-:S04]  /*f5f0*/  LEA R44, P6, R6, R69, 0x1 ;  /* 0x00000045062c7211 */ /* 0x001fc800078c08ff */
[----:B------:R-:W-:Y:S01]  /*f600*/  LEA.HI.X.SX32 R110, R6, R68, 0x1, P6 ;  /* 0x00000044066e7211 */ /* 0x000fe200030f0eff */
[----:B------:R0:W-:Y:S01]  /*f610*/  STL [R1+0x220], R44 ;  /* 0x0002202c01007387 */ /* 0x0001e20000100800 */
[----:B------:R-:W-:Y:S01]  /*f620*/  SEL R6, R75, R4, !P1 ;  /* 0x000000044b067207 */ /* 0x000fe20004800000 */
[----:B------:R-:W-:Y:S02]  /*f630*/  @P0 IMAD.MOV.U32 R4, RZ, RZ, R44 ;  /* 0x000000ffff040224 */ /* 0x000fe400078e002c */
[----:B------:R-:W-:Y:S04]  /*f640*/  STL [R1+0x14], R43 ;  /* 0x0000142b01007387 */ /* 0x000fe80000100800 */
[----:B------:R1:W-:Y:S04]  /*f650*/  STL [R1+0x260], R7 ;  /* 0x0002600701007387 */ /* 0x0003e80000100800 */
[----:B------:R-:W-:Y:S04]  /*f660*/  STL [R1+0x21c], R110 ;  /* 0x00021c6e01007387 */ /* 0x000fe80000100800 */
[----:B0-----:R-:W4:Y:S01]  /*f670*/  LDL R44, [R1+0x8a8] ;  /* 0x0008a800012c7983 */ /* 0x001f220000100800 */
[----:B--2---:R-:W-:Y:S01]  /*f680*/  ISETP.GT.U32.AND P4, PT, R72, R112, PT ;  /* 0x000000704800720c */ /* 0x004fe20003f84070 */
[----:B------:R-:W-:-:S02]  /*f690*/  IMAD R6, R6, UR11, RZ ;  /* 0x0000000b06067c24 */ /* 0x000fc4000f8e02ff */
[----:B------:R-:W2:Y:S01]  /*f6a0*/  LDL R111, [R1+0x8f8] ;  /* 0x0008f800016f7983 */ /* 0x000ea20000100800 */
[----:B------:R-:W-:Y:S01]  /*f6b0*/  PRMT R59, RZ, 0x7610, R59 ;  /* 0x00007610ff3b7816 */ /* 0x000fe2000000003b */
[----:B------:R-:W0:Y:S08]  /*f6c0*/  LDCU UR11, c[0x0][0x3b0] ;  /* 0x00007600ff0b77ac */ /* 0x000e300008000800 */
[----:B------:R-:W-:Y:S01]  /*f6d0*/  @!P4 IMAD.IADD R112, R112, 0x1, -R72 ;  /* 0x000000017070c824 */ /* 0x000fe200078e0a48 */
[----:B---3--:R-:W-:-:S02]  /*f6e0*/  ISETP.GE.AND P5, PT, R45, RZ, PT ;  /* 0x000000ff2d00720c */ /* 0x008fc40003fa6270 */
[----:B------:R-:W-:Y:S01]  /*f6f0*/  LEA.HI.X.SX32 R45, R5, R68, 0x1, P3 ;  /* 0x00000044052d7211 */ /* 0x000fe200018f0eff */
[----:B------:R-:W-:-:S05]  /*f700*/  @P0 IMAD.MOV.U32 R5, RZ, RZ, R110 ;  /* 0x000000ffff050224 */ /* 0x000fca00078e006e */
[----:B------:R3:W2:Y:S02]  /*f710*/  @P0 LDG.E.U16 R62, desc[UR20][R4.64] ;  /* 0x00000014043e0981 */ /* 0x0006a4000c1e1500 */
[----:B---3--:R-:W-:Y:S02]  /*f720*/  @P0 IMAD.MOV.U32 R4, RZ, RZ, R7 ;  /* 0x000000ffff040224 */ /* 0x008fe400078e0007 */
[----:B------:R-:W-:-:S05]  /*f730*/  @P0 IMAD.MOV.U32 R5, RZ, RZ, R45 ;  /* 0x000000ffff050224 */ /* 0x000fca00078e002d */
[----:B------:R3:W2:Y:S04]  /*f740*/  @P0 LDG.E.U16 R61, desc[UR20][R4.64] ;  /* 0x00000014043d0981 */ /* 0x0006a8000c1e1500 */
[----:B------:R0:W-:Y:S01]  /*f750*/  STL [R1+0x25c], R45 ;  /* 0x00025c2d01007387 */ /* 0x0001e20000100800 */
[----:B---3--:R-:W-:-:S04]  /*f760*/  LEA R5, P4, R6, R69, 0x1 ;  /* 0x0000004506057211 */ /* 0x008fc800078808ff */
[----:B-1----:R-:W-:Y:S01]  /*f770*/  LEA.HI.X.SX32 R7, R6, R68, 0x1, P4 ;  /* 0x0000004406077211 */ /* 0x002fe200020f0eff */
[----:B0-----:R-:W3:Y:S01]  /*f780*/  LDL.LU R45, [R1+0x4c] ;  /* 0x00004c00012d7983 */ /* 0x001ee20000300800 */
[----:B------:R-:W-:-:S03]  /*f790*/  IMAD.MOV.U32 R4, RZ, RZ, R43 ;  /* 0x000000ffff047224 */ /* 0x000fc600078e002b */
[----:B------:R-:W3:Y:S04]  /*f7a0*/  LDL R110, [R1+0x858] ;  /* 0x00085800016e7983 */ /* 0x000ee80000100800 */
[----:B------:R0:W-:Y:S04]  /*f7b0*/  STL [R1+0x2a0], R5 ;  /* 0x0002a00501007387 */ /* 0x0001e80000100800 */
[----:B------:R1:W-:Y:S04]  /*f7c0*/  STL [R1+0x29c], R7 ;  /* 0x00029c0701007387 */ /* 0x0003e80000100800 */
[----:B------:R-:W3:Y:S01]  /*f7d0*/  LDL R43, [R1+0x86c] ;  /* 0x00086c00012b7983 */ /* 0x000ee20000100800 */
[C---:B----4-:R-:W-:Y:S01]  /*f7e0*/  ISETP.GT.U32.AND P6, PT, R72.reuse, R8, PT ;  /* 0x000000084800720c */ /* 0x050fe20003fc4070 */
[----:B------:R-:W-:Y:S01]  /*f7f0*/  @!P5 IMAD.MOV R4, RZ, RZ, -R4 ;  /* 0x000000ffff04d224 */ /* 0x000fe200078e0a04 */
[----:B------:R-:W-:-:S04]  /*f800*/  ISETP.GT.U32.AND P5, PT, R72, R132, PT ;  /* 0x000000844800720c */ /* 0x000fc80003fa4070 */
[----:B------:R-:W-:-:S07]  /*f810*/  SEL R6, R75, R4, !P1 ;  /* 0x000000044b067207 */ /* 0x000fce0004800000 */
[--C-:B------:R-:W-:Y:S01]  /*f820*/  @!P6 IMAD.IADD R8, R8, 0x1, -R72.reuse ;  /* 0x000000010808e824 */ /* 0x100fe200078e0a48 */
[C---:B------:R-:W-:Y:S01]  /*f830*/  ISETP.GT.U32.AND P6, PT, R72.reuse, R112, PT ;  /* 0x000000704800720c */ /* 0x040fe20003fc4070 */
[----:B------:R-:W-:Y:S02]  /*f840*/  @P0 IMAD.MOV.U32 R4, RZ, RZ, R5 ;  /* 0x000000ffff040224 */ /* 0x000fe400078e0005 */
[----:B0-----:R-:W-:Y:S01]  /*f850*/  @P0 IMAD.MOV.U32 R5, RZ, RZ, R7 ;  /* 0x000000ffff050224 */ /* 0x001fe200078e0007 */
[----:B------:R-:W-:Y:S01]  /*f860*/  ISETP.GT.U32.AND P4, PT, R72, R8, PT ;  /* 0x000000084800720c */ /* 0x000fe20003f84070 */
[----:B------:R-:W-:Y:S01]  /*f870*/  IMAD R6, R6, UR5, RZ ;  /* 0x0000000506067c24 */ /* 0x000fe2000f8e02ff */
[----:B------:R-:W-:Y:S01]  /*f880*/  ISETP.GT.U32.AND P3, PT, R72, R109, PT ;  /* 0x0000006d4800720c */ /* 0x000fe20003f64070 */
[--C-:B------:R-:W-:Y:S01]  /*f890*/  @!P5 IMAD.IADD R132, R132, 0x1, -R72.reuse ;  /* 0x000000018484d824 */ /* 0x100fe200078e0a48 */
[----:B------:R0:W4:Y:S05]  /*f8a0*/  @P0 LDG.E.U16 R60, desc[UR20][R4.64] ;  /* 0x00000014043c0981 */ /* 0x00012a000c1e1500 */
[----:B------:R-:W-:Y:S01]  /*f8b0*/  @!P6 IMAD.IADD R112, R112, 0x1, -R72 ;  /* 0x000000017070e824 */ /* 0x000fe200078e0a48 */
[----:B------:R-:W2:Y:S01]  /*f8c0*/  LDCU UR5, c[0x0][0x3b0] ;  /* 0x00007600ff0577ac */ /* 0x000ea20008000800 */
[----:B0-----:R-:W-:-:S02]  /*f8d0*/  LEA R4, P6, R6, R69, 0x1 ;  /* 0x0000004506047211 */ /* 0x001fc400078c08ff */
[----:B------:R-:W-:Y:S01]  /*f8e0*/  @!P4 IMAD.IADD R8, R8, 0x1, -R72 ;  /* 0x000000010808c824 */ /* 0x000fe200078e0a48 */
[----:B------:R-:W-:Y:S02]  /*f8f0*/  ISETP.GE.AND P5, PT, R44, RZ, PT ;  /* 0x000000ff2c00720c */ /* 0x000fe40003fa6270 */
[----:B------:R-:W-:Y:S01]  /*f900*/  LEA.HI.X.SX32 R6, R6, R68, 0x1, P6 ;  /* 0x0000004406067211 */ /* 0x000fe200030f0eff */
[----:B------:R-:W4:Y:S04]  /*f910*/  LDL.LU R44, [R1+0x50] ;  /* 0x00005000012c7983 */ /* 0x000f280000300800 */
[----:B------:R-:W-:Y:S01]  /*f920*/  STL [R1+0x2e0], R4 ;  /* 0x0002e00401007387 */ /* 0x000fe20000100800 */
[----:B-1----:R-:W-:-:S03]  /*f930*/  @P0 IMAD.MOV.U32 R7, RZ, RZ, R6 ;  /* 0x000000ffff070224 */ /* 0x002fc600078e0006 */
[----:B------:R0:W-:Y:S04]  /*f940*/  STL [R1+0x2dc], R6 ;  /* 0x0002dc0601007387 */ /* 0x0001e80000100800 */
[----:B------:R1:W-:Y:S01]  /*f950*/  STL [R1+0x18], R8 ;  /* 0x0000180801007387 */ /* 0x0003e20000100800 */
[----:B0-----:R-:W-:Y:S02]  /*f960*/  @P0 IMAD.MOV.U32 R6, RZ, RZ, R4 ;  /* 0x000000ffff060224 */ /* 0x001fe400078e0004 */
[----:B------:R-:W-:Y:S02]  /*f970*/  IMAD.MOV.U32 R4, RZ, RZ, R8 ;  /* 0x000000ffff047224 */ /* 0x000fe400078e0008 */
[----:B-1----:R-:W4:Y:S01]  /*f980*/  LDL R8, [R1+0x8a4] ;  /* 0x0008a40001087983 */ /* 0x002f220000100800 */
[----:B------:R-:W-:Y:S01]  /*f990*/  @!P3 IMAD.IADD R109, R109, 0x1, -R72 ;  /* 0x000000016d6db824 */ /* 0x000fe200078e0a48 */
[----:B--2---:R-:W-:-:S02]  /*f9a0*/  ISETP.GE.AND P3, PT, R111, RZ, PT ;  /* 0x000000ff6f00720c */ /* 0x004fc40003f66270 */
[----:B------:R-:W-:Y:S01]  /*f9b0*/  ISETP.GT.U32.AND P4, PT, R72, R132, PT ;  /* 0x000000844800720c */ /* 0x000fe20003f84070 */
[----:B------:R-:W2:Y:S01]  /*f9c0*/  LDL.LU R111, [R1+0x58] ;  /* 0x00005800016f7983 */ /* 0x000ea20000300800 */
[----:B------:R-:W-:-:S03]  /*f9d0*/  IMAD.MOV.U32 R5, RZ, RZ, R112 ;  /* 0x000000ffff057224 */ /* 0x000fc600078e0070 */
[----:B------:R0:W2:Y:S08]  /*f9e0*/  @P0 LDG.E.U16 R59, desc[UR20][R6.64] ;  /* 0x00000014063b0981 */ /* 0x0000b0000c1e1500 */
[----:B------:R-:W-:Y:S01]  /*f9f0*/  @!P4 IMAD.IADD R132, R132, 0x1, -R72 ;  /* 0x000000018484c824 */ /* 0x000fe200078e0a48 */
[----:B---3--:R-:W-:Y:S02]  /*fa00*/  ISETP.GE.AND P4, PT, R43, RZ, PT ;  /* 0x000000ff2b00720c */ /* 0x008fe40003f86270 */
[----:B------:R-:W3:Y:S01]  /*fa10*/  LDL R43, [R1+0x8d4] ;  /* 0x0008d400012b7983 */ /* 0x000ee20000100800 */
[----:B------:R-:W-:Y:S01]  /*fa20*/  @!P3 IMAD.MOV R5, RZ, RZ, -R5 ;  /* 0x000000ffff05b224 */ /* 0x000fe200078e0a05 */
[----:B------:R-:W-:Y:S01]  /*fa30*/  ISETP.GT.U32.AND P6, PT, R72, R45, PT ;  /* 0x0000002d4800720c */ /* 0x000fe20003fc4070 */
[----:B------:R-:W-:Y:S01]  /*fa40*/  @!P5 IMAD.MOV R4, RZ, RZ, -R4 ;  /* 0x000000ffff04d224 */ /* 0x000fe200078e0a04 */
[----:B------:R-:W-:-:S02]  /*fa50*/  ISETP.GE.AND P5, PT, R110, RZ, PT ;  /* 0x000000ff6e00720c */ /* 0x000fc40003fa6270 */
[C---:B------:R-:W-:Y:S01]  /*fa60*/  SEL R5, R75.reuse, R5, !P1 ;  /* 0x000000054b057207 */ /* 0x040fe20004800000 */
[----:B------:R-:W3:Y:S01]  /*fa70*/  LDL.LU R110, [R1+0x84] ;  /* 0x00008400016e7983 */ /* 0x000ee20000300800 */
[----:B------:R-:W-:-:S03]  /*fa80*/  SEL R4, R75, R4, !P1 ;  /* 0x000000044b047207 */ /* 0x000fc60004800000 */
[----:B------:R-:W-:Y:S01]  /*fa90*/  IMAD R5, R5, UR7, RZ ;  /* 0x0000000705057c24 */ /* 0x000fe2000f8e02ff */
[----:B------:R-:W-:Y:S01]  /*faa0*/  ISETP.GT.U32.AND P3, PT, R72, R109, PT ;  /* 0x0000006d4800720c */ /* 0x000fe20003f64070 */
[----:B------:R-:W-:Y:S01]  /*fab0*/  IMAD R4, R4, UR5, RZ ;  /* 0x0000000504047c24 */ /* 0x000fe2000f8e02ff */
[----:B------:R-:W-:Y:S01]  /*fac0*/  PRMT R58, RZ, 0x7610, R58 ;  /* 0x00007610ff3a7816 */ /* 0x000fe2000000003a */
[----:B------:R-:W-:Y:S01]  /*fad0*/  @!P6 IMAD.IADD R45, R45, 0x1, -R72 ;  /* 0x000000012d2de824 */ /* 0x000fe200078e0a48 */
[CC--:B------:R-:W-:Y:S01]  /*fae0*/  LEA R112, P6, R5.reuse, R69.reuse, 0x1 ;  /* 0x0000004505707211 */ /* 0x0c0fe200078c08ff */
[----:B------:R-:W-:Y:S01]  /*faf0*/  @!P5 IMAD.MOV R132, RZ, RZ, -R132 ;  /* 0x000000ffff84d224 */ /* 0x000fe200078e0a84 */
[C---:B0-----:R-:W-:Y:S01]  /*fb00*/  LEA R6, P5, R4.reuse, R69, 0x1 ;  /* 0x0000004504067211 */ /* 0x041fe200078a08ff */
[----:B------:R-:W0:Y:S01]  /*fb10*/  LDCU UR5, c[0x0][0x3b0] ;  /* 0x00007600ff0577ac */ /* 0x000e220008000800 */
[-C--:B------:R-:W-:Y:S02]  /*fb20*/  LEA.HI.X.SX32 R113, R5, R68.reuse, 0x1, P6 ;  /* 0x0000004405717211 */ /* 0x080fe400030f0eff */
[----:B------:R-:W-:Y:S01]  /*fb30*/  LEA.HI.X.SX32 R7, R4, R68, 0x1, P5 ;  /* 0x0000004404077211 */ /* 0x000fe200028f0eff */
[----:B------:R-:W-:Y:S01]  /*fb40*/  @P0 IMAD.MOV.U32 R4, RZ, RZ, R112 ;  /* 0x000000ffff040224 */ /* 0x000fe200078e0070 */
[----:B------:R-:W-:Y:S01]  /*fb50*/  PRMT R57, RZ, 0x7610, R57 ;  /* 0x00007610ff397816 */ /* 0x000fe20000000039 */
[----:B------:R-:W-:Y:S01]  /*fb60*/  @P0 IMAD.MOV.U32 R5, RZ, RZ, R113 ;  /* 0x000000ffff050224 */ /* 0x000fe200078e0071 */
[----:B------:R-:W-:Y:S01]  /*fb70*/  PRMT R56, RZ, 0x7610, R56 ;  /* 0x00007610ff387816 */ /* 0x000fe20000000038 */
[----:B------:R-:W-:Y:S01]  /*fb80*/  @!P3 IMAD.IADD R109, R109, 0x1, -R72 ;  /* 0x000000016d6db824 */ /* 0x000fe200078e0a48 */
[C---:B------:R-:W-:Y:S01]  /*fb90*/  ISETP.GT.U32.AND P3, PT, R72.reuse, R45, PT ;  /* 0x0000002d4800720c */ /* 0x040fe20003f64070 */
[----:B------:R-:W1:Y:S01]  /*fba0*/  LDCU UR7, c[0x0][0x3b0] ;  /* 0x00007600ff0777ac */ /* 0x000e620008000800 */
[----:B------:R-:W-:Y:S01]  /*fbb0*/  SEL R132, R75, R132, !P1 ;  /* 0x000000844b847207 */ /* 0x000fe20004800000 */
[----:B------:R0:W3:Y:S01]  /*fbc0*/  @P0 LDG.E.U16 R58, desc[UR20][R4.64] ;  /* 0x00000014043a0981 */ /* 0x0000e2000c1e1500 */
[----:B----4-:R-:W-:-:S03]  /*fbd0*/  ISETP.GT.U32.AND P6, PT, R72, R44, PT ;  /* 0x0000002c4800720c */ /* 0x010fc60003fc4070 */
[----:B------:R-:W-:Y:S01]  /*fbe0*/  STL [R1+0x318], R112 ;  /* 0x0003187001007387 */ /* 0x000fe20000100800 */
[----:B0-----:R-:W-:-:S03]  /*fbf0*/  IMAD.MOV.U32 R4, RZ, RZ, R109 ;  /* 0x000000ffff047224 */ /* 0x001fc600078e006d */
[----:B------:R0:W-:Y:S01]  /*fc00*/  STL [R1+0x350], R6 ;  /* 0x0003500601007387 */ /* 0x0001e20000100800 */
[----:B------:R-:W-:Y:S01]  /*fc10*/  IMAD R132, R132, UR11, RZ ;  /* 0x0000000b84847c24 */ /* 0x000fe2000f8e02ff */
[----:B------:R-:W-:Y:S01]  /*fc20*/  PRMT R55, RZ, 0x7610, R55 ;  /* 0x00007610ff377816 */ /* 0x000fe20000000037 */
[----:B------:R-:W-:Y:S01]  /*fc30*/  @!P4 IMAD.MOV R4, RZ, RZ, -R4 ;  /* 0x000000ffff04c224 */ /* 0x000fe200078e0a04 */
[----:B------:R-:W-:Y:S01]  /*fc40*/  STL [R1+0x314], R113 ;  /* 0x0003147101007387 */ /* 0x000fe20000100800 */
[----:B------:R-:W-:Y:S01]  /*fc50*/  @!P3 IMAD.IADD R45, R45, 0x1, -R72 ;  /* 0x000000012d2db824 */ /* 0x000fe200078e0a48 */
[----:B------:R-:W-:Y:S02]  /*fc60*/  PRMT R54, RZ, 0x7610, R54 ;  /* 0x00007610ff367816 */ /* 0x000fe40000000036 */
[----:B------:R0:W4:Y:S01]  /*fc70*/  @P0 LDG.E.U16 R57, desc[UR20][R6.64] ;  /* 0x0000001406390981 */ /* 0x000122000c1e1500 */
[----:B------:R-:W-:Y:S02]  /*fc80*/  SEL R5, R75, R4, !P1 ;  /* 0x000000044b057207 */ /* 0x000fe40004800000 */
[----:B------:R-:W-:Y:S01]  /*fc90*/  ISETP.GE.AND P5, PT, R8, RZ, PT ;  /* 0x000000ff0800720c */ /* 0x000fe20003fa6270 */
[----:B------:R1:W-:Y:S01]  /*fca0*/  STL [R1+0x34c], R7 ;  /* 0x00034c0701007387 */ /* 0x0003e20000100800 */
[----:B0-----:R-:W-:Y:S01]  /*fcb0*/  LEA R6, P4, R132, R69, 0x1 ;  /* 0x0000004584067211 */ /* 0x001fe200078808ff */
[----:B------:R-:W-:Y:S01]  /*fcc0*/  @!P6 IMAD.IADD R44, R44, 0x1, -R72 ;  /* 0x000000012c2ce824 */ /* 0x000fe200078e0a48 */
[----:B------:R-:W-:Y:S01]  /*fcd0*/  PRMT R53, RZ, 0x7610, R53 ;  /* 0x00007610ff357816 */ /* 0x000fe20000000035 */
[----:B------:R-:W4:Y:S01]  /*fce0*/  LDL.LU R8, [R1+0x8c] ;  /* 0x00008c0001087983 */ /* 0x000f220000300800 */
[----:B------:R-:W-:Y:S01]  /*fcf0*/  IMAD.MOV.U32 R4, RZ, RZ, R45 ;  /* 0x000000ffff047224 */ /* 0x000fe200078e002d */
[----:B------:R-:W0:Y:S01]  /*fd00*/  LDCU UR11, c[0x0][0x3b0] ;  /* 0x00007600ff0b77ac */ /* 0x000e220008000800 */
[----:B------:R-:W-:Y:S01]  /*fd10*/  IMAD R5, R5, UR4, RZ ;  /* 0x0000000405057c24 */ /* 0x000fe2000f8e02ff */
[----:B-1----:R-:W-:Y:S01]  /*fd20*/  LEA.HI.X.SX32 R7, R132, R68, 0x1, P4 ;  /* 0x0000004484077211 */ /* 0x002fe200020f0eff */
[----:B------:R1:W-:Y:S01]  /*fd30*/  STL [R1+0x4c], R45 ;  /* 0x00004c2d01007387 */ /* 0x0003e20000100800 */
[----:B------:R-:W-:-:S02]  /*fd40*/  ISETP.GT.U32.AND P6, PT, R72, R44, PT ;  /* 0x0000002c4800720c */ /* 0x000fc40003fc4070 */
[----:B------:R-:W-:Y:S01]  /*fd50*/  @!P5 IMAD.MOV R4, RZ, RZ, -R4 ;  /* 0x000000ffff04d224 */ /* 0x000fe200078e0a04 */
[----:B--2---:R-:W-:Y:S01]  /*fd60*/  ISETP.GT.U32.AND P3, PT, R72, R111, PT ;  /* 0x0000006f4800720c */ /* 0x004fe20003f64070 */
[----:B------:R2:W-:Y:S01]  /*fd70*/  STL [R1+0x388], R6 ;  /* 0x0003880601007387 */ /* 0x0005e20000100800 */
[----:B------:R-:W-:-:S03]  /*fd80*/  LEA R152, P5, R5, R69, 0x1 ;  /* 0x0000004505987211 */ /* 0x000fc600078a08ff */
[----:B------:R-:W-:Y:S01]  /*fd90*/  STL [R1+0x384], R7 ;  /* 0x0003840701007387 */ /* 0x000fe20000100800 */
[----:B------:R-:W-:-:S03]  /*fda0*/  SEL R4, R75, R4, !P1 ;  /* 0x000000044b047207 */ /* 0x000fc60004800000 */
[----:B-1----:R-:W4:Y:S01]  /*fdb0*/  LDL R45, [R1+0x90c] ;  /* 0x00090c00012d7983 */ /* 0x002f220000100800 */
[----:B------:R-:W-:-:S03]  /*fdc0*/  LEA.HI.X.SX32 R151, R5, R68, 0x1, P5 ;  /* 0x0000004405977211 */ /* 0x000fc600028f0eff */
[----:B------:R-:W4:Y:S04]  /*fdd0*/  LDL.LU R113, [R1+0x94] ;  /* 0x0000940001717983 */ /* 0x000f280000300800 */
[----:B------:R-:W4:Y:S01]  /*fde0*/  LDL R112, [R1+0x934] ;  /* 0x0009340001707983 */ /* 0x000f220000100800 */
[----:B------:R-:W-:-:S03]  /*fdf0*/  @P0 IMAD.MOV.U32 R5, RZ, RZ, R151 ;  /* 0x000000ffff050224 */ /* 0x000fc600078e0097 */
[----:B------:R2:W4:Y:S01]  /*fe00*/  @P0 LDG.E.U16 R56, desc[UR20][R6.64] ;  /* 0x0000001406380981 */ /* 0x000522000c1e1500 */
[--C-:B------:R-:W-:Y:S02]  /*fe10*/  @!P6 IMAD.IADD R44, R44, 0x1, -R72.reuse ;  /* 0x000000012c2ce824 */ /* 0x100fe400078e0a48 */
[----:B------:R-:W-:Y:S02]  /*fe20*/  @!P3 IMAD.IADD R111, R111, 0x1, -R72 ;  /* 0x000000016f6fb824 */ /* 0x000fe400078e0a48 */
[----:B--2---:R-:W-:Y:S02]  /*fe30*/  IMAD R6, R4, UR4, RZ ;  /* 0x0000000404067c24 */ /* 0x004fe4000f8e02ff */
[----:B------:R-:W-:-:S05]  /*fe40*/  @P0 IMAD.MOV.U32 R4, RZ, RZ, R152 ;  /* 0x000000ffff040224 */ /* 0x000fca00078e0098 */
[----:B------:R1:W2:Y:S02]  /*fe50*/  @P0 LDG.E.U16 R55, desc[UR20][R4.64] ;  /* 0x0000001404370981 */ /* 0x0002a4000c1e1500 */
[----:B-1----:R-:W-:Y:S01]  /*fe60*/  IMAD.MOV.U32 R4, RZ, RZ, R44 ;  /* 0x000000ffff047224 */ /* 0x002fe200078e002c */
[----:B---3--:R-:W-:Y:S02]  /*fe70*/  ISETP.GE.AND P3, PT, R43, RZ, PT ;  /* 0x000000ff2b00720c */ /* 0x008fe40003f66270 */
[----:B------:R-:W3:Y:S04]  /*fe80*/  LDL.LU R43, [R1+0x90] ;  /* 0x00009000012b7983 */ /* 0x000ee80000300800 */
[----:B------:R1:W-:Y:S04]  /*fe90*/  STL [R1+0x50], R44 ;  /* 0x0000502c01007387 */ /* 0x0003e80000100800 */
[----:B-1----:R-:W2:Y:S01]  /*fea0*/  LDL R44, [R1+0x96c] ;  /* 0x00096c00012c7983 */ /* 0x002ea20000100800 */
[----:B------:R-:W-:-:S02]  /*feb0*/  ISETP.GT.U32.AND P4, PT, R72, R110, PT ;  /* 0x0000006e4800720c */ /* 0x000fc40003f84070 */
[----:B------:R-:W-:Y:S01]  /*fec0*/  @!P3 IMAD.MOV R4, RZ, RZ, -R4 ;  /* 0x000000ffff04b224 */ /* 0x000fe200078e0a04 */
[----:B------:R-:W-:-:S10]  /*fed0*/  LEA R5, P6, R6, R69, 0x1 ;  /* 0x0000004506057211 */ /* 0x000fd400078c08ff */
[----:B------:R-:W-:Y:S01]  /*fee0*/  @!P4 IMAD.IADD R110, R110, 0x1, -R72 ;  /* 0x000000016e6ec824 */ /* 0x000fe200078e0a48 */
[----:B------:R-:W-:-:S04]  /*fef0*/  LEA.HI.X.SX32 R7, R6, R68, 0x1, P6 ;  /* 0x0000004406077211 */ /* 0x000fc800030f0eff */
[C---:B------:R-:W-:Y:S02]  /*ff00*/  ISETP.GT.U32.AND P4, PT, R72.reuse, R110, PT ;  /* 0x0000006e4800720c */ /* 0x040fe40003f84070 */
[----:B------:R-:W-:Y:S02]  /*ff10*/  SEL R6, R75, R4, !P1 ;  /* 0x000000044b067207 */ /* 0x000fe40004800000 */
[----:B------:R-:W-:Y:S01]  /*ff20*/  ISETP.GT.U32.AND P5, PT, R72, R111, PT ;  /* 0x0000006f4800720c */ /* 0x000fe20003fa4070 */
[----:B------:R1:W-:Y:S02]  /*ff30*/  STL [R1+0x8], R5 ;  /* 0x0000080501007387 */ /* 0x0003e40000100800 */
[----:B------:R-:W-:Y:S01]  /*ff40*/  IMAD R6, R6, UR5, RZ ;  /* 0x0000000506067c24 */ /* 0x000fe2000f8e02ff */
[----:B------:R-:W0:Y:S01]  /*ff50*/  LDCU UR5, c[0x0][0x3b0] ;  /* 0x00007600ff0577ac */ /* 0x000e220008000800 */
[----:B------:R-:W-:Y:S01]  /*ff60*/  @P0 IMAD.MOV.U32 R4, RZ, RZ, R5 ;  /* 0x000000ffff040224 */ /* 0x000fe200078e0005 */
[----:B------:R0:W-:Y:S03]  /*ff70*/  STL [R1+0x4], R7 ;  /* 0x0000040701007387 */ /* 0x0001e60000100800 */
[----:B------:R-:W-:Y:S01]  /*ff80*/  @!P4 IMAD.IADD R110, R110, 0x1, -R72 ;  /* 0x000000016e6ec824 */ /* 0x000fe200078e0a48 */
[----:B------:R-:W2:Y:S01]  /*ff90*/  LDL R109, [R1+0x99c] ;  /* 0x00099c00016d7983 */ /* 0x000ea20000100800 */
[----:B-1----:R-:W-:Y:S01]  /*ffa0*/  @P0 IMAD.MOV.U32 R5, RZ, RZ, R7 ;  /* 0x000000ffff050224 */ /* 0x002fe200078e0007 */
[----:B----4-:R-:W-:-:S04]  /*ffb0*/  ISETP.GT.U32.AND P3, PT, R72, R8, PT ;  /* 0x000000084800720c */ /* 0x010fc80003f64070 */
[----:B------:R1:W4:Y:S01]  /*ffc0*/  @P0 LDG.E.U16 R54, desc[UR20][R4.64] ;  /* 0x0000001404360981 */ /* 0x000322000c1e1500 */
[----:B0-----:R-:W-:Y:S01]  /*ffd0*/  LEA R7, P4, R6, R69, 0x1 ;  /* 0x0000004506077211 */ /* 0x001fe200078808ff */
[----:B------:R-:W-:-:S07]  /*ffe0*/  @!P5 IMAD.IADD R111, R111, 0x1, -R72 ;  /* 0x000000016f6fd824 */ /* 0x000fce00078e0a48 */
[----:B------:R-:W-:Y:S01]  /*fff0*/  @!P3 IMAD.IADD R8, R8, 0x1, -R72 ;  /* 0x000000010808b824 */ /* 0x000fe200078e0a48 */
[----:B-1----:R-:W-:Y:S02]  /*10000*/  LEA.HI.X.SX32 R4, R6, R68, 0x1, P4 ;  /* 0x0000004406047211 */ /* 0x002fe400020f0eff */
[----:B------:R-:W-:Y:S02]  /*10010*/  ISETP.GE.AND P6, PT, R45, RZ, PT ;  /* 0x000000ff2d00720c */ /* 0x000fe40003fc6270 */
[----:B------:R-:W4:Y:S01]  /*10020*/  LDL.LU R45, [R1+0x98] ;  /* 0x00009800012d7983 */ /* 0x000f220000300800 */
[----:B------:R-:W-:Y:S01]  /*10030*/  ISETP.GE.AND P3, PT, R112, RZ, PT ;  /* 0x000000ff7000720c */ /* 0x000fe20003f66270 */
[----:B------:R-:W-:Y:S02]  /*10040*/  IMAD.MOV.U32 R5, RZ, RZ, R111 ;  /* 0x000000ffff057224 */ /* 0x000fe400078e006f */
[----:B------:R0:W-:Y:S01]  /*10050*/  STL [R1+0x48], R7 ;  /* 0x0000480701007387 */ /* 0x0001e20000100800 */
[----:B------:R-:W-:-:S03]  /*10060*/  @P0 IMAD.MOV.U32 R6, RZ, RZ, R7 ;  /* 0x000000ffff060224 */ /* 0x000fc600078e0007 */
[----:B------:R1:W-:Y:S03]  /*10070*/  STL [R1+0x44], R4 ;  /* 0x0000440401007387 */ /* 0x0003e60000100800 */
[----:B------:R-:W-:Y:S01]  /*10080*/  @!P6 IMAD.MOV R5, RZ, RZ, -R5 ;  /* 0x000000ffff05e224 */ /* 0x000fe200078e0a05 */
[----:B------:R-:W-:Y:S01]  /*10090*/  ISETP.GT.U32.AND P4, PT, R72, R8, PT ;  /* 0x000000084800720c */ /* 0x000fe20003f84070 */
[----:B------:R-:W4:Y:S01]  /*100a0*/  LDL.LU R112, [R1+0xcc] ;  /* 0x0000cc0001707983 */ /* 0x000f220000300800 */
[----:B0-----:R-:W-:Y:S02]  /*100b0*/  @P0 IMAD.MOV.U32 R7, RZ, RZ, R4 ;  /* 0x000000ffff070224 */ /* 0x001fe400078e0004 */
[----:B-1----:R-:W-:Y:S01]  /*100c0*/  IMAD.MOV.U32 R4, RZ, RZ, R110 ;  /* 0x000000ffff047224 */ /* 0x002fe200078e006e */
[----:B------:R-:W-:Y:S02]  /*100d0*/  SEL R5, R75, R5, !P1 ;  /* 0x000000054b057207 */ /* 0x000fe40004800000 */
[----:B------:R0:W4:Y:S01]  /*100e0*/  @P0 LDG.E.U16 R53, desc[UR20][R6.64] ;  /* 0x0000001406350981 */ /* 0x000122000c1e1500 */
[----:B------:R-:W-:-:S02]  /*100f0*/  @!P3 IMAD.MOV R4, RZ, RZ, -R4 ;  /* 0x000000ffff04b224 */ /* 0x000fc400078e0a04 */
[----:B0-----:R-:W-:-:S03]  /*10100*/  IMAD R6, R5, UR7, RZ ;  /* 0x0000000705067c24 */ /* 0x001fc6000f8e02ff */
[--C-:B------:R-:W-:Y:S01]  /*10110*/  @!P4 IMAD.IADD R8, R8, 0x1, -R72.reuse ;  /* 0x000000010808c824 */ /* 0x100fe200078e0a48 */
[----:B---3--:R-:W-:Y:S02]  /*10120*/  ISETP.GT.U32.AND P6, PT, R72, R43, PT ;  /* 0x0000002b4800720c */ /* 0x008fe40003fc4070 */
[----:B--2---:R-:W-:Y:S01]  /*10130*/  ISETP.GE.AND P3, PT, R44, RZ, PT ;  /* 0x000000ff2c00720c */ /* 0x004fe20003f66270 */
[----:B------:R-:W0:Y:S01]  /*10140*/  LDCU UR7, c[0x0][0x3b0] ;  /* 0x00007600ff0777ac */ /* 0x000e220008000800 */
[----:B------:R-:W2:Y:S09]  /*10150*/  LDL R44, [R1+0x9c4] ;  /* 0x0009c400012c7983 */ /* 0x000eb20000100800 */
[----:B------:R-:W-:Y:S01]  /*10160*/  @!P6 IMAD.IADD R43, R43, 0x1, -R72 ;  /* 0x000000012b2be824 */ /* 0x000fe200078e0a48 */
[----:B------:R-:W-:-:S04]  /*10170*/  LEA R7, P6, R6, R69, 0x1 ;  /* 0x0000004506077211 */ /* 0x000fc800078c08ff */
[----:B------:R-:W-:Y:S01]  /*10180*/  LEA.HI.X.SX32 R6, R6, R68, 0x1, P6 ;  /* 0x0000004406067211 */ /* 0x000fe200030f0eff */
[----:B------:R1:W-:Y:S01]  /*10190*/  STL [R1+0x8c], R8 ;  /* 0x00008c0801007387 */ /* 0x0003e20000100800 */
[----:B------:R-:W-:-:S03]  /*101a0*/  IMAD.MOV.U32 R5, RZ, RZ, R8 ;  /* 0x000000ffff057224 */ /* 0x000fc600078e0008 */
[----:B------:R3:W-:Y:S04]  /*101b0*/  STL [R1+0x88], R7 ;  /* 0x0000880701007387 */ /* 0x0007e80000100800 */
[----:B------:R0:W-:Y:S04]  /*101c0*/  STL [R1+0x84], R6 ;  /* 0x0000840601007387 */ /* 0x0001e80000100800 */
[----:B-1----:R-:W2:Y:S01]  /*101d0*/  LDL R8, [R1+0x9fc] ;  /* 0x0009fc0001087983 */ /* 0x002ea20000100800 */
[----:B------:R-:W-:Y:S02]  /*101e0*/  ISETP.GT.U32.AND P5, PT, R72, R113, PT ;  /* 0x000000714800720c */ /* 0x000fe40003fa4070 */
[----:B------:R-:W-:Y:S01]  /*101f0*/  SEL R4, R75, R4, !P1 ;  /* 0x000000044b047207 */ /* 0x000fe20004800000 */
[----:B------:R-:W-:Y:S01]  /*10200*/  @!P3 IMAD.MOV R5, RZ, RZ, -R5 ;  /* 0x000000ffff05b224 */ /* 0x000fe200078e0a05 */
[----:B---3--:R-:W-:Y:S01]  /*10210*/  @P0 LOP3.LUT R7, R7, R6, RZ, 0x3c, !PT ;  /* 0x0000000607070212 */ /* 0x008fe200078e3cff */
[----:B------:R-:W3:Y:S08]  /*10220*/  LDL.LU R111, [R1+0xd0] ;  /* 0x0000d000016f7983 */ /* 0x000ef00000300800 */
[----:B------:R-:W-:-:S05]  /*10230*/  @!P5 IMAD.IADD R113, R113, 0x1, -R72 ;  /* 0x000000017171d824 */ /* 0x000fca00078e0a48 */
[----:B------:R-:W-:Y:S01]  /*10240*/  ISETP.GT.U32.AND P5, PT, R72, R113, PT ;  /* 0x000000714800720c */ /* 0x000fe20003fa4070 */
[----:B------:R-:W-:Y:S01]  /*10250*/  IMAD R4, R4, UR5, RZ ;  /* 0x0000000504047c24 */ /* 0x000fe2000f8e02ff */
[----:B------:R-:W-:Y:S01]  /*10260*/  ISETP.GE.AND P4, PT, R109, RZ, PT ;  /* 0x000000ff6d00720c */ /* 0x000fe20003f86270 */
[----:B------:R-:W1:Y:S01]  /*10270*/  LDCU UR5, c[0x0][0x3b0] ;  /* 0x00007600ff0577ac */ /* 0x000e620008000800 */
[----:B0-----:R-:W-:Y:S02]  /*10280*/  @P0 LOP3.LUT R6, R7, R6, RZ, 0x3c, !PT ;  /* 0x0000000607060212 */ /* 0x001fe400078e3cff */
[----:B------:R-:W-:-:S07]  /*10290*/  LEA R109, P3, R4, R69, 0x1 ;  /* 0x00000045046d7211 */ /* 0x000fce00078608ff */
[----:B------:R-:W-:Y:S01]  /*102a0*/  @!P5 IMAD.IADD R113, R113, 0x1, -R72 ;  /* 0x000000017171d824 */ /* 0x000fe200078e0a48 */
[----:B------:R-:W-:Y:S02]  /*102b0*/  PRMT R52, RZ, 0x7610, R52 ;  /* 0x00007610ff347816 */ /* 0x000fe40000000034 */
[----:B------:R-:W-:Y:S02]  /*102c0*/  @P0 LOP3.LUT R7, R7, R6, RZ, 0x3c, !PT ;  /* 0x0000000607070212 */ /* 0x000fe400078e3cff */
[----:B------:R-:W-:Y:S02]  /*102d0*/  ISETP.GT.U32.AND P6, PT, R72, R43, PT ;  /* 0x0000002b4800720c */ /* 0x000fe40003fc4070 */
[----:B------:R-:W-:Y:S02]  /*102e0*/  LEA.HI.X.SX32 R110, R4, R68, 0x1, P3 ;  /* 0x00000044046e7211 */ /* 0x000fe400018f0eff */
[----:B----4-:R-:W-:Y:S01]  /*102f0*/  ISETP.GT.U32.AND P5, PT, R72, R45, PT ;  /* 0x0000002d4800720c */ /* 0x010fe20003fa4070 */
[----:B------:R-:W-:Y:S01]  /*10300*/  IMAD.MOV.U32 R4, RZ, RZ, R113 ;  /* 0x000000ffff047224 */ /* 0x000fe200078e0071 */
[----:B------:R0:W4:Y:S01]  /*10310*/  @P0 LDG.E.U16 R52, desc[UR20][R6.64] ;  /* 0x0000001406340981 */ /* 0x000122000c1e1500 */
[----:B------:R-:W-:-:S03]  /*10320*/  PRMT R51, RZ, 0x7610, R51 ;  /* 0x00007610ff337816 */ /* 0x000fc60000000033 */
[----:B------:R1:W-:Y:S01]  /*10330*/  STL [R1+0xc8], R109 ;  /* 0x0000c86d01007387 */ /* 0x0003e20000100800 */
[----:B------:R-:W-:-:S03]  /*10340*/  @!P4 IMAD.MOV R4, RZ, RZ, -R4 ;  /* 0x000000ffff04c224 */ /* 0x000fc600078e0a04 */
[----:B------:R-:W-:Y:S01]  /*10350*/  STL [R1+0xc4], R110 ;  /* 0x0000c46e01007387 */ /* 0x000fe20000100800 */
[----:B0-----:R-:W-:Y:S02]  /*10360*/  @P0 IMAD.MOV.U32 R6, RZ, RZ, R109 ;  /* 0x000000ffff060224 */ /* 0x001fe400078e006d */
[----:B------:R-:W-:Y:S02]  /*10370*/  @P0 IMAD.MOV.U32 R7, RZ, RZ, R110 ;  /* 0x000000ffff070224 */ /* 0x000fe400078e006e */
[----:B------:R-:W-:-:S03]  /*10380*/  @!P5 IMAD.IADD R45, R45, 0x1, -R72 ;  /* 0x000000012d2dd824 */ /* 0x000fc600078e0a48 */
[----:B------:R0:W4:Y:S01]  /*10390*/  @P0 LDG.E.U16 R51, desc[UR20][R6.64] ;  /* 0x0000001406330981 */ /* 0x000122000c1e1500 */
[----:B------:R-:W-:Y:S01]  /*103a0*/  @!P6 IMAD.IADD R43, R43, 0x1, -R72 ;  /* 0x000000012b2be824 */ /* 0x000fe200078e0a48 */
[----:B------:R-:W-:Y:S02]  /*103b0*/  ISETP.GT.U32.AND P4, PT, R72, R45, PT ;  /* 0x0000002d4800720c */ /* 0x000fe40003f84070 */
[C---:B0-----:R-:W-:Y:S02]  /*103c0*/  SEL R6, R75.reuse, R5, !P1 ;  /* 0x000000054b067207 */ /* 0x041fe40004800000 */
[----:B------:R-:W-:Y:S01]  /*103d0*/  SEL R5, R75, R4, !P1 ;  /* 0x000000044b057207 */ /* 0x000fe20004800000 */
[----:B------:R-:W-:Y:S02]  /*103e0*/  IMAD.MOV.U32 R4, RZ, RZ, R43 ;  /* 0x000000ffff047224 */ /* 0x000fe400078e002b */
[----:B------:R-:W-:Y:S01]  /*103f0*/  IMAD R6, R6, UR11, RZ ;  /* 0x0000000b06067c24 */ /* 0x000fe2000f8e02ff */
[----:B------:R-:W-:Y:S01]  /*10400*/  PRMT R50, RZ, 0x7610, R50 ;  /* 0x00007610ff327816 */ /* 0x000fe20000000032 */
[----:B-1----:R-:W-:Y:S01]  /*10410*/  IMAD R5, R5, UR5, RZ ;  /* 0x0000000505057c24 */ /* 0x002fe2000f8e02ff */
[----:B------:R-:W-:-:S03]  /*10420*/  ISETP.GT.U32.AND P3, PT, R72, R112, PT ;  /* 0x000000704800720c */ /* 0x000fc60003f64070 */
[----:B------:R-:W-:Y:S01]  /*10430*/  @!P4 IMAD.IADD R45, R45, 0x1, -R72 ;  /* 0x000000012d2dc824 */ /* 0x000fe200078e0a48 */
[CC--:B------:R-:W-:Y:S01]  /*10440*/  LEA R113, P6, R6.reuse, R69.reuse, 0x1 ;  /* 0x0000004506717211 */ /* 0x0c0fe200078c08ff */
[----:B------:R-:W0:Y:S03]  /*10450*/  LDCU UR5, c[0x0][0x3b0] ;  /* 0x00007600ff0577ac */ /* 0x000e260008000800 */
[----:B------:R-:W-:Y:S01]  /*10460*/  LEA.HI.X.SX32 R114, R6, R68, 0x1, P6 ;  /* 0x0000004406727211 */ /* 0x000fe200030f0eff */
[----:B------:R-:W1:Y:S01]  /*10470*/  LDCU UR11, c[0x0][0x3b0] ;  /* 0x00007600ff0b77ac */ /* 0x000e620008000800 */
[----:B--2---:R-:W-:Y:S02]  /*10480*/  ISETP.GE.AND P5, PT, R44, RZ, PT ;  /* 0x000000ff2c00720c */ /* 0x004fe40003fa6270 */
[----:B------:R-:W2:Y:S04]  /*10490*/  LDL R44, [R1+0xa04] ;  /* 0x000a0400012c7983 */ /* 0x000ea80000100800 */
[----:B------:R-:W4:Y:S04]  /*104a0*/  LDL.LU R109, [R1+0xd4] ;  /* 0x0000d400016d7983 */ /* 0x000f280000300800 */
[----:B------:R0:W-:Y:S03]  /*104b0*/  STL [R1+0x90], R43 ;  /* 0x0000902b01007387 */ /* 0x0001e60000100800 */
[----:B------:R-:W-:Y:S01]  /*104c0*/  @!P5 IMAD.MOV R4, RZ, RZ, -R4 ;  /* 0x000000ffff04d224 */ /* 0x000fe200078e0a04 */
[----:B------:R-:W-:Y:S01]  /*104d0*/  LEA R7, P5, R5, R69, 0x1 ;  /* 0x0000004505077211 */ /* 0x000fe200078a08ff */
[----:B0-----:R-:W4:Y:S01]  /*104e0*/  LDL.LU R43, [R1+0xd8] ;  /* 0x0000d800012b7983 */ /* 0x001f220000300800 */
[----:B------:R-:W-:-:S03]  /*104f0*/  ISETP.GE.AND P4, PT, R8, RZ, PT ;  /* 0x000000ff0800720c */ /* 0x000fc60003f86270 */
[----:B------:R-:W-:Y:S04]  /*10500*/  STL [R1+0x108], R113 ;  /* 0x0001087101007387 */ /* 0x000fe80000100800 */
[----:B------:R-:W-:Y:S04]  /*10510*/  STL [R1+0x168], R7 ;  /* 0x0001680701007387 */ /* 0x000fe80000100800 */
[----:B------:R-:W4:Y:S01]  /*10520*/  LDL R8, [R1+0x9c8] ;  /* 0x0009c80001087983 */ /* 0x000f220000100800 */
[----:B------:R-:W-:Y:S01]  /*10530*/  LEA.HI.X.SX32 R110, R5, R68, 0x1, P5 ;  /* 0x00000044056e7211 */ /* 0x000fe200028f0eff */
[----:B------:R-:W-:Y:S01]  /*10540*/  @P0 IMAD.MOV.U32 R5, RZ, RZ, R114 ;  /* 0x000000ffff050224 */ /* 0x000fe200078e0072 */
[----:B------:R-:W-:Y:S01]  /*10550*/  SEL R6, R75, R4, !P1 ;  /* 0x000000044b067207 */ /* 0x000fe20004800000 */
[----:B------:R-:W-:Y:S01]  /*10560*/  @P0 IMAD.MOV.U32 R4, RZ, RZ, R113 ;  /* 0x000000ffff040224 */ /* 0x000fe200078e0071 */
[----:B------:R-:W-:Y:S04]  /*10570*/  STL [R1+0x104], R114 ;  /* 0x0001047201007387 */ /* 0x000fe80000100800 */
[----:B------:R-:W-:Y:S04]  /*10580*/  STL [R1+0x98], R45 ;  /* 0x0000982d01007387 */ /* 0x000fe80000100800 */
[----:B------:R0:W4:Y:S04]  /*10590*/  @P0 LDG.E.U16 R50, desc[UR20][R4.64] ;  /* 0x0000001404320981 */ /* 0x000128000c1e1500 */
[----:B------:R1:W-:Y:S01]  /*105a0*/  STL [R1+0x164], R110 ;  /* 0x0001646e01007387 */ /* 0x0003e20000100800 */
[----:B0-----:R-:W-:-:S03]  /*105b0*/  @P0 IMAD.MOV.U32 R5, RZ, RZ, R110 ;  /* 0x000000ffff050224 */ /* 0x001fc600078e006e */
[----:B-1----:R-:W4:Y:S01]  /*105c0*/  LDL R110, [R1+0x980] ;  /* 0x00098000016e7983 */ /* 0x002f220000100800 */
[----:B------:R-:W-:Y:S01]  /*105d0*/  @!P3 IMAD.IADD R112, R112, 0x1, -R72 ;  /* 0x000000017070b824 */ /* 0x000fe200078e0a48 */
[----:B------:R-:W-:Y:S01]  /*105e0*/  PRMT R49, RZ, 0x7610, R49 ;  /* 0x00007610ff317816 */ /* 0x000fe20000000031 */
[----:B------:R-:W-:-:S03]  /*105f0*/  @P0 IMAD.MOV.U32 R4, RZ, RZ, R7 ;  /* 0x000000ffff040224 */ /* 0x000fc600078e0007 */
[----:B------:R-:W-:Y:S01]  /*10600*/  ISETP.GT.U32.AND P3, PT, R72, R112, PT ;  /* 0x000000704800720c */ /* 0x000fe20003f64070 */
[----:B------:R-:W-:Y:S01]  /*10610*/  IMAD R6, R6, UR7, RZ ;  /* 0x0000000706067c24 */ /* 0x000fe2000f8e02ff */
[----:B------:R0:W4:Y:S01]  /*10620*/  @P0 LDG.E.U16 R49, desc[UR20][R4.64] ;  /* 0x0000001404310981 */ /* 0x000122000c1e1500 */
[----:B---3--:R-:W-:Y:S01]  /*10630*/  ISETP.GT.U32.AND P6, PT, R72, R111, PT ;  /* 0x0000006f4800720c */ /* 0x008fe20003fc4070 */
[----:B------:R-:W1:Y:S01]  /*10640*/  LDCU UR7, c[0x0][0x3b0] ;  /* 0x00007600ff0777ac */ /* 0x000e620008000800 */
[----:B0-----:R-:W-:-:S08]  /*10650*/  IMAD.MOV.U32 R4, RZ, RZ, R45 ;  /* 0x000000ffff047224 */ /* 0x001fd000078e002d */
[----:B------:R-:W-:Y:S01]  /*10660*/  @!P3 IMAD.IADD R112, R112, 0x1, -R72 ;  /* 0x000000017070b824 */ /* 0x000fe200078e0a48 */
[----:B------:R-:W3:Y:S01]  /*10670*/  LDL.LU R45, [R1+0x10c] ;  /* 0x00010c00012d7983 */ /* 0x000ee20000300800 */
[----:B------:R-:W-:Y:S01]  /*10680*/  @!P4 IMAD.MOV R4, RZ, RZ, -R4 ;  /* 0x000000ffff04c224 */ /* 0x000fe200078e0a04 */
[----:B------:R-:W-:Y:S01]  /*10690*/  LEA R7, P4, R6, R69, 0x1 ;  /* 0x0000004506077211 */ /* 0x000fe200078808ff */
[----:B------:R-:W-:-:S03]  /*106a0*/  @!P6 IMAD.IADD R111, R111, 0x1, -R72 ;  /* 0x000000016f6fe824 */ /* 0x000fc600078e0a48 */
[----:B------:R-:W-:Y:S01]  /*106b0*/  SEL R5, R75, R4, !P1 ;  /* 0x000000044b057207 */ /* 0x000fe20004800000 */
[----:B------:R0:W-:Y:S01]  /*106c0*/  STL [R1+0x1a8], R7 ;  /* 0x0001a80701007387 */ /* 0x0001e20000100800 */
[----:B------:R-:W-:Y:S01]  /*106d0*/  IMAD.MOV.U32 R4, RZ, RZ, R112 ;  /* 0x000000ffff047224 */ /* 0x000fe200078e0070 */
[----:B------:R-:W-:Y:S02]  /*106e0*/  ISETP.GT.U32.AND P6, PT, R72, R111, PT ;  /* 0x0000006f4800720c */ /* 0x000fe40003fc4070 */
[----:B------:R-:W-:Y:S01]  /*106f0*/  IMAD R5, R5, UR12, RZ ;  /* 0x0000000c05057c24 */ /* 0x000fe2000f8e02ff */
[----:B------:R-:W-:Y:S02]  /*10700*/  PRMT R48, RZ, 0x7610, R48 ;  /* 0x00007610ff307816 */ /* 0x000fe40000000030 */
[----:B------:R-:W-:-:S08]  /*10710*/  PRMT R47, RZ, 0x7610, R47 ;  /* 0x00007610ff2f7816 */ /* 0x000fd0000000002f */
[----:B------:R-:W-:Y:S01]  /*10720*/  @!P6 IMAD.IADD R111, R111, 0x1, -R72 ;  /* 0x000000016f6fe824 */ /* 0x000fe200078e0a48 */
[----:B------:R-:W-:Y:S02]  /*10730*/  PRMT R46, RZ, 0x7610, R46 ;  /* 0x00007610ff2e7816 */ /* 0x000fe4000000002e */
[----:B--2---:R-:W-:Y:S02]  /*10740*/  ISETP.GE.AND P5, PT, R44, RZ, PT ;  /* 0x000000ff2c00720c */ /* 0x004fe40003fa6270 */
[----:B------:R-:W-:Y:S02]  /*10750*/  LEA.HI.X.SX32 R44, R6, R68, 0x1, P4 ;  /* 0x00000044062c7211 */ /* 0x000fe400020f0eff */
[----:B----4-:R-:W-:-:S03]  /*10760*/  ISETP.GT.U32.AND P3, PT, R72, R109, PT ;  /* 0x0000006d4800720c */ /* 0x010fc60003f64070 */
[----:B------:R2:W-:Y:S04]  /*10770*/  STL [R1+0x1a4], R44 ;  /* 0x0001a42c01007387 */ /* 0x0005e80000100800 */
[----:B------:R-:W4:Y:S02]  /*10780*/  LDL R112, [R1+0x940] ;  /* 0x0009400001707983 */ /* 0x000f240000100800 */
[----:B------:R-:W-:Y:S01]  /*10790*/  @!P5 IMAD.MOV R4, RZ, RZ, -R4 ;  /* 0x000000ffff04d224 */ /* 0x000fe200078e0a04 */
[----:B------:R-:W-:Y:S01]  /*107a0*/  LEA R113, P5, R5, R69, 0x1 ;  /* 0x0000004505717211 */ /* 0x000fe200078a08ff */
[----:B------:R-:W-:Y:S02]  /*107b0*/  @P0 IMAD.MOV.U32 R6, RZ, RZ, R7 ;  /* 0x000000ffff060224 */ /* 0x000fe400078e0007 */
[----:B0-----:R-:W-:Y:S01]  /*107c0*/  @P0 IMAD.MOV.U32 R7, RZ, RZ, R44 ;  /* 0x000000ffff070224 */ /* 0x001fe200078e002c */
[----:B------:R-:W-:Y:S01]  /*107d0*/  ISETP.GT.U32.AND P4, PT, R72, R43, PT ;  /* 0x0000002b4800720c */ /* 0x000fe20003f84070 */
[----:B------:R-:W-:Y:S01]  /*107e0*/  @!P3 IMAD.IADD R109, R109, 0x1, -R72 ;  /* 0x000000016d6db824 */ /* 0x000fe200078e0a48 */
[----:B------:R-:W-:Y:S01]  /*107f0*/  SEL R4, R75, R4, !P1 ;  /* 0x000000044b047207 */ /* 0x000fe20004800000 */
[----:B--2---:R-:W2:Y:S01]  /*10800*/  LDL.LU R44, [R1+0x110] ;  /* 0x00011000012c7983 */ /* 0x004ea20000300800 */
[----:B------:R-:W-:-:S03]  /*10810*/  LEA.HI.X.SX32 R5, R5, R68, 0x1, P5 ;  /* 0x0000004405057211 */ /* 0x000fc600028f0eff */
[----:B------:R-:W-:Y:S04]  /*10820*/  STL [R1+0x1e8], R113 ;  /* 0x0001e87101007387 */ /* 0x000fe80000100800 */
[----:B------:R0:W2:Y:S01]  /*10830*/  @P0 LDG.E.U16 R48, desc[UR20][R6.64] ;  /* 0x0000001406300981 */ /* 0x0000a2000c1e1500 */
[----:B------:R-:W-:-:S03]  /*10840*/  ISETP.GE.AND P3, PT, R8, RZ, PT ;  /* 0x000000ff0800720c */ /* 0x000fc60003f66270 */
[----:B------:R-:W2:Y:S01]  /*10850*/  LDL.LU R8, [R1+0x114] ;  /* 0x0001140001087983 */ /* 0x000ea20000300800 */
[----:B0-----:R-:W-:-:S03]  /*10860*/  IMAD R6, R4, UR5, RZ ;  /* 0x0000000504067c24 */ /* 0x001fc6000f8e02ff */
[----:B------:R0:W-:Y:S01]  /*10870*/  STL [R1+0x1e4], R5 ;  /* 0x0001e40501007387 */ /* 0x0001e20000100800 */
[----:B------:R-:W-:Y:S02]  /*10880*/  @P0 IMAD.MOV.U32 R4, RZ, RZ, R113 ;  /* 0x000000ffff040224 */ /* 0x000fe400078e0071 */
[----:B------:R-:W-:Y:S01]  /*10890*/  @!P4 IMAD.IADD R43, R43, 0x1, -R72 ;  /* 0x000000012b2bc824 */ /* 0x000fe200078e0a48 */
[C---:B------:R-:W-:Y:S01]  /*108a0*/  ISETP.GT.U32.AND P5, PT, R72.reuse, R109, PT ;  /* 0x0000006d4800720c */ /* 0x040fe20003fa4070 */
[----:B------:R-:W1:Y:S01]  /*108b0*/  LDCU UR5, c[0x0][0x3b0] ;  /* 0x00007600ff0577ac */ /* 0x000e620008000800 */
[----:B------:R0:W2:Y:S02]  /*108c0*/  @P0 LDG.E.U16 R47, desc[UR20][R4.64] ;  /* 0x00000014042f0981 */ /* 0x0000a4000c1e1500 */
[----:B------:R-:W-:Y:S01]  /*108d0*/  ISETP.GT.U32.AND P4, PT, R72, R43, PT ;  /* 0x0000002b4800720c */ /* 0x000fe20003f84070 */
[----:B0-----:R-:W-:Y:S01]  /*108e0*/  IMAD.MOV.U32 R4, RZ, RZ, R111 ;  /* 0x000000ffff047224 */ /* 0x001fe200078e006f */
[----:B------:R-:W-:-:S03]  /*108f0*/  LEA R5, P6, R6, R69, 0x1 ;  /* 0x0000004506057211 */ /* 0x000fc600078c08ff */
[----:B------:R-:W-:Y:S01]  /*10900*/  @!P3 IMAD.MOV R4, RZ, RZ, -R4 ;  /* 0x000000ffff04b224 */ /* 0x000fe200078e0a04 */
[----:B------:R-:W-:Y:S01]  /*10910*/  ISETP.GE.AND P3, PT, R110, RZ, PT ;  /* 0x000000ff6e00720c */ /* 0x000fe20003f66270 */
[----:B------:R0:W-:Y:S01]  /*10920*/  STL [R1+0x228], R5 ;  /* 0x0002280501007387 */ /* 0x0001e20000100800 */
[----:B------:R-:W-:-:S03]  /*10930*/  LEA.HI.X.SX32 R7, R6, R68, 0x1, P6 ;  /* 0x0000004406077211 */ /* 0x000fc600030f0eff */
[----:B------:R-:W2:Y:S01]  /*10940*/  LDL R110, [R1+0x8f0] ;  /* 0x0008f000016e7983 */ /* 0x000ea20000100800 */
[----:B------:R-:W-:Y:S01]  /*10950*/  SEL R6, R75, R4, !P1 ;  /* 0x000000044b067207 */ /* 0x000fe20004800000 */
[----:B------:R-:W-:-:S04]  /*10960*/  @P0 IMAD.MOV.U32 R4, RZ, RZ, R5 ;  /* 0x000000ffff040224 */ /* 0x000fc800078e0005 */
[----:B-1----:R-:W-:Y:S01]  /*10970*/  IMAD R6, R6, UR7, RZ ;  /* 0x0000000706067c24 */ /* 0x002fe2000f8e02ff */
[----:B------:R1:W-:Y:S01]  /*10980*/  STL [R1+0x224], R7 ;  /* 0x0002240701007387 */ /* 0x0003e20000100800 */
[----:B0-----:R-:W-:Y:S01]  /*10990*/  @P0 IMAD.MOV.U32 R5, RZ, RZ, R7 ;  /* 0x000000ffff050224 */ /* 0x001fe200078e0007 */
[----:B------:R-:W0:Y:S01]  /*109a0*/  LDCU UR7, c[0x0][0x3b0] ;  /* 0x00007600ff0777ac */ /* 0x000e220008000800 */
[--C-:B------:R-:W-:Y:S02]  /*109b0*/  @!P4 IMAD.IADD R43, R43, 0x1, -R72.reuse ;  /* 0x000000012b2bc824 */ /* 0x100fe400078e0a48 */
[----:B------:R-:W-:Y:S01]  /*109c0*/  @!P5 IMAD.IADD R109, R109, 0x1, -R72 ;  /* 0x000000016d6dd824 */ /* 0x000fe200078e0a48 */
[----:B------:R3:W2:Y:S01]  /*109d0*/  @P0 LDG.E.U16 R46, desc[UR20][R4.64] ;  /* 0x00000014042e0981 */ /* 0x0006a2000c1e1500 */
[----:B-1----:R-:W-:-:S03]  /*109e0*/  LEA R7, P4, R6, R69, 0x1 ;  /* 0x0000004506077211 */ /* 0x002fc600078808ff */
[----:B------:R1:W-:Y:S01]  /*109f0*/  STL [R1+0xd8], R43 ;  /* 0x0000d82b01007387 */ /* 0x0003e20000100800 */
[----:B------:R-:W-:-:S03]  /*10a00*/  LEA.HI.X.SX32 R6, R6, R68, 0x1, P4 ;  /* 0x0000004406067211 */ /* 0x000fc600020f0eff */
[----:B------:R0:W-:Y:S01]  /*10a10*/  STL [R1+0x268], R7 ;  /* 0x0002680701007387 */ /* 0x0001e20000100800 */
[----:B---3--:R-:W-:-:S03]  /*10a20*/  IMAD.MOV.U32 R4, RZ, RZ, R43 ;  /* 0x000000ffff047224 */ /* 0x008fc600078e002b */
[----:B------:R3:W-:Y:S01]  /*10a30*/  STL [R1+0x264], R6 ;  /* 0x0002640601007387 */ /* 0x0007e20000100800 */
[----:B------:R-:W-:-:S03]  /*10a40*/  IMAD.MOV.U32 R5, RZ, RZ, R109 ;  /* 0x000000ffff057224 */ /* 0x000fc600078e006d */
[----:B-1----:R-:W2:Y:S04]  /*10a50*/  LDL R43, [R1+0x854] ;  /* 0x00085400012b7983 */ /* 0x002ea80000100800 */
[----:B------:R-:W2:Y:S01]  /*10a60*/  LDL R109, [R1+0x8a0] ;  /* 0x0008a000016d7983 */ /* 0x000ea20000100800 */
[----:B------:R-:W-:Y:S02]  /*10a70*/  ISETP.GT.U32.AND P6, PT, R72, R45, PT ;  /* 0x0000002d4800720c */ /* 0x000fe40003fc4070 */
[----:B0-----:R-:W-:Y:S01]  /*10a80*/  @P0 LOP3.LUT R7, R7, R6, RZ, 0x3c, !PT ;  /* 0x0000000607070212 */ /* 0x001fe200078e3cff */
[----:B------:R-:W-:-:S03]  /*10a90*/  @!P3 IMAD.MOV R5, RZ, RZ, -R5 ;  /* 0x000000ffff05b224 */ /* 0x000fc600078e0a05 */
[----:B---3--:R-:W-:-:S07]  /*10aa0*/  @P0 LOP3.LUT R6, R7, R6, RZ, 0x3c, !PT ;  /* 0x0000000607060212 */ /* 0x008fce00078e3cff */
[----:B------:R-:W-:Y:S01]  /*10ab0*/  @!P6 IMAD.IADD R45, R45, 0x1, -R72 ;  /* 0x000000012d2de824 */ /* 0x000fe200078e0a48 */
[----:B------:R-:W-:Y:S02]  /*10ac0*/  PRMT R42, RZ, 0x7610, R42 ;  /* 0x00007610ff2a7816 */ /* 0x000fe4000000002a */
[----:B------:R-:W-:Y:S02]  /*10ad0*/  @P0 LOP3.LUT R7, R7, R6, RZ, 0x3c, !PT ;  /* 0x0000000607070212 */ /* 0x000fe400078e3cff */
[----:B------:R-:W-:Y:S02]  /*10ae0*/  SEL R5, R75, R5, !P1 ;  /* 0x000000054b057207 */ /* 0x000fe40004800000 */
[----:B------:R-:W-:Y:S01]  /*10af0*/  ISETP.GT.U32.AND P6, PT, R72, R153, PT ;  /* 0x000000994800720c */ /* 0x000fe20003fc4070 */
[----:B------:R0:W3:Y:S02]  /*10b00*/  @P0 LDG.E.U16 R42, desc[UR20][R6.64] ;  /* 0x00000014062a0981 */ /* 0x0000e4000c1e1500 */
[----:B0-----:R-:W-:Y:S01]  /*10b10*/  IMAD R6, R5, UR5, RZ ;  /* 0x0000000505067c24 */ /* 0x001fe2000f8e02ff */
[----:B------:R-:W-:-:S09]  /*10b20*/  PRMT R41, RZ, 0x7610, R41 ;  /* 0x00007610ff297816 */ /* 0x000fd20000000029 */
[----:B------:R-:W-:Y:S01]  /*10b30*/  @!P6 IMAD.IADD R153, R153, 0x1, -R72 ;  /* 0x000000019999e824 */ /* 0x000fe200078e0a48 */
[----:B------:R-:W-:Y:S01]  /*10b40*/  PRMT R40, RZ, 0x7610, R40 ;  /* 0x00007610ff287816 */ /* 0x000fe20000000028 */
[----:B------:R-:W0:Y:S01]  /*10b50*/  LDCU UR5, c[0x0][0x3b0] ;  /* 0x00007600ff0577ac */ /* 0x000e220008000800 */
[----:B------:R-:W-:Y:S02]  /*10b60*/  PRMT R39, RZ, 0x7610, R39 ;  /* 0x00007610ff277816 */ /* 0x000fe40000000027 */
[----:B----4-:R-:W-:Y:S02]  /*10b70*/  ISETP.GE.AND P5, PT, R112, RZ, PT ;  /* 0x000000ff7000720c */ /* 0x010fe40003fa6270 */
[----:B------:R-:W4:Y:S11]  /*10b80*/  LDL.LU R112, [R1+0x120] ;  /* 0x0001200001707983 */ /* 0x000f360000300800 */
[----:B------:R-:W-:Y:S01]  /*10b90*/  @!P5 IMAD.MOV R4, RZ, RZ, -R4 ;  /* 0x000000ffff04d224 */ /* 0x000fe200078e0a04 */
[----:B------:R-:W-:-:S02]  /*10ba0*/  ISETP.GT.U32.AND P5, PT, R72, R45, PT ;  /* 0x0000002d4800720c */ /* 0x000fc40003fa4070 */
[C---:B--2---:R-:W-:Y:S02]  /*10bb0*/  ISETP.GT.U32.AND P3, PT, R72.reuse, R8, PT ;  /* 0x000000084800720c */ /* 0x044fe40003f64070 */
[----:B------:R-:W-:Y:S02]  /*10bc0*/  ISETP.GT.U32.AND P4, PT, R72, R44, PT ;  /* 0x0000002c4800720c */ /* 0x000fe40003f84070 */
[----:B------:R-:W-:-:S07]  /*10bd0*/  SEL R4, R75, R4, !P1 ;  /* 0x000000044b047207 */ /* 0x000fce0004800000 */
[--C-:B------:R-:W-:Y:S01]  /*10be0*/  @!P5 IMAD.IADD R45, R45, 0x1, -R72.reuse ;  /* 0x000000012d2dd824 */ /* 0x100fe200078e0a48 */
[-C--:B------:R-:W-:Y:S01]  /*10bf0*/  LEA R7, P5, R6, R69.reuse, 0x1 ;  /* 0x0000004506077211 */ /* 0x080fe200078a08ff */
[----:B------:R-:W-:Y:S02]  /*10c00*/  IMAD R5, R4, UR7, RZ ;  /* 0x0000000704057c24 */ /* 0x000fe4000f8e02ff */
[--C-:B------:R-:W-:Y:S01]  /*10c10*/  @!P3 IMAD.IADD R8, R8, 0x1, -R72.reuse ;  /* 0x000000010808b824 */ /* 0x100fe200078e0a48 */
[----:B------:R-:W-:Y:S01]  /*10c20*/  LEA.HI.X.SX32 R6, R6, R68, 0x1, P5 ;  /* 0x0000004406067211 */ /* 0x000fe200028f0eff */
[----:B------:R-:W-:Y:S01]  /*10c30*/  @!P4 IMAD.IADD R44, R44, 0x1, -R72 ;  /* 0x000000012c2cc824 */ /* 0x000fe200078e0a48 */
[----:B------:R-:W-:Y:S01]  /*10c40*/  LEA R111, P6, R5, R69, 0x1 ;  /* 0x00000045056f7211 */ /* 0x000fe200078c08ff */
[----:B------:R-:W-:Y:S01]  /*10c50*/  IMAD.MOV.U32 R4, RZ, RZ, R45 ;  /* 0x000000ffff047224 */ /* 0x000fe200078e002d */
[C---:B------:R-:W-:Y:S01]  /*10c60*/  ISETP.GT.U32.AND P4, PT, R72.reuse, R8, PT ;  /* 0x000000084800720c */ /* 0x040fe20003f84070 */
[----:B------:R-:W1:Y:S01]  /*10c70*/  LDCU UR7, c[0x0][0x3b0] ;  /* 0x00007600ff0777ac */ /* 0x000e620008000800 */
[----:B------:R-:W-:-:S02]  /*10c80*/  ISETP.GT.U32.AND P5, PT, R72, R44, PT ;  /* 0x0000002c4800720c */ /* 0x000fc40003fa4070 */
[----:B------:R-:W-:Y:S02]  /*10c90*/  ISETP.GE.AND P3, PT, R110, RZ, PT ;  /* 0x000000ff6e00720c */ /* 0x000fe40003f66270 */
[----:B------:R-:W2:Y:S04]  /*10ca0*/  LDL.LU R110, [R1+0x11c] ;  /* 0x00011c00016e7983 */ /* 0x000ea80000300800 */
[----:B------:R0:W-:Y:S04]  /*10cb0*/  STL [R1+0x10c], R45 ;  /* 0x00010c2d01007387 */ /* 0x0001e80000100800 */
[----:B------:R1:W-:Y:S01]  /*10cc0*/  STL [R1+0x2a8], R7 ;  /* 0x0002a80701007387 */ /* 0x0003e20000100800 */
[----:B------:R-:W-:-:S03]  /*10cd0*/  LEA.HI.X.SX32 R5, R5, R68, 0x1, P6 ;  /* 0x0000004405057211 */ /* 0x000fc600030f0eff */
[----:B0-----:R-:W3:Y:S01]  /*10ce0*/  LDL R45, [R1+0x874] ;  /* 0x00087400012d7983 */ /* 0x001ee20000100800 */
[----:B-1----:R-:W-:-:S03]  /*10cf0*/  @P0 LOP3.LUT R7, R7, R6, RZ, 0x3c, !PT ;  /* 0x0000000607070212 */ /* 0x002fc600078e3cff */
[----:B------:R-:W-:Y:S01]  /*10d00*/  STL [R1+0x2e8], R111 ;  /* 0x0002e86f01007387 */ /* 0x000fe20000100800 */
[----:B------:R-:W-:-:S03]  /*10d10*/  @!P3 IMAD.MOV R4, RZ, RZ, -R4 ;  /* 0x000000ffff04b224 */ /* 0x000fc600078e0a04 */
[----:B------:R0:W-:Y:S01]  /*10d20*/  STL [R1+0x2a4], R6 ;  /* 0x0002a40601007387 */ /* 0x0001e20000100800 */
[----:B------:R-:W-:Y:S02]  /*10d30*/  ISETP.GT.U32.AND P6, PT, R72, R153, PT ;  /* 0x000000994800720c */ /* 0x000fe40003fc4070 */
[----:B------:R-:W-:Y:S02]  /*10d40*/  SEL R4, R75, R4, !P1 ;  /* 0x000000044b047207 */ /* 0x000fe40004800000 */
[----:B0-----:R-:W-:-:S04]  /*10d50*/  @P0 LOP3.LUT R6, R7, R6, RZ, 0x3c, !PT ;  /* 0x0000000607060212 */ /* 0x001fc800078e3cff */
[----:B------:R-:W-:Y:S01]  /*10d60*/  @P0 LOP3.LUT R7, R7, R6, RZ, 0x3c, !PT ;  /* 0x0000000607070212 */ /* 0x000fe200078e3cff */
[----:B------:R0:W-:Y:S01]  /*10d70*/  STL [R1+0x2e4], R5 ;  /* 0x0002e40501007387 */ /* 0x0001e20000100800 */
[--C-:B------:R-:W-:Y:S01]  /*10d80*/  @!P4 IMAD.IADD R8, R8, 0x1, -R72.reuse ;  /* 0x000000010808c824 */ /* 0x100fe200078e0a48 */
[----:B------:R-:W-:Y:S02]  /*10d90*/  ISETP.GE.AND P4, PT, R43, RZ, PT ;  /* 0x000000ff2b00720c */ /* 0x000fe40003f86270 */
[----:B------:R1:W3:Y:S01]  /*10da0*/  @P0 LDG.E.U16 R41, desc[UR20][R6.64] ;  /* 0x0000001406290981 */ /* 0x0002e2000c1e1500 */
[----:B------:R-:W-:Y:S01]  /*10db0*/  ISETP.GE.AND P3, PT, R109, RZ, PT ;  /* 0x000000ff6d00720c */ /* 0x000fe20003f66270 */
[--C-:B------:R-:W-:Y:S02]  /*10dc0*/  @!P5 IMAD.IADD R44, R44, 0x1, -R72.reuse ;  /* 0x000000012c2cd824 */ /* 0x100fe400078e0a48 */
[----:B------:R-:W3:Y:S01]  /*10dd0*/  LDL.LU R43, [R1+0x118] ;  /* 0x00011800012b7983 */ /* 0x000ee20000300800 */
[----:B------:R-:W-:-:S02]  /*10de0*/  @!P6 IMAD.IADD R153, R153, 0x1, -R72 ;  /* 0x000000019999e824 */ /* 0x000fc400078e0a48 */
[----:B-1----:R-:W-:Y:S02]  /*10df0*/  @P0 IMAD.MOV.U32 R6, RZ, RZ, R111 ;  /* 0x000000ffff060224 */ /* 0x002fe400078e006f */
[----:B------:R-:W-:Y:S02]  /*10e00*/  @P0 IMAD.MOV.U32 R7, RZ, RZ, R5 ;  /* 0x000000ffff070224 */ /* 0x000fe400078e0005 */
[----:B0-----:R-:W-:Y:S01]  /*10e10*/  IMAD R5, R4, UR11, RZ ;  /* 0x0000000b04057c24 */ /* 0x001fe2000f8e02ff */
[----:B------:R-:W-:Y:S04]  /*10e20*/  STL [R1+0x114], R8 ;  /* 0x0001140801007387 */ /* 0x000fe80000100800 */
[----:B------:R0:W3:Y:S01]  /*10e30*/  @P0 LDG.E.U16 R40, desc[UR20][R6.64] ;  /* 0x0000001406280981 */ /* 0x0000e2000c1e1500 */
[----:B------:R-:W-:Y:S01]  /*10e40*/  IMAD.MOV.U32 R4, RZ, RZ, R44 ;  /* 0x000000ffff047224 */ /* 0x000fe200078e002c */
[----:B------:R-:W-:Y:S01]  /*10e50*/  PRMT R38, RZ, 0x7610, R38 ;  /* 0x00007610ff267816 */ /* 0x000fe20000000026 */
[----:B------:R-:W-:Y:S01]  /*10e60*/  @!P4 IMAD.MOV R153, RZ, RZ, -R153 ;  /* 0x000000ffff99c224 */ /* 0x000fe200078e0a99 */
[----:B------:R1:W-:Y:S01]  /*10e70*/  STL [R1+0x110], R44 ;  /* 0x0001102c01007387 */ /* 0x0003e20000100800 */
[----:B------:R-:W-:Y:S01]  /*10e80*/  PRMT R37, RZ, 0x7610, R37 ;  /* 0x00007610ff257816 */ /* 0x000fe20000000025 */
[----:B------:R-:W2:Y:S01]  /*10e90*/  LDCU UR11, c[0x0][0x3b0] ;  /* 0x00007600ff0b77ac */ /* 0x000ea20008000800 */
[----:B0-----:R-:W-:-:S04]  /*10ea0*/  LEA R7, P6, R5, R69, 0x1 ;  /* 0x0000004505077211 */ /* 0x001fc800078c08ff */
[----:B-1----:R-:W-:Y:S01]  /*10eb0*/  LEA.HI.X.SX32 R44, R5, R68, 0x1, P6 ;  /* 0x00000044052c7211 */ /* 0x002fe200030f0eff */
[----:B------:R-:W-:Y:S01]  /*10ec0*/  STL [R1+0x320], R7 ;  /* 0x0003200701007387 */ /* 0x000fe20000100800 */
[----:B------:R-:W-:-:S03]  /*10ed0*/  @!P3 IMAD.MOV R4, RZ, RZ, -R4 ;  /* 0x000000ffff04b224 */ /* 0x000fc600078e0a04 */
[----:B------:R0:W-:Y:S04]  /*10ee0*/  STL [R1+0x31c], R44 ;  /* 0x00031c2c01007387 */ /* 0x0001e80000100800 */
[----:B------:R-:W3:Y:S01]  /*10ef0*/  LDL R111, [R1+0x8cc] ;  /* 0x0008cc00016f7983 */ /* 0x000ee20000100800 */
[----:B------:R-:W-:Y:S01]  /*10f00*/  SEL R6, R75, R4, !P1 ;  /* 0x000000044b067207 */ /* 0x000fe20004800000 */
[----:B------:R-:W-:Y:S02]  /*10f10*/  @P0 IMAD.MOV.U32 R4, RZ, RZ, R7 ;  /* 0x000000ffff040224 */ /* 0x000fe400078e0007 */
[----:B------:R-:W-:Y:S01]  /*10f20*/  @P0 IMAD.MOV.U32 R5, RZ, RZ, R44 ;  /* 0x000000ffff050224 */ /* 0x000fe200078e002c */
[----:B------:R-:W3:Y:S04]  /*10f30*/  LDL R113, [R1+0x8b0] ;  /* 0x0008b00001717983 */ /* 0x000ee80000100800 */
[----:B------:R1:W3:Y:S02]  /*10f40*/  @P0 LDG.E.U16 R39, desc[UR20][R4.64] ;  /* 0x0000001404270981 */ /* 0x0002e4000c1e1500 */
[----:B-1----:R-:W-:-:S02]  /*10f50*/  IMAD.MOV.U32 R4, RZ, RZ, R8 ;  /* 0x000000ffff047224 */ /* 0x002fc400078e0008 */
[----:B------:R-:W3:Y:S01]  /*10f60*/  LDL R8, [R1+0x908] ;  /* 0x0009080001087983 */ /* 0x000ee20000100800 */
[----:B------:R-:W-:Y:S01]  /*10f70*/  IMAD R6, R6, UR5, RZ ;  /* 0x0000000506067c24 */ /* 0x000fe2000f8e02ff */
[----:B------:R-:W-:Y:S01]  /*10f80*/  SEL R153, R75, R153, !P1 ;  /* 0x000000994b997207 */ /* 0x000fe20004800000 */
[----:B------:R-:W1:Y:S01]  /*10f90*/  LDCU UR5, c[0x0][0x3b0] ;  /* 0x00007600ff0577ac */ /* 0x000e620008000800 */
[----:B------:R-:W3:Y:S02]  /*10fa0*/  LDL.LU R109, [R1+0x12c] ;  /* 0x00012c00016d7983 */ /* 0x000ee40000300800 */
[C---:B------:R-:W-:Y:S01]  /*10fb0*/  LEA R5, P4, R6.reuse, R69, 0x1 ;  /* 0x0000004506057211 */ /* 0x040fe200078808ff */
[----:B------:R-:W-:Y:S01]  /*10fc0*/  IMAD R153, R153, UR7, RZ ;  /* 0x0000000799997c24 */ /* 0x000fe2000f8e02ff */
[----:B------:R-:W-:Y:S01]  /*10fd0*/  PRMT R36, RZ, 0x7610, R36 ;  /* 0x00007610ff247816 */ /* 0x000fe20000000024 */
[----:B------:R-:W0:Y:S01]  /*10fe0*/  LDCU UR7, c[0x0][0x3b0] ;  /* 0x00007600ff0777ac */ /* 0x000e220008000800 */
[----:B------:R-:W-:-:S02]  /*10ff0*/  LEA.HI.X.SX32 R115, R6, R68, 0x1, P4 ;  /* 0x0000004406737211 */ /* 0x000fc400020f0eff */
[----:B----4-:R-:W-:-:S13]  /*11000*/  ISETP.GT.U32.AND P5, PT, R72, R112, PT ;  /* 0x000000704800720c */ /* 0x010fda0003fa4070 */
[----:B------:R-:W-:-:S05]  /*11010*/  @!P5 IMAD.IADD R112, R112, 0x1, -R72 ;  /* 0x000000017070d824 */ /* 0x000fca00078e0a48 */
[C---:B------:R-:W-:Y:S02]  /*11020*/  ISETP.GT.U32.AND P5, PT, R72.reuse, R112, PT ;  /* 0x000000704800720c */ /* 0x040fe40003fa4070 */
[----:B--2---:R-:W-:Y:S02]  /*11030*/  ISETP.GT.U32.AND P6, PT, R72, R110, PT ;  /* 0x0000006e4800720c */ /* 0x004fe40003fc4070 */
[----:B---3--:R-:W-:Y:S02]  /*11040*/  ISETP.GE.AND P3, PT, R45, RZ, PT ;  /* 0x000000ff2d00720c */ /* 0x008fe40003f66270 */
[----:B------:R-:W2:Y:S09]  /*11050*/  LDL.LU R45, [R1+0x128] ;  /* 0x00012800012d7983 */ /* 0x000eb20000300800 */
[----:B------:R-:W-:Y:S01]  /*11060*/  @!P6 IMAD.IADD R110, R110, 0x1, -R72 ;  /* 0x000000016e6ee824 */ /* 0x000fe200078e0a48 */
[----:B0-----:R-:W3:Y:S01]  /*11070*/  LDL.LU R44, [R1+0x124] ;  /* 0x00012400012c7983 */ /* 0x001ee20000300800 */
[----:B------:R-:W-:Y:S01]  /*11080*/  @!P3 IMAD.MOV R4, RZ, RZ, -R4 ;  /* 0x000000ffff04b224 */ /* 0x000fe200078e0a04 */
[----:B------:R-:W-:-:S04]  /*11090*/  LEA R7, P3, R153, R69, 0x1 ;  /* 0x0000004599077211 */ /* 0x000fc800078608ff */
[----:B------:R-:W-:Y:S02]  /*110a0*/  LEA.HI.X.SX32 R114, R153, R68, 0x1, P3 ;  /* 0x0000004499727211 */ /* 0x000fe400018f0eff */
[C---:B------:R-:W-:Y:S01]  /*110b0*/  ISETP.GT.U32.AND P3, PT, R72.reuse, R110, PT ;  /* 0x0000006e4800720c */ /* 0x040fe20003f64070 */
[----:B------:R0:W-:Y:S01]  /*110c0*/  STL [R1+0x358], R5 ;  /* 0x0003580501007387 */ /* 0x0001e20000100800 */
[----:B------:R-:W-:Y:S02]  /*110d0*/  SEL R6, R75, R4, !P1 ;  /* 0x000000044b067207 */ /* 0x000fe40004800000 */
[----:B------:R-:W-:Y:S01]  /*110e0*/  ISETP.GT.U32.AND P4, PT, R72, R43, PT ;  /* 0x0000002b4800720c */ /* 0x000fe20003f84070 */
[----:B------:R-:W-:Y:S02]  /*110f0*/  @P0 IMAD.MOV.U32 R4, RZ, RZ, R5 ;  /* 0x000000ffff040224 */ /* 0x000fe400078e0005 */
[----:B0-----:R-:W-:-:S06]  /*11100*/  @P0 IMAD.MOV.U32 R5, RZ, RZ, R115 ;  /* 0x000000ffff050224 */ /* 0x001fcc00078e0073 */
[--C-:B------:R-:W-:Y:S01]  /*11110*/  @!P3 IMAD.IADD R110, R110, 0x1, -R72.reuse ;  /* 0x000000016e6eb824 */ /* 0x100fe200078e0a48 */
[----:B------:R0:W4:Y:S03]  /*11120*/  @P0 LDG.E.U16 R38, desc[UR20][R4.64] ;  /* 0x0000001404260981 */ /* 0x000126000c1e1500 */
[----:B------:R-:W-:Y:S02]  /*11130*/  @!P4 IMAD.IADD R43, R43, 0x1, -R72 ;  /* 0x000000012b2bc824 */ /* 0x000fe400078e0a48 */
[----:B------:R-:W-:Y:S02]  /*11140*/  IMAD R6, R6, UR4, RZ ;  /* 0x0000000406067c24 */ /* 0x000fe4000f8e02ff */
[----:B0-----:R-:W-:Y:S02]  /*11150*/  @P0 IMAD.MOV.U32 R4, RZ, RZ, R7 ;  /* 0x000000ffff040224 */ /* 0x001fe400078e0007 */
[----:B------:R-:W-:Y:S01]  /*11160*/  @P0 IMAD.MOV.U32 R5, RZ, RZ, R114 ;  /* 0x000000ffff050224 */ /* 0x000fe200078e0072 */
[----:B------:R-:W-:Y:S01]  /*11170*/  ISETP.GT.U32.AND P3, PT, R72, R43, PT ;  /* 0x0000002b4800720c */ /* 0x000fe20003f64070 */
[----:B------:R-:W-:-:S03]  /*11180*/  @!P5 IMAD.IADD R112, R112, 0x1, -R72 ;  /* 0x000000017070d824 */ /* 0x000fc600078e0a48 */
[----:B------:R0:W4:Y:S01]  /*11190*/  @P0 LDG.E.U16 R37, desc[UR20][R4.64] ;  /* 0x0000001404250981 */ /* 0x000122000c1e1500 */
[C---:B------:R-:W-:Y:S02]  /*111a0*/  LEA R154, P5, R6.reuse, R69, 0x1 ;  /* 0x00000045069a7211 */ /* 0x040fe400078a08ff */
[----:B------:R-:W-:Y:S01]  /*111b0*/  ISETP.GE.AND P4, PT, R111, RZ, PT ;  /* 0x000000ff6f00720c */ /* 0x000fe20003f86270 */
[----:B0-----:R-:W-:Y:S01]  /*111c0*/  IMAD.MOV.U32 R4, RZ, RZ, R110 ;  /* 0x000000ffff047224 */ /* 0x001fe200078e006e */
[----:B------:R-:W-:Y:S01]  /*111d0*/  ISETP.GE.AND P6, PT, R113, RZ, PT ;  /* 0x000000ff7100720c */ /* 0x000fe20003fc6270 */
[----:B------:R0:W-:Y:S01]  /*111e0*/  STL [R1+0x390], R7 ;  /* 0x0003900701007387 */ /* 0x0001e20000100800 */
[----:B------:R-:W-:Y:S01]  /*111f0*/  IMAD.MOV.U32 R5, RZ, RZ, R112 ;  /* 0x000000ffff057224 */ /* 0x000fe200078e0070 */
[----:B------:R-:W-:Y:S02]  /*11200*/  LEA.HI.X.SX32 R153, R6, R68, 0x1, P5 ;  /* 0x0000004406997211 */ /* 0x000fe400028f0eff */
[----:B------:R-:W-:Y:S06]  /*11210*/  STL [R1+0x354], R115 ;  /* 0x0003547301007387 */ /* 0x000fec0000100800 */
[----:B------:R-:W-:Y:S01]  /*11220*/  @!P4 IMAD.MOV R4, RZ, RZ, -R4 ;  /* 0x000000ffff04c224 */ /* 0x000fe200078e0a04 */
[----:B------:R-:W-:Y:S04]  /*11230*/  STL [R1+0x38c], R114 ;  /* 0x00038c7201007387 */ /* 0x000fe80000100800 */
[----:B------:R-:W4:Y:S01]  /*11240*/  LDL R112, [R1+0x93c] ;  /* 0x00093c0001707983 */ /* 0x000f220000100800 */
[----:B------:R-:W-:-:S03]  /*11250*/  ISETP.GE.AND P4, PT, R8, RZ, PT ;  /* 0x000000ff0800720c */ /* 0x000fc60003f86270 */
[----:B------:R-:W4:Y:S01]  /*11260*/  LDL R8, [R1+0x968] ;  /* 0x0009680001087983 */ /* 0x000f220000100800 */
[----:B------:R-:W-:Y:S02]  /*11270*/  @P0 IMAD.MOV.U32 R6, RZ, RZ, R154 ;  /* 0x000000ffff060224 */ /* 0x000fe400078e009a */
[----:B0-----:R-:W-:Y:S02]  /*11280*/  @P0 IMAD.MOV.U32 R7, RZ, RZ, R153 ;  /* 0x000000ffff070224 */ /* 0x001fe400078e0099 */
[----:B------:R-:W-:Y:S02]  /*11290*/  @!P6 IMAD.MOV R5, RZ, RZ, -R5 ;  /* 0x000000ffff05e224 */ /* 0x000fe400078e0a05 */
[----:B------:R-:W-:Y:S01]  /*112a0*/  @!P3 IMAD.IADD R43, R43, 0x1, -R72 ;  /* 0x000000012b2bb824 */ /* 0x000fe200078e0a48 */
[----:B------:R0:W4:Y:S04]  /*112b0*/  @P0 LDG.E.U16 R36, desc[UR20][R6.64] ;  /* 0x0000001406240981 */ /* 0x000128000c1e1500 */
[----:B------:R1:W-:Y:S01]  /*112c0*/  STL [R1+0x118], R43 ;  /* 0x0001182b01007387 */ /* 0x0003e20000100800 */
[----:B0-----:R-:W-:-:S02]  /*112d0*/  SEL R6, R75, R5, !P1 ;  /* 0x000000054b067207 */ /* 0x001fc40004800000 */
[----:B------:R-:W-:Y:S01]  /*112e0*/  SEL R5, R75, R4, !P1 ;  /* 0x000000044b057207 */ /* 0x000fe20004800000 */
[----:B------:R-:W-:Y:S02]  /*112f0*/  IMAD.MOV.U32 R4, RZ, RZ, R43 ;  /* 0x000000ffff047224 */ /* 0x000fe400078e002b */
[----:B-1----:R-:W4:Y:S01]  /*11300*/  LDL R43, [R1+0x998] ;  /* 0x00099800012b7983 */ /* 0x002f220000100800 */
[----:B------:R-:W-:Y:S01]  /*11310*/  ISETP.GT.U32.AND P5, PT, R72, R109, PT ;  /* 0x0000006d4800720c */ /* 0x000fe20003fa4070 */
[----:B------:R-:W-:Y:S01]  /*11320*/  IMAD R6, R6, UR5, RZ ;  /* 0x0000000506067c24 */ /* 0x000fe2000f8e02ff */
[----:B------:R-:W-:Y:S01]  /*11330*/  PRMT R35, RZ, 0x7610, R35 ;  /* 0x00007610ff237816 */ /* 0x000fe20000000023 */
[----:B------:R-:W4:Y:S01]  /*11340*/  LDL.LU R111, [R1+0x174] ;  /* 0x00017400016f7983 */ /* 0x000f220000300800 */
[----:B------:R-:W-:Y:S01]  /*11350*/  IMAD R5, R5, UR7, RZ ;  /* 0x0000000705057c24 */ /* 0x000fe2000f8e02ff */
[----:B------:R-:W-:Y:S01]  /*11360*/  PRMT R34, RZ, 0x7610, R34 ;  /* 0x00007610ff227816 */ /* 0x000fe20000000022 */
[----:B------:R-:W-:Y:S01]  /*11370*/  @!P4 IMAD.MOV R4, RZ, RZ, -R4 ;  /* 0x000000ffff04c224 */ /* 0x000fe200078e0a04 */
[----:B------:R-:W4:Y:S01]  /*11380*/  LDL.LU R110, [R1+0x138] ;  /* 0x00013800016e7983 */ /* 0x000f220000300800 */
[----:B------:R-:W0:Y:S01]  /*11390*/  LDCU UR5, c[0x0][0x3b0] ;  /* 0x00007600ff0577ac */ /* 0x000e220008000800 */
[----:B------:R-:W-:Y:S01]  /*113a0*/  PRMT R33, RZ, 0x7610, R33 ;  /* 0x00007610ff217816 */ /* 0x000fe20000000021 */
[----:B------:R-:W1:Y:S03]  /*113b0*/  LDCU UR7, c[0x0][0x3b0] ;  /* 0x00007600ff0777ac */ /* 0x000e660008000800 */
[----:B------:R-:W-:Y:S01]  /*113c0*/  @!P5 IMAD.IADD R109, R109, 0x1, -R72 ;  /* 0x000000016d6dd824 */ /* 0x000fe200078e0a48 */
[----:B------:R-:W-:-:S04]  /*113d0*/  LEA R7, P5, R5, R69, 0x1 ;  /* 0x0000004505077211 */ /* 0x000fc800078a08ff */
[----:B------:R-:W-:Y:S02]  /*113e0*/  ISETP.GT.U32.AND P4, PT, R72, R109, PT ;  /* 0x0000006d4800720c */ /* 0x000fe40003f84070 */
[----:B------:R-:W-:-:S11]  /*113f0*/  LEA.HI.X.SX32 R113, R5, R68, 0x1, P5 ;  /* 0x0000004405717211 */ /* 0x000fd600028f0eff */
[----:B------:R-:W-:Y:S01]  /*11400*/  @!P4 IMAD.IADD R109, R109, 0x1, -R72 ;  /* 0x000000016d6dc824 */ /* 0x000fe200078e0a48 */
[C---:B--2---:R-:W-:Y:S02]  /*11410*/  ISETP.GT.U32.AND P6, PT, R72.reuse, R45, PT ;  /* 0x0000002d4800720c */ /* 0x044fe40003fc4070 */
[----:B---3--:R-:W-:-:S11]  /*11420*/  ISETP.GT.U32.AND P3, PT, R72, R44, PT ;  /* 0x0000002c4800720c */ /* 0x008fd60003f64070 */
[----:B------:R-:W-:Y:S01]  /*11430*/  @!P6 IMAD.IADD R45, R45, 0x1, -R72 ;  /* 0x000000012d2de824 */ /* 0x000fe200078e0a48 */
[----:B------:R-:W-:-:S04]  /*11440*/  LEA R114, P6, R6, R69, 0x1 ;  /* 0x0000004506727211 */ /* 0x000fc800078c08ff */
[----:B------:R-:W-:Y:S02]  /*11450*/  LEA.HI.X.SX32 R115, R6, R68, 0x1, P6 ;  /* 0x0000004406737211 */ /* 0x000fe400030f0eff */
[----:B------:R-:W-:Y:S01]  /*11460*/  SEL R6, R75, R4, !P1 ;  /* 0x000000044b067207 */ /* 0x000fe20004800000 */
[----:B------:R-:W-:Y:S02]  /*11470*/  @P0 IMAD.MOV.U32 R4, RZ, RZ, R114 ;  /* 0x000000ffff040224 */ /* 0x000fe400078e0072 */
[----:B------:R-:W-:Y:S01]  /*11480*/  @P0 IMAD.MOV.U32 R5, RZ, RZ, R115 ;  /* 0x000000ffff050224 */ /* 0x000fe200078e0073 */
[----:B------:R-:W-:Y:S01]  /*11490*/  ISETP.GT.U32.AND P6, PT, R72, R45, PT ;  /* 0x0000002d4800720c */ /* 0x000fe20003fc4070 */
[----:B------:R-:W-:Y:S01]  /*114a0*/  STL [R1+0x10], R114 ;  /* 0x0000107201007387 */ /* 0x000fe20000100800 */
[----:B------:R-:W-:Y:S01]  /*114b0*/  IMAD R6, R6, UR11, RZ ;  /* 0x0000000b06067c24 */ /* 0x000fe2000f8e02ff */
[----:B------:R-:W2:Y:S02]  /*114c0*/  LDCU UR11, c[0x0][0x3b0] ;  /* 0x00007600ff0b77ac */ /* 0x000ea40008000800 */
[----:B------:R-:W-:Y:S04]  /*114d0*/  STL [R1+0x50], R7 ;  /* 0x0000500701007387 */ /* 0x000fe80000100800 */
[----:B------:R3:W2:Y:S04]  /*114e0*/  @P0 LDG.E.U16 R35, desc[UR20][R4.64] ;  /* 0x0000001404230981 */ /* 0x0006a8000c1e1500 */
[----:B------:R-:W-:Y:S04]  /*114f0*/  STL [R1+0xc], R115 ;  /* 0x00000c7301007387 */ /* 0x000fe80000100800 */
[----:B------:R0:W-:Y:S01]  /*11500*/  STL [R1+0x4c], R113 ;  /* 0x00004c7101007387 */ /* 0x0001e20000100800 */
[----:B---3--:R-:W-:-:S02]  /*11510*/  @P0 IMAD.MOV.U32 R4, RZ, RZ, R7 ;  /* 0x000000ffff040224 */ /* 0x008fc400078e0007 */
[----:B------:R-:W-:Y:S02]  /*11520*/  @P0 IMAD.MOV.U32 R5, RZ, RZ, R113 ;  /* 0x000000ffff050224 */ /* 0x000fe400078e0071 */
[----:B------:R-:W-:-:S03]  /*11530*/  @!P3 IMAD.IADD R44, R44, 0x1, -R72 ;  /* 0x000000012c2cb824 */ /* 0x000fc600078e0a48 */
[----:B------:R3:W2:Y:S01]  /*11540*/  @P0 LDG.E.U16 R34, desc[UR20][R4.64] ;  /* 0x0000001404220981 */ /* 0x0006a2000c1e1500 */
[----:B------:R-:W-:Y:S01]  /*11550*/  @!P6 IMAD.IADD R45, R45, 0x1, -R72 ;  /* 0x000000012d2de824 */ /* 0x000fe200078e0a48 */
[----:B---3--:R-:W-:Y:S01]  /*11560*/  LEA R4, P3, R6, R69, 0x1 ;  /* 0x0000004506047211 */ /* 0x008fe200078608ff */
[----:B------:R-:W-:-:S03]  /*11570*/  IMAD.MOV.U32 R5, RZ, RZ, R109 ;  /* 0x000000ffff057224 */ /* 0x000fc600078e006d */
[----:B------:R-:W-:Y:S02]  /*11580*/  LEA.HI.X.SX32 R6, R6, R68, 0x1, P3 ;  /* 0x0000004406067211 */ /* 0x000fe400018f0eff */
[----:B----4-:R-:W-:Y:S02]  /*11590*/  ISETP.GE.AND P5, PT, R112, RZ, PT ;  /* 0x000000ff7000720c */ /* 0x010fe40003fa6270 */
[----:B------:R-:W-:Y:S02]  /*115a0*/  ISETP.GE.AND P4, PT, R8, RZ, PT ;  /* 0x000000ff0800720c */ /* 0x000fe40003f86270 */
[----:B------:R-:W3:Y:S04]  /*115b0*/  LDL.LU R8, [R1+0x134] ;  /* 0x0001340001087983 */ /* 0x000ee80000300800 */
[----:B------:R-:W-:Y:S05]  /*115c0*/  STL [R1+0x90], R4 ;  /* 0x0000900401007387 */ /* 0x000fea0000100800 */
[----:B------:R-:W-:Y:S01]  /*115d0*/  @!P5 IMAD.MOV R5, RZ, RZ, -R5 ;  /* 0x000000ffff05d224 */ /* 0x000fe200078e0a05 */
[----:B------:R-:W-:Y:S04]  /*115e0*/  STL [R1+0x128], R45 ;  /* 0x0001282d01007387 */ /* 0x000fe80000100800 */
[----:B------:R4:W-:Y:S04]  /*115f0*/  STL [R1+0x8c], R6 ;  /* 0x00008c0601007387 */ /* 0x0009e80000100800 */
[----:B0-----:R-:W3:Y:S01]  /*11600*/  LDL R113, [R1+0x9cc] ;  /* 0x0009cc0001717983 */ /* 0x001ee20000100800 */
[----:B------:R-:W-:-:S03]  /*11610*/  ISETP.GE.AND P5, PT, R43, RZ, PT ;  /* 0x000000ff2b00720c */ /* 0x000fc60003fa6270 */
[----:B------:R-:W3:Y:S01]  /*11620*/  LDL R43, [R1+0x9f8] ;  /* 0x0009f800012b7983 */ /* 0x000ee20000100800 */
[C---:B------:R-:W-:Y:S01]  /*11630*/  ISETP.GT.U32.AND P3, PT, R72.reuse, R44, PT ;  /* 0x0000002c4800720c */ /* 0x040fe20003f64070 */
[----:B------:R-:W-:Y:S02]  /*11640*/  @P0 IMAD.MOV.U32 R7, RZ, RZ, R6 ;  /* 0x000000ffff070224 */ /* 0x000fe400078e0006 */
[----:B----4-:R-:W-:Y:S01]  /*11650*/  @P0 IMAD.MOV.U32 R6, RZ, RZ, R4 ;  /* 0x000000ffff060224 */ /* 0x010fe200078e0004 */
[----:B------:R-:W-:Y:S01]  /*11660*/  ISETP.GT.U32.AND P6, PT, R72, R111, PT ;  /* 0x0000006f4800720c */ /* 0x000fe20003fc4070 */
[----:B------:R-:W-:-:S03]  /*11670*/  IMAD.MOV.U32 R4, RZ, RZ, R45 ;  /* 0x000000ffff047224 */ /* 0x000fc600078e002d */
[----:B------:R0:W4:Y:S01]  /*11680*/  @P0 LDG.E.U16 R33, desc[UR20][R6.64] ;  /* 0x0000001406210981 */ /* 0x000122000c1e1500 */
[----:B------:R-:W-:Y:S01]  /*11690*/  @!P4 IMAD.MOV R4, RZ, RZ, -R4 ;  /* 0x000000ffff04c224 */ /* 0x000fe200078e0a04 */
[----:B------:R-:W-:-:S03]  /*116a0*/  ISETP.GT.U32.AND P4, PT, R72, R110, PT ;  /* 0x0000006e4800720c */ /* 0x000fc60003f84070 */
[----:B------:R-:W-:Y:S01]  /*116b0*/  @!P3 IMAD.IADD R44, R44, 0x1, -R72 ;  /* 0x000000012c2cb824 */ /* 0x000fe200078e0a48 */
[C---:B0-----:R-:W-:Y:S02]  /*116c0*/  SEL R6, R75.reuse, R5, !P1 ;  /* 0x000000054b067207 */ /* 0x041fe40004800000 */
[----:B------:R-:W-:Y:S02]  /*116d0*/  SEL R5, R75, R4, !P1 ;  /* 0x000000044b057207 */ /* 0x000fe40004800000 */
[----:B------:R0:W-:Y:S01]  /*116e0*/  STL [R1+0x124], R44 ;  /* 0x0001242c01007387 */ /* 0x0001e20000100800 */
[----:B------:R-:W-:Y:S01]  /*116f0*/  IMAD R6, R6, UR5, RZ ;  /* 0x0000000506067c24 */ /* 0x000fe2000f8e02ff */
[----:B------:R-:W-:Y:S01]  /*11700*/  PRMT R32, RZ, 0x7610, R32 ;  /* 0x00007610ff207816 */ /* 0x000fe20000000020 */
[----:B------:R-:W-:Y:S01]  /*11710*/  IMAD.MOV.U32 R4, RZ, RZ, R44 ;  /* 0x000000ffff047224 */ /* 0x000fe200078e002c */
[----:B------:R-:W4:Y:S01]  /*11720*/  LDL R109, [R1+0xa00] ;  /* 0x000a0000016d7983 */ /* 0x000f220000100800 */
[----:B------:R-:W-:Y:S01]  /*11730*/  @!P6 IMAD.IADD R111, R111, 0x1, -R72 ;  /* 0x000000016f6fe824 */ /* 0x000fe200078e0a48 */
[CC--:B------:R-:W-:Y:S01]  /*11740*/  LEA R45, P6, R6.reuse, R69.reuse, 0x1 ;  /* 0x00000045062d7211 */ /* 0x0c0fe200078c08ff */
[----:B-1----:R-:W-:Y:S01]  /*11750*/  IMAD R5, R5, UR7, RZ ;  /* 0x0000000705057c24 */ /* 0x002fe2000f8e02ff */
[----:B------:R-:W4:Y:S01]  /*11760*/  LDL.LU R112, [R1+0x1b8] ;  /* 0x0001b80001707983 */ /* 0x000f220000300800 */
[----:B------:R-:W-:Y:S01]  /*11770*/  @!P5 IMAD.MOV R4, RZ, RZ, -R4 ;  /* 0x000000ffff04d224 */ /* 0x000fe200078e0a04 */
[----:B------:R-:W-:Y:S01]  /*11780*/  LEA.HI.X.SX32 R115, R6, R68, 0x1, P6 ;  /* 0x0000004406737211 */ /* 0x000fe200030f0eff */
[----:B------:R-:W-:Y:S01]  /*11790*/  @!P4 IMAD.IADD R110, R110, 0x1, -R72 ;  /* 0x000000016e6ec824 */ /* 0x000fe200078e0a48 */
[----:B0-----:R-:W4:Y:S01]  /*117a0*/  LDL.LU R44, [R1+0x1b4] ;  /* 0x0001b400012c7983 */ /* 0x001f220000300800 */
[----:B------:R-:W-:Y:S01]  /*117b0*/  LEA R7, P5, R5, R69, 0x1 ;  /* 0x0000004505077211 */ /* 0x000fe200078a08ff */
[----:B------:R-:W0:Y:S01]  /*117c0*/  LDCU UR5, c[0x0][0x3b0] ;  /* 0x00007600ff0577ac */ /* 0x000e220008000800 */
[----:B------:R-:W-:Y:S01]  /*117d0*/  SEL R6, R75, R4, !P1 ;  /* 0x000000044b067207 */ /* 0x000fe20004800000 */
[----:B------:R-:W-:Y:S01]  /*117e0*/  @P0 IMAD.MOV.U32 R4, RZ, RZ, R45 ;  /* 0x000000ffff040224 */ /* 0x000fe200078e002d */
[----:B------:R-:W-:Y:S01]  /*117f0*/  LEA.HI.X.SX32 R114, R5, R68, 0x1, P5 ;  /* 0x0000004405727211 */ /* 0x000fe200028f0eff */
[----:B------:R-:W-:Y:S01]  /*11800*/  @P0 IMAD.MOV.U32 R5, RZ, RZ, R115 ;  /* 0x000000ffff050224 */ /* 0x000fe200078e0073 */
[----:B------:R-:W-:Y:S01]  /*11810*/  PRMT R31, RZ, 0x7610, R31 ;  /* 0x00007610ff1f7816 */ /* 0x000fe2000000001f */
[----:B--2---:R-:W-:Y:S01]  /*11820*/  IMAD R6, R6, UR11, RZ ;  /* 0x0000000b06067c24 */ /* 0x004fe2000f8e02ff */
[----:B------:R-:W-:Y:S01]  /*11830*/  STL [R1+0xd0], R45 ;  /* 0x0000d02d01007387 */ /* 0x000fe20000100800 */
[----:B------:R-:W-:Y:S01]  /*11840*/  ISETP.GT.U32.AND P3, PT, R72, R111, PT ;  /* 0x0000006f4800720c */ /* 0x000fe20003f64070 */
[----:B------:R-:W1:Y:S02]  /*11850*/  LDCU UR7, c[0x0][0x3b0] ;  /* 0x00007600ff0777ac */ /* 0x000e640008000800 */
[----:B------:R2:W4:Y:S01]  /*11860*/  @P0 LDG.E.U16 R32, desc[UR20][R4.64] ;  /* 0x0000001404200981 */ /* 0x000522000c1e1500 */
[----:B------:R-:W-:Y:S01]  /*11870*/  PRMT R30, RZ, 0x7610, R30 ;  /* 0x00007610ff1e7816 */ /* 0x000fe2000000001e */
[----:B------:R-:W0:Y:S02]  /*11880*/  LDCU UR11, c[0x0][0x3b0] ;  /* 0x00007600ff0b77ac */ /* 0x000e240008000800 */
[----:B------:R2:W-:Y:S02]  /*11890*/  STL [R1+0x130], R7 ;  /* 0x0001300701007387 */ /* 0x0005e40000100800 */
[----:B--2---:R-:W-:-:S02]  /*118a0*/  @P0 IMAD.MOV.U32 R4, RZ, RZ, R7 ;  /* 0x000000ffff040224 */ /* 0x004fc400078e0007 */
[----:B------:R-:W-:Y:S01]  /*118b0*/  STL [R1+0xcc], R115 ;  /* 0x0000cc7301007387 */ /* 0x000fe20000100800 */
[----:B------:R-:W-:-:S03]  /*118c0*/  LEA R7, P6, R6, R69, 0x1 ;  /* 0x0000004506077211 */ /* 0x000fc600078c08ff */
[----:B------:R-:W2:Y:S01]  /*118d0*/  LDL.LU R45, [R1+0x238] ;  /* 0x00023800012d7983 */ /* 0x000ea20000300800 */
[----:B------:R-:W-:-:S03]  /*118e0*/  @P0 IMAD.MOV.U32 R5, RZ, RZ, R114 ;  /* 0x000000ffff050224 */ /* 0x000fc600078e0072 */
[----:B------:R-:W-:Y:S04]  /*118f0*/  STL [R1+0x12c], R114 ;  /* 0x00012c7201007387 */ /* 0x000fe80000100800 */
[----:B------:R-:W-:Y:S04]  /*11900*/  STL [R1+0x170], R7 ;  /* 0x0001700701007387 */ /* 0x000fe80000100800 */
[----:B------:R0:W2:Y:S01]  /*11910*/  @P0 LDG.E.U16 R31, desc[UR20][R4.64] ;  /* 0x00000014041f0981 */ /* 0x0000a2000c1e1500 */
[----:B------:R-:W-:Y:S01]  /*11920*/  @!P3 IMAD.IADD R111, R111, 0x1, -R72 ;  /* 0x000000016f6fb824 */ /* 0x000fe200078e0a48 */
[----:B0-----:R-:W-:-:S05]  /*11930*/  LEA.HI.X.SX32 R4, R6, R68, 0x1, P6 ;  /* 0x0000004406047211 */ /* 0x001fca00030f0eff */
[----:B------:R-:W-:Y:S01]  /*11940*/  @P0 IMAD.MOV.U32 R5, RZ, RZ, R4 ;  /* 0x000000ffff050224 */ /* 0x000fe200078e0004 */
[----:B---3--:R-:W-:-:S13]  /*11950*/  ISETP.GT.U32.AND P4, PT, R72, R8, PT ;  /* 0x000000084800720c */ /* 0x008fda0003f84070 */
[----:B------:R-:W-:Y:S01]  /*11960*/  @!P4 IMAD.IADD R8, R8, 0x1, -R72 ;  /* 0x000000010808c824 */ /* 0x000fe200078e0a48 */
[----:B------:R-:W-:Y:S02]  /*11970*/  ISETP.GE.AND P4, PT, R43, RZ, PT ;  /* 0x000000ff2b00720c */ /* 0x000fe40003f86270 */
[----:B------:R-:W3:Y:S04]  /*11980*/  LDL.LU R43, [R1+0x178] ;  /* 0x00017800012b7983 */ /* 0x000ee80000300800 */
[----:B------:R0:W-:Y:S01]  /*11990*/  STL [R1+0x16c], R4 ;  /* 0x00016c0401007387 */ /* 0x0001e20000100800 */
[----:B------:R-:W-:-:S03]  /*119a0*/  ISETP.GE.AND P3, PT, R113, RZ, PT ;  /* 0x000000ff7100720c */ /* 0x000fc60003f66270 */
[----:B------:R-:W3:Y:S01]  /*119b0*/  LDL R113, [R1+0x9bc] ;  /* 0x0009bc0001717983 */ /* 0x000ee20000100800 */
[----:B0-----:R-:W-:-:S05]  /*119c0*/  @P0 IMAD.MOV.U32 R4, RZ, RZ, R7 ;  /* 0x000000ffff040224 */ /* 0x001fca00078e0007 */
[----:B------:R0:W3:Y:S02]  /*119d0*/  @P0 LDG.E.U16 R30, desc[UR20][R4.64] ;  /* 0x00000014041e0981 */ /* 0x0000e4000c1e1500 */
[----:B0-----:R-:W-:Y:S02]  /*119e0*/  IMAD.MOV.U32 R5, RZ, RZ, R111 ;  /* 0x000000ffff057224 */ /* 0x001fe400078e006f */
[----:B------:R-:W3:Y:S01]  /*119f0*/  LDL R111, [R1+0x974] ;  /* 0x00097400016f7983 */ /* 0x000ee20000100800 */
[C---:B------:R-:W-:Y:S02]  /*11a00*/  ISETP.GT.U32.AND P5, PT, R72.reuse, R110, PT ;  /* 0x0000006e4800720c */ /* 0x040fe40003fa4070 */
[C---:B------:R-:W-:Y:S01]  /*11a10*/  ISETP.GT.U32.AND P6, PT, R72.reuse, R8, PT ;  /* 0x000000084800720c */ /* 0x040fe20003fc4070 */
[----:B------:R-:W-:Y:S01]  /*11a20*/  @!P3 IMAD.MOV R5, RZ, RZ, -R5 ;  /* 0x000000ffff05b224 */ /* 0x000fe200078e0a05 */
[----:B----4-:R-:W-:-:S09]  /*11a30*/  ISETP.GT.U32.AND P3, PT, R72, R44, PT ;  /* 0x0000002c4800720c */ /* 0x010fd20003f64070 */
[----:B------:R-:W-:Y:S01]  /*11a40*/  @!P5 IMAD.IADD R110, R110, 0x1, -R72 ;  /* 0x000000016e6ed824 */ /* 0x000fe200078e0a48 */
[----:B------:R-:W-:-:S03]  /*11a50*/  ISETP.GT.U32.AND P5, PT, R72, R112, PT ;  /* 0x000000704800720c */ /* 0x000fc60003fa4070 */
[----:B------:R-:W-:Y:S01]  /*11a60*/  IMAD.MOV.U32 R4, RZ, RZ, R110 ;  /* 0x000000ffff047224 */ /* 0x000fe200078e006e */
[----:B------:R-:W-:Y:S01]  /*11a70*/  SEL R6, R75, R5, !P1 ;  /* 0x000000054b067207 */ /* 0x000fe20004800000 */
[----:B------:R-:W-:Y:S02]  /*11a80*/  @!P6 IMAD.IADD R8, R8, 0x1, -R72 ;  /* 0x000000010808e824 */ /* 0x000fe400078e0a48 */
[----:B------:R-:W-:Y:S01]  /*11a90*/  @!P4 IMAD.MOV R4, RZ, RZ, -R4 ;  /* 0x000000ffff04c224 */ /* 0x000fe200078e0a04 */
[----:B------:R-:W-:Y:S01]  /*11aa0*/  ISETP.GE.AND P4, PT, R109, RZ, PT ;  /* 0x000000ff6d00720c */ /* 0x000fe20003f86270 */
[----:B------:R-:W-:Y:S01]  /*11ab0*/  IMAD R6, R6, UR5, RZ ;  /* 0x0000000506067c24 */ /* 0x000fe2000f8e02ff */
[----:B------:R0:W-:Y:S01]  /*11ac0*/  STL [R1+0x134], R8 ;  /* 0x0001340801007387 */ /* 0x0001e20000100800 */
[----:B------:R-:W-:Y:S01]  /*11ad0*/  @!P3 IMAD.IADD R44, R44, 0x1, -R72 ;  /* 0x000000012c2cb824 */ /* 0x000fe200078e0a48 */
[----:B------:R-:W-:Y:S01]  /*11ae0*/  SEL R5, R75, R4, !P1 ;  /* 0x000000044b057207 */ /* 0x000fe20004800000 */
[----:B------:R-:W-:Y:S01]  /*11af0*/  IMAD.MOV.U32 R4, RZ, RZ, R8 ;  /* 0x000000ffff047224 */ /* 0x000fe200078e0008 */
[----:B------:R-:W4:Y:S01]  /*11b00*/  LDL R109, [R1+0x938] ;  /* 0x00093800016d7983 */ /* 0x000f220000100800 */
[----:B------:R-:W-:Y:S01]  /*11b10*/  @!P5 IMAD.IADD R112, R112, 0x1, -R72 ;  /* 0x000000017070d824 */ /* 0x000fe200078e0a48 */
[----:B------:R-:W-:Y:S01]  /*11b20*/  PRMT R29, RZ, 0x7610, R29 ;  /* 0x00007610ff1d7816 */ /* 0x000fe2000000001d */
[----:B------:R-:W3:Y:S01]  /*11b30*/  LDCU UR5, c[0x0][0x3b0] ;  /* 0x00007600ff0577ac */ /* 0x000ee20008000800 */
[----:B------:R-:W4:Y:S01]  /*11b40*/  LDL.LU R110, [R1+0x1f4] ;  /* 0x0001f400016e7983 */ /* 0x000f220000300800 */
[----:B-1----:R-:W-:Y:S01]  /*11b50*/  IMAD R5, R5, UR7, RZ ;  /* 0x0000000705057c24 */ /* 0x002fe2000f8e02ff */
[----:B------:R-:W-:Y:S01]  /*11b60*/  LEA R115, P5, R6, R69, 0x1 ;  /* 0x0000004506737211 */ /* 0x000fe200078a08ff */
[----:B------:R-:W-:Y:S01]  /*11b70*/  @!P4 IMAD.MOV R4, RZ, RZ, -R4 ;  /* 0x000000ffff04c224 */ /* 0x000fe200078e0a04 */
[----:B0-----:R-:W4:Y:S01]  /*11b80*/  LDL.LU R8, [R1+0x1f8] ;  /* 0x0001f80001087983 */ /* 0x001f220000300800 */
[----:B--2---:R-:W-:Y:S01]  /*11b90*/  ISETP.GT.U32.AND P6, PT, R72, R45, PT ;  /* 0x0000002d4800720c */ /* 0x004fe20003fc4070 */
[----:B------:R-:W0:Y:S01]  /*11ba0*/  LDCU UR7, c[0x0][0x3b0] ;  /* 0x00007600ff0777ac */ /* 0x000e220008000800 */
[----:B------:R-:W-:-:S02]  /*11bb0*/  LEA R7, P3, R5, R69, 0x1 ;  /* 0x0000004505077211 */ /* 0x000fc400078608ff */
[----:B------:R-:W-:Y:S02]  /*11bc0*/  LEA.HI.X.SX32 R116, R6, R68, 0x1, P5 ;  /* 0x0000004406747211 */ /* 0x000fe400028f0eff */
[C---:B------:R-:W-:Y:S02]  /*11bd0*/  ISETP.GT.U32.AND P4, PT, R72.reuse, R112, PT ;  /* 0x000000704800720c */ /* 0x040fe40003f84070 */
[----:B------:R-:W-:Y:S01]  /*11be0*/  LEA.HI.X.SX32 R114, R5, R68, 0x1, P3 ;  /* 0x0000004405727211 */ /* 0x000fe200018f0eff */
[----:B------:R-:W-:Y:S01]  /*11bf0*/  @P0 IMAD.MOV.U32 R5, RZ, RZ, R116 ;  /* 0x000000ffff050224 */ /* 0x000fe200078e0074 */
[----:B------:R-:W-:Y:S01]  /*11c00*/  SEL R6, R75, R4, !P1 ;  /* 0x000000044b067207 */ /* 0x000fe20004800000 */
[----:B------:R-:W-:Y:S01]  /*11c10*/  @P0 IMAD.MOV.U32 R4, RZ, RZ, R115 ;  /* 0x000000ffff040224 */ /* 0x000fe200078e0073 */
[----:B------:R-:W-:Y:S02]  /*11c20*/  ISETP.GT.U32.AND P3, PT, R72, R44, PT ;  /* 0x0000002c4800720c */ /* 0x000fe40003f64070 */
[----:B------:R-:W-:-:S02]  /*11c30*/  PRMT R28, RZ, 0x7610, R28 ;  /* 0x00007610ff1c7816 */ /* 0x000fc4000000001c */
[----:B------:R1:W2:Y:S01]  /*11c40*/  @P0 LDG.E.U16 R29, desc[UR20][R4.64] ;  /* 0x00000014041d0981 */ /* 0x0002a2000c1e1500 */
[----:B------:R-:W-:Y:S01]  /*11c50*/  IMAD R6, R6, UR11, RZ ;  /* 0x0000000b06067c24 */ /* 0x000fe2000f8e02ff */
[----:B------:R-:W-:Y:S01]  /*11c60*/  PRMT R27, RZ, 0x7610, R27 ;  /* 0x00007610ff1b7816 */ /* 0x000fe2000000001b */
[--C-:B------:R-:W-:Y:S01]  /*11c70*/  @!P4 IMAD.IADD R112, R112, 0x1, -R72.reuse ;  /* 0x000000017070c824 */ /* 0x100fe200078e0a48 */
[----:B------:R-:W-:Y:S01]  /*11c80*/  STL [R1+0x1b0], R115 ;  /* 0x0001b07301007387 */ /* 0x000fe20000100800 */
[----:B------:R-:W-:Y:S01]  /*11c90*/  @!P6 IMAD.IADD R45, R45, 0x1, -R72 ;  /* 0x000000012d2de824 */ /* 0x000fe200078e0a48 */
[----:B------:R-:W0:Y:S01]  /*11ca0*/  LDCU UR11, c[0x0][0x3b0] ;  /* 0x00007600ff0b77ac */ /* 0x000e220008000800 */
[----:B-1----:R-:W-:Y:S02]  /*11cb0*/  @P0 IMAD.MOV.U32 R4, RZ, RZ, R7 ;  /* 0x000000ffff040224 */ /* 0x002fe400078e0007 */
[----:B------:R-:W-:-:S05]  /*11cc0*/  @P0 IMAD.MOV.U32 R5, RZ, RZ, R114 ;  /* 0x000000ffff050224 */ /* 0x000fca00078e0072 */
[----:B------:R1:W2:Y:S01]  /*11cd0*/  @P0 LDG.E.U16 R28, desc[UR20][R4.64] ;  /* 0x00000014041c0981 */ /* 0x0002a2000c1e1500 */
[----:B------:R-:W-:-:S03]  /*11ce0*/  @!P3 IMAD.IADD R44, R44, 0x1, -R72 ;  /* 0x000000012c2cb824 */ /* 0x000fc600078e0a48 */
[----:B------:R0:W-:Y:S01]  /*11cf0*/  STL [R1+0x1f0], R7 ;  /* 0x0001f00701007387 */ /* 0x0001e20000100800 */
[----:B-1----:R-:W-:-:S03]  /*11d00*/  LEA R4, P4, R6, R69, 0x1 ;  /* 0x0000004506047211 */ /* 0x002fc600078808ff */
[----:B------:R-:W-:Y:S01]  /*11d10*/  STL [R1+0x1ac], R116 ;  /* 0x0001ac7401007387 */ /* 0x000fe20000100800 */
[----:B------:R-:W-:-:S03]  /*11d20*/  LEA.HI.X.SX32 R6, R6, R68, 0x1, P4 ;  /* 0x0000004406067211 */ /* 0x000fc600020f0eff */
[----:B------:R-:W-:Y:S04]  /*11d30*/  STL [R1+0x1ec], R114 ;  /* 0x0001ec7201007387 */ /* 0x000fe80000100800 */
[----:B------:R-:W-:Y:S01]  /*11d40*/  STL [R1+0x230], R4 ;  /* 0x0002300401007387 */ /* 0x000fe20000100800 */
[----:B0-----:R-:W-:Y:S02]  /*11d50*/  @P0 IMAD.MOV.U32 R7, RZ, RZ, R6 ;  /* 0x000000ffff070224 */ /* 0x001fe400078e0006 */
[----:B------:R-:W-:Y:S01]  /*11d60*/  IMAD.MOV.U32 R5, RZ, RZ, R112 ;  /* 0x000000ffff057224 */ /* 0x000fe200078e0070 */
[----:B---3--:R-:W-:Y:S02]  /*11d70*/  ISETP.GT.U32.AND P5, PT, R72, R43, PT ;  /* 0x0000002b4800720c */ /* 0x008fe40003fa4070 */
[----:B------:R-:W-:-:S11]  /*11d80*/  ISETP.GE.AND P6, PT, R113, RZ, PT ;  /* 0x000000ff7100720c */ /* 0x000fd60003fc6270 */
[----:B------:R-:W-:-:S05]  /*11d90*/  @!P5 IMAD.IADD R43, R43, 0x1, -R72 ;  /* 0x000000012b2bd824 */ /* 0x000fca00078e0a48 */
[----:B------:R-:W-:Y:S02]  /*11da0*/  ISETP.GT.U32.AND P3, PT, R72, R43, PT ;  /* 0x0000002b4800720c */ /* 0x000fe40003f64070 */
[----:B------:R-:W-:Y:S02]  /*11db0*/  ISETP.GE.AND P5, PT, R111, RZ, PT ;  /* 0x000000ff6f00720c */ /* 0x000fe40003fa6270 */
[----:B------:R-:W3:Y:S04]  /*11dc0*/  LDL.LU R111, [R1+0x54] ;  /* 0x00005400016f7983 */ /* 0x000ee80000300800 */
[----:B------:R0:W-:Y:S04]  /*11dd0*/  STL [R1+0x22c], R6 ;  /* 0x00022c0601007387 */ /* 0x0001e80000100800 */
[----:B------:R1:W-:Y:S04]  /*11de0*/  STL [R1+0x1b4], R44 ;  /* 0x0001b42c01007387 */ /* 0x0003e80000100800 */
[----:B------:R-:W2:Y:S01]  /*11df0*/  LDL R115, [R1+0x8c0] ;  /* 0x0008c00001737983 */ /* 0x000ea20000100800 */
[----:B0-----:R-:W-:-:S02]  /*11e00*/  @P0 IMAD.MOV.U32 R6, RZ, RZ, R4 ;  /* 0x000000ffff060224 */ /* 0x001fc400078e0004 */
[----:B------:R-:W-:Y:S02]  /*11e10*/  IMAD.MOV.U32 R4, RZ, RZ, R44 ;  /* 0x000000ffff047224 */ /* 0x000fe400078e002c */
[----:B------:R-:W-:Y:S01]  /*11e20*/  @!P6 IMAD.MOV R5, RZ, RZ, -R5 ;  /* 0x000000ffff05e224 */ /* 0x000fe200078e0a05 */
[----:B------:R0:W3:Y:S01]  /*11e30*/  @P0 LDG.E.U16 R27, desc[UR20][R6.64] ;  /* 0x00000014061b0981 */ /* 0x0000e2000c1e1500 */
[----:B------:R-:W-:Y:S02]  /*11e40*/  @!P5 IMAD.MOV R4, RZ, RZ, -R4 ;  /* 0x000000ffff04d224 */ /* 0x000fe400078e0a04 */
[----:B------:R-:W-:Y:S01]  /*11e50*/  @!P3 IMAD.IADD R43, R43, 0x1, -R72 ;  /* 0x000000012b2bb824 */ /* 0x000fe200078e0a48 */
[----:B-1----:R-:W3:Y:S04]  /*11e60*/  LDL.LU R44, [R1+0x234] ;  /* 0x00023400012c7983 */ /* 0x002ee80000300800 */
[----:B------:R1:W-:Y:S01]  /*11e70*/  STL [R1+0x178], R43 ;  /* 0x0001782b01007387 */ /* 0x0003e20000100800 */
[----:B0-----:R-:W-:-:S02]  /*11e80*/  SEL R6, R75, R5, !P1 ;  /* 0x000000054b067207 */ /* 0x001fc40004800000 */
[----:B------:R-:W-:Y:S01]  /*11e90*/  SEL R5, R75, R4, !P1 ;  /* 0x000000044b057207 */ /* 0x000fe20004800000 */
[----:B------:R-:W-:Y:S02]  /*11ea0*/  IMAD.MOV.U32 R4, RZ, RZ, R43 ;  /* 0x000000ffff047224 */ /* 0x000fe400078e002b */
[----:B-1----:R-:W3:Y:S01]  /*11eb0*/  LDL R43, [R1+0x89c] ;  /* 0x00089c00012b7983 */ /* 0x002ee20000100800 */
[----:B----4-:R-:W-:Y:S01]  /*11ec0*/  ISETP.GT.U32.AND P6, PT, R72, R8, PT ;  /* 0x000000084800720c */ /* 0x010fe20003fc4070 */
[----:B------:R-:W-:Y:S01]  /*11ed0*/  IMAD R6, R6, UR5, RZ ;  /* 0x0000000506067c24 */ /* 0x000fe2000f8e02ff */
[----:B------:R-:W-:Y:S02]  /*11ee0*/  ISETP.GT.U32.AND P4, PT, R72, R110, PT ;  /* 0x0000006e4800720c */ /* 0x000fe40003f84070 */
[----:B------:R-:W-:Y:S01]  /*11ef0*/  ISETP.GE.AND P5, PT, R109, RZ, PT ;  /* 0x000000ff6d00720c */ /* 0x000fe20003fa6270 */
[----:B------:R-:W-:Y:S01]  /*11f00*/  IMAD R5, R5, UR7, RZ ;  /* 0x0000000705057c24 */ /* 0x000fe2000f8e02ff */
[----:B------:R-:W-:Y:S01]  /*11f10*/  PRMT R26, RZ, 0x7610, R26 ;  /* 0x00007610ff1a7816 */ /* 0x000fe2000000001a */
[----:B------:R-:W0:Y:S01]  /*11f20*/  LDCU UR5, c[0x0][0x3b0] ;  /* 0x00007600ff0577ac */ /* 0x000e220008000800 */
[----:B------:R-:W-:-:S02]  /*11f30*/  PRMT R25, RZ, 0x7610, R25 ;  /* 0x00007610ff197816 */ /* 0x000fc40000000019 */
[----:B------:R-:W-:Y:S01]  /*11f40*/  PRMT R24, RZ, 0x7610, R24 ;  /* 0x00007610ff187816 */ /* 0x000fe20000000018 */
[----:B------:R-:W1:Y:S02]  /*11f50*/  LDCU UR7, c[0x0][0x3b0] ;  /* 0x00007600ff0777ac */ /* 0x000e640008000800 */
[--C-:B------:R-:W-:Y:S01]  /*11f60*/  @!P6 IMAD.IADD R8, R8, 0x1, -R72.reuse ;  /* 0x000000010808e824 */ /* 0x100fe200078e0a48 */
[----:B------:R-:W-:Y:S01]  /*11f70*/  LEA R7, P6, R6, R69, 0x1 ;  /* 0x0000004506077211 */ /* 0x000fe200078c08ff */
[----:B------:R-:W-:-:S03]  /*11f80*/  @!P4 IMAD.IADD R110, R110, 0x1, -R72 ;  /* 0x000000016e6ec824 */ /* 0x000fc600078e0a48 */
[----:B------:R-:W-:Y:S01]  /*11f90*/  LEA.HI.X.SX32 R109, R6, R68, 0x1, P6 ;  /* 0x00000044066d7211 */ /* 0x000fe200030f0eff */
[----:B------:R4:W-:Y:S01]  /*11fa0*/  STL [R1+0x270], R7 ;  /* 0x0002700701007387 */ /* 0x0009e20000100800 */
[----:B------:R-:W-:Y:S01]  /*11fb0*/  @P0 IMAD.MOV.U32 R6, RZ, RZ, R7 ;  /* 0x000000ffff060224 */ /* 0x000fe200078e0007 */
[C---:B------:R-:W-:Y:S01]  /*11fc0*/  LEA R112, P4, R5.reuse, R69, 0x1 ;  /* 0x0000004505707211 */ /* 0x040fe200078808ff */
[----:B------:R-:W-:Y:S01]  /*11fd0*/  @!P5 IMAD.MOV R4, RZ, RZ, -R4 ;  /* 0x000000ffff04d224 */ /* 0x000fe200078e0a04 */
[C---:B------:R-:W-:Y:S02]  /*11fe0*/  ISETP.GT.U32.AND P5, PT, R72.reuse, R8, PT ;  /* 0x000000084800720c */ /* 0x040fe40003fa4070 */
[----:B------:R-:W-:Y:S01]  /*11ff0*/  ISETP.GT.U32.AND P3, PT, R72, R110, PT ;  /* 0x0000006e4800720c */ /* 0x000fe20003f64070 */
[----:B----4-:R-:W-:Y:S01]  /*12000*/  @P0 IMAD.MOV.U32 R7, RZ, RZ, R109 ;  /* 0x000000ffff070224 */ /* 0x010fe200078e006d */
[----:B------:R-:W-:-:S04]  /*12010*/  LEA.HI.X.SX32 R113, R5, R68, 0x1, P4 ;  /* 0x0000004405717211 */ /* 0x000fc800020f0eff */
[----:B------:R4:W3:Y:S01]  /*12020*/  @P0 LDG.E.U16 R26, desc[UR20][R6.64] ;  /* 0x00000014061a0981 */ /* 0x0008e2000c1e1500 */
[----:B------:R-:W-:Y:S01]  /*12030*/  @P0 IMAD.MOV.U32 R5, RZ, RZ, R113 ;  /* 0x000000ffff050224 */ /* 0x000fe200078e0071 */
[----:B----4-:R-:W-:Y:S01]  /*12040*/  SEL R6, R75, R4, !P1 ;  /* 0x000000044b067207 */ /* 0x010fe20004800000 */
[----:B------:R-:W-:-:S04]  /*12050*/  @P0 IMAD.MOV.U32 R4, RZ, RZ, R112 ;  /* 0x000000ffff040224 */ /* 0x000fc800078e0070 */
[----:B------:R-:W-:Y:S01]  /*12060*/  IMAD R6, R6, UR11, RZ ;  /* 0x0000000b06067c24 */ /* 0x000fe2000f8e02ff */
[----:B------:R4:W3:Y:S01]  /*12070*/  @P0 LDG.E.U16 R25, desc[UR20][R4.64] ;  /* 0x0000001404190981 */ /* 0x0008e2000c1e1500 */
[--C-:B------:R-:W-:Y:S01]  /*12080*/  @!P5 IMAD.IADD R8, R8, 0x1, -R72.reuse ;  /* 0x000000010808d824 */ /* 0x100fe200078e0a48 */
[----:B------:R-:W-:Y:S01]  /*12090*/  PRMT R23, RZ, 0x7610, R23 ;  /* 0x00007610ff177816 */ /* 0x000fe20000000017 */
[----:B------:R-:W-:Y:S01]  /*120a0*/  @!P3 IMAD.IADD R110, R110, 0x1, -R72 ;  /* 0x000000016e6eb824 */ /* 0x000fe200078e0a48 */
[----:B------:R-:W-:Y:S01]  /*120b0*/  STL [R1+0x2b0], R112 ;  /* 0x0002b07001007387 */ /* 0x000fe20000100800 */
[----:B------:R-:W0:Y:S03]  /*120c0*/  LDCU UR11, c[0x0][0x3b0] ;  /* 0x00007600ff0b77ac */ /* 0x000e260008000800 */
[----:B------:R1:W-:Y:S01]  /*120d0*/  STL [R1+0x26c], R109 ;  /* 0x00026c6d01007387 */ /* 0x0003e20000100800 */
[----:B----4-:R-:W-:Y:S01]  /*120e0*/  LEA R5, P5, R6, R69, 0x1 ;  /* 0x0000004506057211 */ /* 0x010fe200078a08ff */
[----:B------:R-:W-:-:S03]  /*120f0*/  IMAD.MOV.U32 R4, RZ, RZ, R110 ;  /* 0x000000ffff047224 */ /* 0x000fc600078e006e */
[----:B------:R-:W-:Y:S01]  /*12100*/  LEA.HI.X.SX32 R7, R6, R68, 0x1, P5 ;  /* 0x0000004406077211 */ /* 0x000fe200028f0eff */
[----:B-1----:R-:W4:Y:S04]  /*12110*/  LDL.LU R109, [R1+0x274] ;  /* 0x00027400016d7983 */ /* 0x002f280000300800 */
[----:B------:R1:W-:Y:S04]  /*12120*/  STL [R1+0x2ac], R113 ;  /* 0x0002ac7101007387 */ /* 0x0003e80000100800 */
[----:B-1----:R-:W4:Y:S04]  /*12130*/  LDL R113, [R1+0x850] ;  /* 0x0008500001717983 */ /* 0x002f280000100800 */
[----:B------:R-:W-:Y:S04]  /*12140*/  STL [R1+0x1f8], R8 ;  /* 0x0001f80801007387 */ /* 0x000fe80000100800 */
[----:B------:R1:W-:Y:S04]  /*12150*/  STL [R1+0x2f0], R5 ;  /* 0x0002f00501007387 */ /* 0x0003e80000100800 */
[----:B------:R-:W4:Y:S04]  /*12160*/  LDL R112, [R1+0x878] ;  /* 0x0008780001707983 */ /* 0x000f280000100800 */
[----:B------:R-:W4:Y:S04]  /*12170*/  LDL R110, [R1+0x8c4] ;  /* 0x0008c400016e7983 */ /* 0x000f280000100800 */
[----:B------:R0:W-:Y:S01]  /*12180*/  STL [R1+0x2ec], R7 ;  /* 0x0002ec0701007387 */ /* 0x0001e20000100800 */
[----:B--2---:R-:W-:-:S13]  /*12190*/  ISETP.GE.AND P4, PT, R115, RZ, PT ;  /* 0x000000ff7300720c */ /* 0x004fda0003f86270 */
[----:B------:R-:W-:Y:S01]  /*121a0*/  @!P4 IMAD.MOV R4, RZ, RZ, -R4 ;  /* 0x000000ffff04c224 */ /* 0x000fe200078e0a04 */
[----:B---3--:R-:W-:Y:S02]  /*121b0*/  ISETP.GE.AND P4, PT, R43, RZ, PT ;  /* 0x000000ff2b00720c */ /* 0x008fe40003f86270 */
[----:B------:R-:W2:Y:S01]  /*121c0*/  LDL R43, [R1+0x8e8] ;  /* 0x0008e800012b7983 */ /* 0x000ea20000100800 */
[C---:B------:R-:W-:Y:S02]  /*121d0*/  ISETP.GT.U32.AND P6, PT, R72.reuse, R111, PT ;  /* 0x0000006f4800720c */ /* 0x040fe40003fc4070 */
[----:B------:R-:W-:Y:S01]  /*121e0*/  SEL R6, R75, R4, !P1 ;  /* 0x000000044b067207 */ /* 0x000fe20004800000 */
[----:B------:R-:W-:Y:S02]  /*121f0*/  @P0 IMAD.MOV.U32 R4, RZ, RZ, R5 ;  /* 0x000000ffff040224 */ /* 0x000fe400078e0005 */
[----:B-1----:R-:W-:Y:S01]  /*12200*/  @P0 IMAD.MOV.U32 R5, RZ, RZ, R7 ;  /* 0x000000ffff050224 */ /* 0x002fe200078e0007 */
[----:B------:R-:W-:-:S04]  /*12210*/  ISETP.GT.U32.AND P3, PT, R72, R44, PT ;  /* 0x0000002c4800720c */ /* 0x000fc80003f64070 */
[----:B------:R1:W3:Y:S03]  /*12220*/  @P0 LDG.E.U16 R24, desc[UR20][R4.64] ;  /* 0x0000001404180981 */ /* 0x0002e6000c1e1500 */
[----:B------:R-:W-:Y:S01]  /*12230*/  @!P6 IMAD.IADD R111, R111, 0x1, -R72 ;  /* 0x000000016f6fe824 */ /* 0x000fe200078e0a48 */
[----:B------:R-:W-:Y:S01]  /*12240*/  ISETP.GT.U32.AND P6, PT, R72, R45, PT ;  /* 0x0000002d4800720c */ /* 0x000fe20003fc4070 */
[----:B0-----:R-:W-:Y:S01]  /*12250*/  IMAD R6, R6, UR5, RZ ;  /* 0x0000000506067c24 */ /* 0x001fe2000f8e02ff */
[----:B------:R-:W-:Y:S01]  /*12260*/  PRMT R22, RZ, 0x7610, R22 ;  /* 0x00007610ff167816 */ /* 0x000fe20000000016 */
[----:B------:R-:W0:Y:S01]  /*12270*/  LDCU UR5, c[0x0][0x3b0] ;  /* 0x00007600ff0577ac */ /* 0x000e220008000800 */
[----:B------:R-:W-:Y:S01]  /*12280*/  ISETP.GT.U32.AND P5, PT, R72, R111, PT ;  /* 0x0000006f4800720c */ /* 0x000fe20003fa4070 */
[----:B-1----:R-:W-:Y:S02]  /*12290*/  IMAD.MOV.U32 R4, RZ, RZ, R8 ;  /* 0x000000ffff047224 */ /* 0x002fe400078e0008 */
[----:B------:R-:W3:Y:S02]  /*122a0*/  LDL.LU R8, [R1+0x278] ;  /* 0x0002780001087983 */ /* 0x000ee40000300800 */
[----:B------:R-:W-:-:S04]  /*122b0*/  @!P4 IMAD.MOV R4, RZ, RZ, -R4 ;  /* 0x000000ffff04c224 */ /* 0x000fc800078e0a04 */
[--C-:B------:R-:W-:Y:S01]  /*122c0*/  @!P6 IMAD.IADD R45, R45, 0x1, -R72.reuse ;  /* 0x000000012d2de824 */ /* 0x100fe200078e0a48 */
[----:B------:R-:W-:Y:S01]  /*122d0*/  LEA R5, P6, R6, R69, 0x1 ;  /* 0x0000004506057211 */ /* 0x000fe200078c08ff */
[--C-:B------:R-:W-:Y:S01]  /*122e0*/  @!P3 IMAD.IADD R44, R44, 0x1, -R72.reuse ;  /* 0x000000012c2cb824 */ /* 0x100fe200078e0a48 */
[----:B------:R-:W-:Y:S02]  /*122f0*/  SEL R4, R75, R4, !P1 ;  /* 0x000000044b047207 */ /* 0x000fe40004800000 */
[----:B------:R-:W-:Y:S01]  /*12300*/  LEA.HI.X.SX32 R7, R6, R68, 0x1, P6 ;  /* 0x0000004406077211 */ /* 0x000fe200030f0eff */
[----:B------:R-:W-:Y:S01]  /*12310*/  @!P5 IMAD.IADD R111, R111, 0x1, -R72 ;  /* 0x000000016f6fd824 */ /* 0x000fe200078e0a48 */
[----:B------:R-:W-:Y:S01]  /*12320*/  STL [R1+0x238], R45 ;  /* 0x0002382d01007387 */ /* 0x000fe20000100800 */
[----:B------:R-:W-:Y:S01]  /*12330*/  ISETP.GT.U32.AND P5, PT, R72, R44, PT ;  /* 0x0000002c4800720c */ /* 0x000fe20003fa4070 */
[----:B------:R-:W-:Y:S01]  /*12340*/  IMAD R6, R4, UR7, RZ ;  /* 0x0000000704067c24 */ /* 0x000fe2000f8e02ff */
[----:B------:R-:W1:Y:S01]  /*12350*/  LDCU UR7, c[0x0][0x3b0] ;  /* 0x00007600ff0777ac */ /* 0x000e620008000800 */
[----:B------:R0:W-:Y:S01]  /*12360*/  STL [R1+0x328], R5 ;  /* 0x0003280501007387 */ /* 0x0001e20000100800 */
[----:B------:R-:W-:-:S02]  /*12370*/  @P0 IMAD.MOV.U32 R4, RZ, RZ, R5 ;  /* 0x000000ffff040224 */ /* 0x000fc400078e0005 */
[----:B0-----:R-:W-:Y:S01]  /*12380*/  @P0 IMAD.MOV.U32 R5, RZ, RZ, R7 ;  /* 0x000000ffff050224 */ /* 0x001fe200078e0007 */
[----:B------:R0:W-:Y:S04]  /*12390*/  STL [R1+0x324], R7 ;  /* 0x0003240701007387 */ /* 0x0001e80000100800 */
[----:B------:R0:W3:Y:S02]  /*123a0*/  @P0 LDG.E.U16 R23, desc[UR20][R4.64] ;  /* 0x0000001404170981 */ /* 0x0000e4000c1e1500 */
[----:B------:R-:W-:Y:S01]  /*123b0*/  @!P5 IMAD.IADD R44, R44, 0x1, -R72 ;  /* 0x000000012c2cd824 */ /* 0x000fe200078e0a48 */
[----:B0-----:R-:W-:-:S04]  /*123c0*/  LEA R5, P6, R6, R69, 0x1 ;  /* 0x0000004506057211 */ /* 0x001fc800078c08ff */
[----:B------:R-:W-:Y:S01]  /*123d0*/  LEA.HI.X.SX32 R7, R6, R68, 0x1, P6 ;  /* 0x0000004406077211 */ /* 0x000fe200030f0eff */
[----:B------:R0:W-:Y:S04]  /*123e0*/  STL [R1+0x360], R5 ;  /* 0x0003600501007387 */ /* 0x0001e80000100800 */
[----:B------:R0:W-:Y:S04]  /*123f0*/  STL [R1+0x35c], R7 ;  /* 0x00035c0701007387 */ /* 0x0001e80000100800 */
[----:B------:R0:W-:Y:S01]  /*12400*/  STL [R1+0x234], R44 ;  /* 0x0002342c01007387 */ /* 0x0001e20000100800 */
[----:B--2---:R-:W-:-:S03]  /*12410*/  ISETP.GE.AND P5, PT, R43, RZ, PT ;  /* 0x000000ff2b00720c */ /* 0x004fc60003fa6270 */
[----:B------:R-:W2:Y:S01]  /*12420*/  LDL R43, [R1+0x910] ;  /* 0x00091000012b7983 */ /* 0x000ea20000100800 */
[----:B----4-:R-:W-:Y:S02]  /*12430*/  ISETP.GE.AND P3, PT, R113, RZ, PT ;  /* 0x000000ff7100720c */ /* 0x010fe40003f66270 */
[----:B------:R-:W-:Y:S01]  /*12440*/  ISETP.GT.U32.AND P4, PT, R72, R109, PT ;  /* 0x0000006d4800720c */ /* 0x000fe20003f84070 */
[----:B------:R-:W-:-:S10]  /*12450*/  IMAD.MOV.U32 R4, RZ, RZ, R111 ;  /* 0x000000ffff047224 */ /* 0x000fd400078e006f */
[----:B------:R-:W-:Y:S02]  /*12460*/  @!P3 IMAD.MOV R4, RZ, RZ, -R4 ;  /* 0x000000ffff04b224 */ /* 0x000fe400078e0a04 */
[----:B------:R-:W-:Y:S01]  /*12470*/  @!P4 IMAD.IADD R109, R109, 0x1, -R72 ;  /* 0x000000016d6dc824 */ /* 0x000fe200078e0a48 */
[----:B------:R-:W-:Y:S02]  /*12480*/  ISETP.GE.AND P4, PT, R112, RZ, PT ;  /* 0x000000ff7000720c */ /* 0x000fe40003f86270 */
[----:B------:R-:W-:Y:S01]  /*12490*/  SEL R6, R75, R4, !P1 ;  /* 0x000000044b067207 */ /* 0x000fe20004800000 */
[----:B------:R-:W-:Y:S01]  /*124a0*/  @P0 IMAD.MOV.U32 R4, RZ, RZ, R5 ;  /* 0x000000ffff040224 */ /* 0x000fe200078e0005 */
[----:B------:R-:W-:Y:S01]  /*124b0*/  ISETP.GE.AND P3, PT, R110, RZ, PT ;  /* 0x000000ff6e00720c */ /* 0x000fe20003f66270 */
[----:B0-----:R-:W-:Y:S01]  /*124c0*/  @P0 IMAD.MOV.U32 R5, RZ, RZ, R7 ;  /* 0x000000ffff050224 */ /* 0x001fe200078e0007 */
[----:B------:R-:W-:-:S04]  /*124d0*/  ISETP.GT.U32.AND P6, PT, R72, R109, PT ;  /* 0x0000006d4800720c */ /* 0x000fc80003fc4070 */
[----:B------:R0:W4:Y:S01]  /*124e0*/  @P0 LDG.E.U16 R22, desc[UR20][R4.64] ;  /* 0x0000001404160981 */ /* 0x000122000c1e1500 */
[----:B------:R-:W-:Y:S02]  /*124f0*/  IMAD R7, R6, UR11, RZ ;  /* 0x0000000b06077c24 */ /* 0x000fe4000f8e02ff */
[----:B0-----:R-:W-:Y:S02]  /*12500*/  IMAD.MOV.U32 R4, RZ, RZ, R45 ;  /* 0x000000ffff047224 */ /* 0x001fe400078e002d */
[----:B------:R-:W-:Y:S02]  /*12510*/  IMAD.MOV.U32 R5, RZ, RZ, R44 ;  /* 0x000000ffff057224 */ /* 0x000fe400078e002c */
[----:B------:R-:W-:Y:S01]  /*12520*/  @!P4 IMAD.MOV R4, RZ, RZ, -R4 ;  /* 0x000000ffff04c224 */ /* 0x000fe200078e0a04 */
[----:B---3--:R-:W-:Y:S01]  /*12530*/  ISETP.GT.U32.AND P4, PT, R72, R8, PT ;  /* 0x000000084800720c */ /* 0x008fe20003f84070 */
[----:B------:R-:W-:Y:S02]  /*12540*/  @!P3 IMAD.MOV R5, RZ, RZ, -R5 ;  /* 0x000000ffff05b224 */ /* 0x000fe400078e0a05 */
[----:B------:R-:W-:Y:S01]  /*12550*/  @!P6 IMAD.IADD R109, R109, 0x1, -R72 ;  /* 0x000000016d6de824 */ /* 0x000fe200078e0a48 */
[----:B------:R-:W-:-:S02]  /*12560*/  SEL R6, R75, R4, !P1 ;  /* 0x000000044b067207 */ /* 0x000fc40004800000 */
[----:B------:R-:W-:Y:S01]  /*12570*/  LEA R44, P3, R7, R69, 0x1 ;  /* 0x00000045072c7211 */ /* 0x000fe200078608ff */
[----:B------:R-:W-:Y:S01]  /*12580*/  IMAD.MOV.U32 R4, RZ, RZ, R109 ;  /* 0x000000ffff047224 */ /* 0x000fe200078e006d */
[----:B------:R-:W-:Y:S01]  /*12590*/  SEL R5, R75, R5, !P1 ;  /* 0x000000054b057207 */ /* 0x000fe20004800000 */
[----:B------:R-:W-:Y:S01]  /*125a0*/  IMAD R155, R6, UR4, RZ ;  /* 0x00000004069b7c24 */ /* 0x000fe2000f8e02ff */
[----:B------:R-:W-:Y:S01]  /*125b0*/  LEA.HI.X.SX32 R45, R7, R68, 0x1, P3 ;  /* 0x00000044072d7211 */ /* 0x000fe200018f0eff */
[----:B------:R-:W-:Y:S01]  /*125c0*/  @!P5 IMAD.MOV R4, RZ, RZ, -R4 ;  /* 0x000000ffff04d224 */ /* 0x000fe200078e0a04 */
[----:B------:R-:W-:Y:S01]  /*125d0*/  PRMT R21, RZ, 0x7610, R21 ;  /* 0x00007610ff157816 */ /* 0x000fe20000000015 */
[----:B------:R-:W-:Y:S01]  /*125e0*/  IMAD R5, R5, UR5, RZ ;  /* 0x0000000505057c24 */ /* 0x000fe2000f8e02ff */
[----:B------:R-:W-:Y:S01]  /*125f0*/  LEA R156, P3, R155, R69, 0x1 ;  /* 0x000000459b9c7211 */ /* 0x000fe200078608ff */
[----:B------:R-:W-:Y:S01]  /*12600*/  STL [R1+0x398], R44 ;  /* 0x0003982c01007387 */ /* 0x000fe20000100800 */
[----:B------:R-:W-:Y:S01]  /*12610*/  @P0 IMAD.MOV.U32 R6, RZ, RZ, R44 ;  /* 0x000000ffff060224 */ /* 0x000fe200078e002c */
[----:B------:R-:W-:Y:S01]  /*12620*/  SEL R4, R75, R4, !P1 ;  /* 0x000000044b047207 */ /* 0x000fe20004800000 */
[----:B------:R-:W-:Y:S01]  /*12630*/  @P0 IMAD.MOV.U32 R7, RZ, RZ, R45 ;  /* 0x000000ffff070224 */ /* 0x000fe200078e002d */
[----:B------:R0:W-:Y:S01]  /*12640*/  STL [R1+0x394], R45 ;  /* 0x0003942d01007387 */ /* 0x0001e20000100800 */
[----:B------:R-:W-:Y:S01]  /*12650*/  @!P4 IMAD.IADD R8, R8, 0x1, -R72 ;  /* 0x000000010808c824 */ /* 0x000fe200078e0a48 */
[----:B------:R-:W-:Y:S01]  /*12660*/  LEA.HI.X.SX32 R155, R155, R68, 0x1, P3 ;  /* 0x000000449b9b7211 */ /* 0x000fe200018f0eff */
[----:B------:R-:W3:Y:S01]  /*12670*/  LDCU UR4, c[0x0][0x3b0] ;  /* 0x00007600ff0477ac */ /* 0x000ee20008000800 */
[----:B------:R1:W4:Y:S01]  /*12680*/  @P0 LDG.E.U16 R21, desc[UR20][R6.64] ;  /* 0x0000001406150981 */ /* 0x000322000c1e1500 */
        /* <DEDUP_REMOVED lines=10> */
[----:B------:R-:W-:Y:S01]  /*12730*/  PRMT R10, RZ, 0x7610, R10 ;  /* 0x00007610ff0a7816 */ /* 0x000fe2000000000a */
[----:B------:R-:W-:Y:S01]  /*12740*/  VIADD R110, R0, 0x7f ;  /* 0x0000007f006e7836 */ /* 0x000fe20000000000 */
[CC--:B0-----:R-:W-:Y:S01]  /*12750*/  LEA R45, P4, R5.reuse, R69.reuse, 0x1 ;  /* 0x00000045052d7211 */ /* 0x0c1fe200078808ff */
[----:B-1----:R-:W-:Y:S01]  /*12760*/  IMAD R6, R4, UR7, RZ ;  /* 0x0000000704067c24 */ /* 0x002fe2000f8e02ff */
[----:B------:R-:W-:Y:S01]  /*12770*/  PRMT R9, RZ, 0x7610, R9 ;  /* 0x00007610ff097816 */ /* 0x000fe20000000009 */
[----:B------:R-:W-:Y:S01]  /*12780*/  @P0 IMAD.MOV.U32 R4, RZ, RZ, R156 ;  /* 0x000000ffff040224 */ /* 0x000fe200078e009c */
[----:B------:R-:W-:Y:S01]  /*12790*/  LEA.HI.X.SX32 R109, R5, R68, 0x1, P4 ;  /* 0x00000044056d7211 */ /* 0x000fe200020f0eff */
[----:B------:R-:W-:Y:S01]  /*127a0*/  @P0 IMAD.MOV.U32 R5, RZ, RZ, R155 ;  /* 0x000000ffff050224 */ /* 0x000fe200078e009b */
[----:B------:R-:W-:Y:S01]  /*127b0*/  ISETP.GT.U32.AND P3, PT, R72, R8, PT ;  /* 0x000000084800720c */ /* 0x000fe20003f64070 */
[----:B------:R-:W-:Y:S01]  /*127c0*/  VIADD R111, R0, 0x6f ;  /* 0x0000006f006f7836 */ /* 0x000fe20000000000 */
[----:B------:R-:W0:Y:S02]  /*127d0*/  LDCU UR5, c[0x0][0x3b0] ;  /* 0x00007600ff0577ac */ /* 0x000e240008000800 */
[----:B------:R1:W4:Y:S01]  /*127e0*/  @P0 LDG.E.U16 R20, desc[UR20][R4.64] ;  /* 0x0000001404140981 */ /* 0x000322000c1e1500 */
[----:B------:R-:W-:Y:S01]  /*127f0*/  LEA R44, P5, R6, R69, 0x1 ;  /* 0x00000045062c7211 */ /* 0x000fe200078a08ff */
[----:B-1----:R-:W-:-:S02]  /*12800*/  @P0 IMAD.MOV.U32 R4, RZ, RZ, R45 ;  /* 0x000000ffff040224 */ /* 0x002fc400078e002d */
[----:B------:R-:W-:Y:S01]  /*12810*/  @P0 IMAD.MOV.U32 R5, RZ, RZ, R109 ;  /* 0x000000ffff050224 */ /* 0x000fe200078e006d */
[----:B------:R-:W-:Y:S04]  /*12820*/  STL [R1+0x18], R45 ;  /* 0x0000182d01007387 */ /* 0x000fe80000100800 */
[----:B------:R1:W4:Y:S04]  /*12830*/  @P0 LDG.E.U16 R19, desc[UR20][R4.64] ;  /* 0x0000001404130981 */ /* 0x000328000c1e1500 */
[----:B------:R-:W-:Y:S01]  /*12840*/  STL [R1+0x14], R109 ;  /* 0x0000146d01007387 */ /* 0x000fe20000100800 */
[----:B-1----:R-:W-:-:S03]  /*12850*/  LEA.HI.X.SX32 R4, R6, R68, 0x1, P5 ;  /* 0x0000004406047211 */ /* 0x002fc600028f0eff */
[----:B------:R-:W-:Y:S01]  /*12860*/  STL [R1+0x58], R44 ;  /* 0x0000582c01007387 */ /* 0x000fe20000100800 */
[----:B------:R-:W-:-:S03]  /*12870*/  @!P3 IMAD.IADD R8, R8, 0x1, -R72 ;  /* 0x000000010808b824 */ /* 0x000fc600078e0a48 */
[----:B------:R1:W-:Y:S01]  /*12880*/  STL [R1+0x54], R4 ;  /* 0x0000540401007387 */ /* 0x0003e20000100800 */
[----:B------:R-:W-:Y:S02]  /*12890*/  @P0 IMAD.MOV.U32 R5, RZ, RZ, R4 ;  /* 0x000000ffff050224 */ /* 0x000fe400078e0004 */
[----:B-1----:R-:W-:-:S05]  /*128a0*/  @P0 IMAD.MOV.U32 R4, RZ, RZ, R44 ;  /* 0x000000ffff040224 */ /* 0x002fca00078e002c */
[----:B------:R1:W4:Y:S02]  /*128b0*/  @P0 LDG.E.U16 R18, desc[UR20][R4.64] ;  /* 0x0000001404120981 */ /* 0x000324000c1e1500 */
[----:B-1----:R-:W-:Y:S01]  /*128c0*/  IMAD.MOV.U32 R4, RZ, RZ, R8 ;  /* 0x000000ffff047224 */ /* 0x002fe200078e0008 */
[----:B--2---:R-:W-:Y:S01]  /*128d0*/  ISETP.GE.AND P4, PT, R43, RZ, PT ;  /* 0x000000ff2b00720c */ /* 0x004fe20003f86270 */
[----:B------:R-:W-:-:S05]  /*128e0*/  VIADD R43, R0, 0x27 ;  /* 0x00000027002b7836 */ /* 0x000fca0000000000 */
[----:B------:R-:W-:-:S07]  /*128f0*/  IABS R5, R43 ;  /* 0x0000002b00057213 */ /* 0x000fce0000000000 */
[----:B------:R-:W-:Y:S02]  /*12900*/  @!P4 IMAD.MOV R4, RZ, RZ, -R4 ;  /* 0x000000ffff04c224 */ /* 0x000fe400078e0a04 */
[----:B------:R-:W-:-:S03]  /*12910*/  IMAD.HI.U32 R6, R73, R5, RZ ;  /* 0x0000000549067227 */ /* 0x000fc600078e00ff */
[----:B------:R-:W-:Y:S01]  /*12920*/  SEL R4, R75, R4, !P1 ;  /* 0x000000044b047207 */ /* 0x000fe20004800000 */
[----:B------:R-:W-:Y:S01]  /*12930*/  IMAD.MOV R6, RZ, RZ, -R6 ;  /* 0x000000ffff067224 */ /* 0x000fe200078e0a06 */
[----:B------:R-:W-:Y:S03]  /*12940*/  STL [R1+0x7ec], R43 ;  /* 0x0007ec2b01007387 */ /* 0x000fe60000100800 */
[----:B---3--:R-:W-:Y:S01]  /*12950*/  IMAD R7, R4, UR4, RZ ;  /* 0x0000000404077c24 */ /* 0x008fe2000f8e02ff */
[----:B------:R1:W-:Y:S01]  /*12960*/  STL [R1+0x278], R8 ;  /* 0x0002780801007387 */ /* 0x0003e20000100800 */
[----:B------:R-:W-:Y:S01]  /*12970*/  IMAD R4, R72, R6, R5 ;  /* 0x0000000648047224 */ /* 0x000fe200078e0205 */
[----:B------:R-:W-:Y:S01]  /*12980*/  ISETP.GE.AND P4, PT, R43, RZ, PT ;  /* 0x000000ff2b00720c */ /* 0x000fe20003f86270 */
[----:B------:R-:W2:Y:S01]  /*12990*/  LDCU UR4, c[0x0][0x3b0] ;  /* 0x00007600ff0477ac */ /* 0x000ea20008000800 */
[----:B-1----:R-:W-:-:S04]  /*129a0*/  LEA R8, P3, R7, R69, 0x1 ;  /* 0x0000004507087211 */ /* 0x002fc800078608ff */
[----:B------:R-:W-:Y:S02]  /*129b0*/  LEA.HI.X.SX32 R44, R7, R68, 0x1, P3 ;  /* 0x00000044072c7211 */ /* 0x000fe400018f0eff */
[----:B------:R-:W-:Y:S01]  /*129c0*/  ISETP.GT.U32.AND P3, PT, R72, R4, PT ;  /* 0x000000044800720c */ /* 0x000fe20003f64070 */
[----:B------:R1:W-:Y:S01]  /*129d0*/  STL [R1+0x98], R8 ;  /* 0x0000980801007387 */ /* 0x0003e20000100800 */
[----:B------:R-:W-:Y:S02]  /*129e0*/  @P0 IMAD.MOV.U32 R6, RZ, RZ, R8 ;  /* 0x000000ffff060224 */ /* 0x000fe400078e0008 */
[----:B------:R-:W-:-:S05]  /*129f0*/  @P0 IMAD.MOV.U32 R7, RZ, RZ, R44 ;  /* 0x000000ffff070224 */ /* 0x000fca00078e002c */
[----:B------:R3:W4:Y:S01]  /*12a00*/  @P0 LDG.E.U16 R17, desc[UR20][R6.64] ;  /* 0x0000001406110981 */ /* 0x000722000c1e1500 */
[----:B-1----:R-:W-:-:S03]  /*12a10*/  VIADD R8, R0, 0x2f ;  /* 0x0000002f00087836 */ /* 0x002fc60000000000 */
[----:B------:R-:W-:Y:S02]  /*12a20*/  @!P3 IMAD.IADD R4, R4, 0x1, -R72 ;  /* 0x000000010404b824 */ /* 0x000fe400078e0a48 */
[----:B------:R-:W-:-:S03]  /*12a30*/  IABS R5, R8 ;  /* 0x0000000800057213 */ /* 0x000fc60000000000 */
[----:B------:R-:W-:Y:S02]  /*12a40*/  ISETP.GT.U32.AND P3, PT, R72, R4, PT ;  /* 0x000000044800720c */ /* 0x000fe40003f64070 */
[----:B---3--:R-:W-:-:S04]  /*12a50*/  IMAD.HI.U32 R6, R73, R5, RZ ;  /* 0x0000000549067227 */ /* 0x008fc800078e00ff */
[----:B------:R-:W-:-:S04]  /*12a60*/  IMAD.MOV R6, RZ, RZ, -R6 ;  /* 0x000000ffff067224 */ /* 0x000fc800078e0a06 */
[----:B------:R-:W-:-:S03]  /*12a70*/  IMAD R5, R72, R6, R5 ;  /* 0x0000000648057224 */ /* 0x000fc600078e0205 */
[----:B------:R-:W-:Y:S02]  /*12a80*/  @!P3 IMAD.IADD R4, R4, 0x1, -R72 ;  /* 0x000000010404b824 */ /* 0x000fe400078e0a48 */
[----:B------:R-:W-:Y:S02]  /*12a90*/  ISETP.GT.U32.AND P3, PT, R72, R5, PT ;  /* 0x000000054800720c */ /* 0x000fe40003f64070 */
[----:B------:R-:W-:-:S05]  /*12aa0*/  @!P4 IMAD.MOV R4, RZ, RZ, -R4 ;  /* 0x000000ffff04c224 */ /* 0x000fca00078e0a04 */
[----:B------:R-:W-:-:S05]  /*12ab0*/  SEL R4, R75, R4, !P1 ;  /* 0x000000044b047207 */ /* 0x000fca0004800000 */
[----:B--2---:R-:W-:Y:S01]  /*12ac0*/  IMAD R4, R4, UR4, RZ ;  /* 0x0000000404047c24 */ /* 0x004fe2000f8e02ff */
[----:B------:R-:W1:Y:S01]  /*12ad0*/  LDCU UR4, c[0x0][0x3b0] ;  /* 0x00007600ff0477ac */ /* 0x000e620008000800 */
[----:B------:R-:W-:-:S03]  /*12ae0*/  @!P3 IMAD.IADD R5, R5, 0x1, -R72 ;  /* 0x000000010505b824 */ /* 0x000fc600078e0a48 */
[----:B------:R-:W-:Y:S02]  /*12af0*/  LEA R7, P4, R4, R69, 0x1 ;  /* 0x0000004504077211 */ /* 0x000fe400078808ff */
[----:B------:R-:W-:Y:S02]  /*12b00*/  ISETP.GT.U32.AND P3, PT, R72, R5, PT ;  /* 0x000000054800720c */ /* 0x000fe40003f64070 */
[----:B------:R-:W-:Y:S02]  /*12b10*/  LEA.HI.X.SX32 R43, R4, R68, 0x1, P4 ;  /* 0x00000044042b7211 */ /* 0x000fe400020f0eff */
[----:B------:R-:W-:Y:S01]  /*12b20*/  ISETP.GE.AND P4, PT, R8, RZ, PT ;  /* 0x000000ff0800720c */ /* 0x000fe20003f86270 */
[----:B------:R-:W-:Y:S01]  /*12b30*/  STL [R1+0x94], R44 ;  /* 0x0000942c01007387 */ /* 0x000fe20000100800 */
[----:B------:R-:W-:-:S03]  /*12b40*/  @P0 IMAD.MOV.U32 R6, RZ, RZ, R7 ;  /* 0x000000ffff060224 */ /* 0x000fc600078e0007 */
[----:B------:R-:W-:Y:S04]  /*12b50*/  STL [R1+0x7e0], R8 ;  /* 0x0007e00801007387 */ /* 0x000fe80000100800 */
[----:B------:R2:W-:Y:S01]  /*12b60*/  STL [R1+0xd8], R7 ;  /* 0x0000d80701007387 */ /* 0x0005e20000100800 */
[----:B------:R-:W-:-:S03]  /*12b70*/  @!P3 IMAD.IADD R5, R5, 0x1, -R72 ;  /* 0x000000010505b824 */ /* 0x000fc600078e0a48 */
[----:B------:R3:W-:Y:S01]  /*12b80*/  STL [R1+0xd4], R43 ;  /* 0x0000d42b01007387 */ /* 0x0007e20000100800 */
[----:B------:R-:W-:Y:S02]  /*12b90*/  @!P4 IMAD.MOV R5, RZ, RZ, -R5 ;  /* 0x000000ffff05c224 */ /* 0x000fe400078e0a05 */
[----:B--2---:R-:W-:Y:S02]  /*12ba0*/  @P0 IMAD.MOV.U32 R7, RZ, RZ, R43 ;  /* 0x000000ffff070224 */ /* 0x004fe400078e002b */
[----:B---3--:R-:W-:-:S03]  /*12bb0*/  VIADD R43, R0, 0x37 ;  /* 0x00000037002b7836 */ /* 0x008fc60000000000 */
[----:B------:R2:W3:Y:S02]  /*12bc0*/  @P0 LDG.E.U16 R16, desc[UR20][R6.64] ;  /* 0x0000001406100981 */ /* 0x0004e4000c1e1500 */
[----:B------:R-:W-:Y:S02]  /*12bd0*/  IABS R4, R43 ;  /* 0x0000002b00047213 */ /* 0x000fe40000000000 */
[----:B--2---:R-:W-:-:S03]  /*12be0*/  SEL R6, R75, R5, !P1 ;  /* 0x000000054b067207 */ /* 0x004fc60004800000 */
[----:B------:R-:W-:-:S04]  /*12bf0*/  IMAD.HI.U32 R5, R73, R4, RZ ;  /* 0x0000000449057227 */ /* 0x000fc800078e00ff */
[----:B-1----:R-:W-:Y:S01]  /*12c00*/  IMAD R6, R6, UR4, RZ ;  /* 0x0000000406067c24 */ /* 0x002fe2000f8e02ff */
[----:B------:R-:W-:Y:S01]  /*12c10*/  STL [R1+0x7d8], R43 ;  /* 0x0007d82b01007387 */ /* 0x000fe20000100800 */
[----:B------:R-:W-:Y:S01]  /*12c20*/  IMAD.MOV R5, RZ, RZ, -R5 ;  /* 0x000000ffff057224 */ /* 0x000fe200078e0a05 */
[----:B------:R-:W-:Y:S01]  /*12c30*/  ISETP.GE.AND P4, PT, R43, RZ, PT ;  /* 0x000000ff2b00720c */ /* 0x000fe20003f86270 */
[----:B------:R-:W1:Y:S01]  /*12c40*/  LDCU UR4, c[0x0][0x3b0] ;  /* 0x00007600ff0477ac */ /* 0x000e620008000800 */
[----:B------:R-:W-:Y:S01]  /*12c50*/  LEA R7, P3, R6, R69, 0x1 ;  /* 0x0000004506077211 */ /* 0x000fe200078608ff */
[----:B------:R-:W-:-:S03]  /*12c60*/  IMAD R4, R72, R5, R4 ;  /* 0x0000000548047224 */ /* 0x000fc600078e0204 */
[----:B------:R-:W-:Y:S02]  /*12c70*/  LEA.HI.X.SX32 R8, R6, R68, 0x1, P3 ;  /* 0x0000004406087211 */ /* 0x000fe400018f0eff */
[----:B------:R-:W-:Y:S01]  /*12c80*/  ISETP.GT.U32.AND P3, PT, R72, R4, PT ;  /* 0x000000044800720c */ /* 0x000fe20003f64070 */
[----:B------:R2:W-:Y:S01]  /*12c90*/  STL [R1+0x138], R7 ;  /* 0x0001380701007387 */ /* 0x0005e20000100800 */
[----:B------:R-:W-:-:S03]  /*12ca0*/  @P0 IMAD.MOV.U32 R6, RZ, RZ, R7 ;  /* 0x000000ffff060224 */ /* 0x000fc600078e0007 */
[----:B------:R2:W-:Y:S02]  /*12cb0*/  STL [R1+0x134], R8 ;  /* 0x0001340801007387 */ /* 0x0005e40000100800 */
[----:B--2---:R-:W-:Y:S02]  /*12cc0*/  @P0 IMAD.MOV.U32 R7, RZ, RZ, R8 ;  /* 0x000000ffff070224 */ /* 0x004fe400078e0008 */
[----:B------:R-:W-:-:S03]  /*12cd0*/  VIADD R8, R0, 0x3f ;  /* 0x0000003f00087836 */ /* 0x000fc60000000000 */
[----:B------:R2:W3:Y:S01]  /*12ce0*/  @P0 LDG.E.U16 R15, desc[UR20][R6.64] ;  /* 0x00000014060f0981 */ /* 0x0004e2000c1e1500 */
[----:B------:R-:W-:Y:S01]  /*12cf0*/  @!P3 IMAD.IADD R4, R4, 0x1, -R72 ;  /* 0x000000010404b824 */ /* 0x000fe200078e0a48 */
[----:B------:R-:W-:-:S04]  /*12d00*/  IABS R5, R8 ;  /* 0x0000000800057213 */ /* 0x000fc80000000000 */
[----:B------:R-:W-:Y:S01]  /*12d10*/  ISETP.GT.U32.AND P3, PT, R72, R4, PT ;  /* 0x000000044800720c */ /* 0x000fe20003f64070 */
[----:B--2---:R-:W-:-:S04]  /*12d20*/  IMAD.HI.U32 R6, R73, R5, RZ ;  /* 0x0000000549067227 */ /* 0x004fc800078e00ff */
[----:B------:R-:W-:-:S04]  /*12d30*/  IMAD.MOV R6, RZ, RZ, -R6 ;  /* 0x000000ffff067224 */ /* 0x000fc800078e0a06 */
[----:B------:R-:W-:-:S04]  /*12d40*/  IMAD R5, R72, R6, R5 ;  /* 0x0000000648057224 */ /* 0x000fc800078e0205 */
[----:B------:R-:W-:Y:S01]  /*12d50*/  @!P3 IMAD.IADD R4, R4, 0x1, -R72 ;  /* 0x000000010404b824 */ /* 0x000fe200078e0a48 */
[----:B------:R-:W-:-:S03]  /*12d60*/  ISETP.GT.U32.AND P3, PT, R72, R5, PT ;  /* 0x000000054800720c */ /* 0x000fc60003f64070 */
[----:B------:R-:W-:-:S05]  /*12d70*/  @!P4 IMAD.MOV R4, RZ, RZ, -R4 ;  /* 0x000000ffff04c224 */ /* 0x000fca00078e0a04 */
[----:B------:R-:W-:-:S05]  /*12d80*/  SEL R4, R75, R4, !P1 ;  /* 0x000000044b047207 */ /* 0x000fca0004800000 */
[----:B-1----:R-:W-:Y:S01]  /*12d90*/  IMAD R4, R4, UR4, RZ ;  /* 0x0000000404047c24 */ /* 0x002fe2000f8e02ff */
        /* <DEDUP_REMOVED lines=8> */
[----:B------:R2:W-:Y:S04]  /*12e20*/  STL [R1+0x178], R7 ;  /* 0x0001780701007387 */ /* 0x0005e80000100800 */
[----:B------:R0:W-:Y:S01]  /*12e30*/  STL [R1+0x174], R43 ;  /* 0x0001742b01007387 */ /* 0x0001e20000100800 */
[----:B------:R-:W-:Y:S02]  /*12e40*/  @!P3 IMAD.IADD R5, R5, 0x1, -R72 ;  /* 0x000000010505b824 */ /* 0x000fe400078e0a48 */
[----:B--2---:R-:W-:Y:S02]  /*12e50*/  @P0 IMAD.MOV.U32 R7, RZ, RZ, R43 ;  /* 0x000000ffff070224 */ /* 0x004fe400078e002b */
[----:B0-----:R-:W-:-:S03]  /*12e60*/  VIADD R43, R0, 0x47 ;  /* 0x00000047002b7836 */ /* 0x001fc60000000000 */
[----:B------:R0:W2:Y:S01]  /*12e70*/  @P0 LDG.E.U16 R14, desc[UR20][R6.64] ;  /* 0x00000014060e0981 */ /* 0x0000a2000c1e1500 */
[----:B------:R-:W-:Y:S01]  /*12e80*/  @!P4 IMAD.MOV R5, RZ, RZ, -R5 ;  /* 0x000000ffff05c224 */ /* 0x000fe200078e0a05 */
[----:B------:R-:W-:-:S04]  /*12e90*/  IABS R4, R43 ;  /* 0x0000002b00047213 */ /* 0x000fc80000000000 */
[----:B0-----:R-:W-:Y:S01]  /*12ea0*/  SEL R6, R75, R5, !P1 ;  /* 0x000000054b067207 */ /* 0x001fe20004800000 */
[----:B------:R-:W-:-:S04]  /*12eb0*/  IMAD.HI.U32 R5, R73, R4, RZ ;  /* 0x0000000449057227 */ /* 0x000fc800078e00ff */
[----:B-1----:R-:W-:Y:S01]  /*12ec0*/  IMAD R6, R6, UR4, RZ ;  /* 0x0000000406067c24 */ /* 0x002fe2000f8e02ff */
[----:B------:R-:W-:Y:S01]  /*12ed0*/  STL [R1+0x7d0], R43 ;  /* 0x0007d02b01007387 */ /* 0x000fe20000100800 */
[----:B------:R-:W-:Y:S01]  /*12ee0*/  IMAD.MOV R5, RZ, RZ, -R5 ;  /* 0x000000ffff057224 */ /* 0x000fe200078e0a05 */
[----:B------:R-:W-:Y:S01]  /*12ef0*/  ISETP.GE.AND P4, PT, R43, RZ, PT ;  /* 0x000000ff2b00720c */ /* 0x000fe20003f86270 */
[----:B------:R-:W0:Y:S01]  /*12f00*/  LDCU UR4, c[0x0][0x3b0] ;  /* 0x00007600ff0477ac */ /* 0x000e220008000800 */
[----:B------:R-:W-:Y:S01]  /*12f10*/  LEA R7, P3, R6, R69, 0x1 ;  /* 0x0000004506077211 */ /* 0x000fe200078608ff */
[----:B------:R-:W-:-:S03]  /*12f20*/  IMAD R4, R72, R5, R4 ;  /* 0x0000000548047224 */ /* 0x000fc600078e0204 */
[----:B------:R-:W-:Y:S02]  /*12f30*/  LEA.HI.X.SX32 R8, R6, R68, 0x1, P3 ;  /* 0x0000004406087211 */ /* 0x000fe400018f0eff */
[----:B------:R-:W-:Y:S01]  /*12f40*/  ISETP.GT.U32.AND P3, PT, R72, R4, PT ;  /* 0x000000044800720c */ /* 0x000fe20003f64070 */
[----:B------:R1:W-:Y:S01]  /*12f50*/  STL [R1+0x1b8], R7 ;  /* 0x0001b80701007387 */ /* 0x0003e20000100800 */
[----:B------:R-:W-:-:S03]  /*12f60*/  @P0 IMAD.MOV.U32 R6, RZ, RZ, R7 ;  /* 0x000000ffff060224 */ /* 0x000fc600078e0007 */
[----:B------:R1:W-:Y:S02]  /*12f70*/  STL [R1+0x1b4], R8 ;  /* 0x0001b40801007387 */ /* 0x0003e40000100800 */
[----:B-1----:R-:W-:Y:S02]  /*12f80*/  @P0 IMAD.MOV.U32 R7, RZ, RZ, R8 ;  /* 0x000000ffff070224 */ /* 0x002fe400078e0008 */
[----:B------:R-:W-:-:S03]  /*12f90*/  VIADD R8, R0, 0x4f ;  /* 0x0000004f00087836 */ /* 0x000fc60000000000 */
[----:B------:R1:W2:Y:S01]  /*12fa0*/  @P0 LDG.E.U16 R13, desc[UR20][R6.64] ;  /* 0x00000014060d0981 */ /* 0x0002a2000c1e1500 */
[----:B------:R-:W-:Y:S01]  /*12fb0*/  @!P3 IMAD.IADD R4, R4, 0x1, -R72 ;  /* 0x000000010404b824 */ /* 0x000fe200078e0a48 */
[----:B------:R-:W-:-:S04]  /*12fc0*/  IABS R5, R8 ;  /* 0x0000000800057213 */ /* 0x000fc80000000000 */
[----:B------:R-:W-:Y:S01]  /*12fd0*/  ISETP.GT.U32.AND P3, PT, R72, R4, PT ;  /* 0x000000044800720c */ /* 0x000fe20003f64070 */
[----:B-1----:R-:W-:-:S04]  /*12fe0*/  IMAD.HI.U32 R6, R73, R5, RZ ;  /* 0x0000000549067227 */ /* 0x002fc800078e00ff */
[----:B------:R-:W-:-:S04]  /*12ff0*/  IMAD.MOV R6, RZ, RZ, -R6 ;  /* 0x000000ffff067224 */ /* 0x000fc800078e0a06 */
[----:B------:R-:W-:-:S04]  /*13000*/  IMAD R5, R72, R6, R5 ;  /* 0x0000000648057224 */ /* 0x000fc800078e0205 */
[----:B------:R-:W-:Y:S01]  /*13010*/  @!P3 IMAD.IADD R4, R4, 0x1, -R72 ;  /* 0x000000010404b824 */ /* 0x000fe200078e0a48 */
[----:B------:R-:W-:-:S03]  /*13020*/  ISETP.GT.U32.AND P3, PT, R72, R5, PT ;  /* 0x000000054800720c */ /* 0x000fc60003f64070 */
[----:B------:R-:W-:-:S05]  /*13030*/  @!P4 IMAD.MOV R4, RZ, RZ, -R4 ;  /* 0x000000ffff04c224 */ /* 0x000fca00078e0a04 */
[----:B------:R-:W-:-:S05]  /*13040*/  SEL R4, R75, R4, !P1 ;  /* 0x000000044b047207 */ /* 0x000fca0004800000 */
[----:B0-----:R-:W-:Y:S01]  /*13050*/  IMAD R4, R4, UR4, RZ ;  /* 0x0000000404047c24 */ /* 0x001fe2000f8e02ff */
[----:B------:R-:W0:Y:S01]  /*13060*/  LDCU UR4, c[0x0][0x3b0] ;  /* 0x00007600ff0477ac */ /* 0x000e220008000800 */
        /* <DEDUP_REMOVED lines=10> */
[----:B-1----:R-:W-:Y:S02]  /*13110*/  @P0 IMAD.MOV.U32 R7, RZ, RZ, R43 ;  /* 0x000000ffff070224 */ /* 0x002fe400078e002b */
[----:B0-----:R-:W-:-:S03]  /*13120*/  VIADD R43, R0, 0x57 ;  /* 0x00000057002b7836 */ /* 0x001fc60000000000 */
[----:B------:R0:W2:Y:S01]  /*13130*/  @P0 LDG.E.U16 R12, desc[UR20][R6.64] ;  /* 0x00000014060c0981 */ /* 0x0000a2000c1e1500 */
[----:B------:R-:W-:Y:S01]  /*13140*/  @!P4 IMAD.MOV R5, RZ, RZ, -R5 ;  /* 0x000000ffff05c224 */ /* 0x000fe200078e0a05 */
[----:B------:R-:W-:-:S04]  /*13150*/  IABS R4, R43 ;  /* 0x0000002b00047213 */ /* 0x000fc80000000000 */
[----:B0-----:R-:W-:Y:S01]  /*13160*/  SEL R6, R75, R5, !P1 ;  /* 0x000000054b067207 */ /* 0x001fe20004800000 */
[----:B------:R-:W-:-:S04]  /*13170*/  IMAD.HI.U32 R5, R73, R4, RZ ;  /* 0x0000000449057227 */ /* 0x000fc800078e00ff */
[----:B------:R-:W-:Y:S01]  /*13180*/  IMAD R6, R6, UR4, RZ ;  /* 0x0000000406067c24 */ /* 0x000fe2000f8e02ff */
        /* <DEDUP_REMOVED lines=32> */
[----:B------:R-:W-:Y:S02]  /*13390*/  VIADD R44, R0, 0x67 ;  /* 0x00000067002c7836 */ /* 0x000fe40000000000 */
[----:B------:R-:W-:Y:S01]  /*133a0*/  @P0 IMAD.MOV.U32 R6, RZ, RZ, R7 ;  /* 0x000000ffff060224 */ /* 0x000fe200078e0007 */
[----:B------:R1:W-:Y:S04]  /*133b0*/  STL [R1+0x278], R7 ;  /* 0x0002780701007387 */ /* 0x0003e80000100800 */
[----:B------:R-:W-:Y:S01]  /*133c0*/  @!P3 IMAD.IADD R5, R5, 0x1, -R72 ;  /* 0x000000010505b824 */ /* 0x000fe200078e0a48 */
[----:B------:R-:W-:-:S03]  /*133d0*/  IABS R4, R44 ;  /* 0x0000002c00047213 */ /* 0x000fc60000000000 */
[----:B------:R-:W-:Y:S02]  /*133e0*/  @!P4 IMAD.MOV R5, RZ, RZ, -R5 ;  /* 0x000000ffff05c224 */ /* 0x000fe400078e0a05 */
[----:B-1----:R-:W-:-:S05]  /*133f0*/  @P0 IMAD.MOV.U32 R7, RZ, RZ, R43 ;  /* 0x000000ffff070224 */ /* 0x002fca00078e002b */
[----:B------:R1:W2:Y:S02]  /*13400*/  @P0 LDG.E.U16 R10, desc[UR20][R6.64] ;  /* 0x00000014060a0981 */ /* 0x0002a4000c1e1500 */
[----:B-1----:R-:W-:Y:S01]  /*13410*/  SEL R6, R75, R5, !P1 ;  /* 0x000000054b067207 */ /* 0x002fe20004800000 */
[----:B------:R-:W-:-:S04]  /*13420*/  IMAD.HI.U32 R5, R73, R4, RZ ;  /* 0x0000000449057227 */ /* 0x000fc800078e00ff */
[----:B0-----:R-:W-:Y:S01]  /*13430*/  IMAD R6, R6, UR4, RZ ;  /* 0x0000000406067c24 */ /* 0x001fe2000f8e02ff */
[----:B------:R-:W-:Y:S01]  /*13440*/  STL [R1+0x274], R43 ;  /* 0x0002742b01007387 */ /* 0x000fe20000100800 */
[----:B------:R-:W-:Y:S01]  /*13450*/  IMAD.MOV R5, RZ, RZ, -R5 ;  /* 0x000000ffff057224 */ /* 0x000fe200078e0a05 */
[----:B------:R-:W0:Y:S02]  /*13460*/  LDCU UR4, c[0x0][0x3b0] ;  /* 0x00007600ff0477ac */ /* 0x000e240008000800 */
[----:B------:R-:W-:Y:S01]  /*13470*/  LEA R7, P3, R6, R69, 0x1 ;  /* 0x0000004506077211 */ /* 0x000fe200078608ff */
[----:B------:R-:W-:-:S03]  /*13480*/  IMAD R4, R72, R5, R4 ;  /* 0x0000000548047224 */ /* 0x000fc600078e0204 */
[----:B------:R-:W-:Y:S02]  /*13490*/  LEA.HI.X.SX32 R8, R6, R68, 0x1, P3 ;  /* 0x0000004406087211 */ /* 0x000fe400018f0eff */
[----:B------:R-:W-:Y:S01]  /*134a0*/  ISETP.GT.U32.AND P3, PT, R72, R4, PT ;  /* 0x000000044800720c */ /* 0x000fe20003f64070 */
[----:B------:R-:W-:Y:S01]  /*134b0*/  STL [R1+0x7c0], R44 ;  /* 0x0007c02c01007387 */ /* 0x000fe20000100800 */
[----:B------:R-:W-:-:S03]  /*134c0*/  @P0 IMAD.MOV.U32 R6, RZ, RZ, R7 ;  /* 0x000000ffff060224 */ /* 0x000fc600078e0007 */
[----:B------:R1:W-:Y:S01]  /*134d0*/  STL [R1+0x2b8], R7 ;  /* 0x0002b80701007387 */ /* 0x0003e20000100800 */
[----:B------:R-:W-:Y:S01]  /*134e0*/  VIADD R109, R0, 0x77 ;  /* 0x00000077006d7836 */ /* 0x000fe20000000000 */
[----:B------:R-:W-:Y:S01]  /*134f0*/  IABS R5, R110 ;  /* 0x0000006e00057213 */ /* 0x000fe20000000000 */
[----:B-1----:R-:W-:-:S05]  /*13500*/  @P0 IMAD.MOV.U32 R7, RZ, RZ, R8 ;  /* 0x000000ffff070224 */ /* 0x002fca00078e0008 */
[----:B------:R-:W-:Y:S01]  /*13510*/  @!P3 IMAD.IADD R4, R4, 0x1, -R72 ;  /* 0x000000010404b824 */ /* 0x000fe200078e0a48 */
[----:B------:R1:W2:Y:S04]  /*13520*/  @P0 LDG.E.U16 R9, desc[UR20][R6.64] ;  /* 0x0000001406090981 */ /* 0x0002a8000c1e1500 */
[----:B------:R0:W-:Y:S01]  /*13530*/  STL [R1+0x2b4], R8 ;  /* 0x0002b40801007387 */ /* 0x0001e20000100800 */
[----:B------:R-:W-:Y:S02]  /*13540*/  ISETP.GT.U32.AND P4, PT, R72, R4, PT ;  /* 0x000000044800720c */ /* 0x000fe40003f84070 */
[----:B-1----:R-:W-:Y:S02]  /*13550*/  IABS R7, R111 ;  /* 0x0000006f00077213 */ /* 0x002fe40000000000 */
[----:B------:R-:W-:Y:S01]  /*13560*/  IABS R6, R109 ;  /* 0x0000006d00067213 */ /* 0x000fe20000000000 */
[----:B0-----:R-:W-:-:S04]  /*13570*/  IMAD.HI.U32 R8, R73, R5, RZ ;  /* 0x0000000549087227 */ /* 0x001fc800078e00ff */
[----:B------:R-:W-:Y:S01]  /*13580*/  IMAD.HI.U32 R43, R73, R7, RZ ;  /* 0x00000007492b7227 */ /* 0x000fe200078e00ff */
[----:B------:R-:W-:-:S03]  /*13590*/  ISETP.GE.AND P3, PT, R44, RZ, PT ;  /* 0x000000ff2c00720c */ /* 0x000fc60003f66270 */
[----:B------:R-:W-:-:S04]  /*135a0*/  IMAD.HI.U32 R73, R73, R6, RZ ;  /* 0x0000000649497227 */ /* 0x000fc800078e00ff */
[----:B------:R-:W-:Y:S02]  /*135b0*/  IMAD.MOV R8, RZ, RZ, -R8 ;  /* 0x000000ffff087224 */ /* 0x000fe400078e0a08 */
[----:B------:R-:W-:Y:S02]  /*135c0*/  IMAD.MOV R73, RZ, RZ, -R73 ;  /* 0x000000ffff497224 */ /* 0x000fe400078e0a49 */
[----:B------:R-:W-:Y:S02]  /*135d0*/  IMAD.MOV R43, RZ, RZ, -R43 ;  /* 0x000000ffff2b7224 */ /* 0x000fe400078e0a2b */
[C---:B------:R-:W-:Y:S02]  /*135e0*/  IMAD R5, R72.reuse, R8, R5 ;  /* 0x0000000848057224 */ /* 0x040fe400078e0205 */
[C---:B------:R-:W-:Y:S02]  /*135f0*/  IMAD R6, R72.reuse, R73, R6 ;  /* 0x0000004948067224 */ /* 0x040fe400078e0206 */
[C---:B------:R-:W-:Y:S01]  /*13600*/  IMAD R7, R72.reuse, R43, R7 ;  /* 0x0000002b48077224 */ /* 0x040fe200078e0207 */
[----:B------:R-:W-:Y:S01]  /*13610*/  ISETP.GT.U32.AND P6, PT, R72, R5, PT ;  /* 0x000000054800720c */ /* 0x000fe20003fc4070 */
[----:B------:R-:W-:Y:S01]  /*13620*/  @!P4 IMAD.IADD R4, R4, 0x1, -R72 ;  /* 0x000000010404c824 */ /* 0x000fe200078e0a48 */
[----:B------:R-:W-:-:S02]  /*13630*/  ISETP.GT.U32.AND P5, PT, R72, R6, PT ;  /* 0x000000064800720c */ /* 0x000fc40003fa4070 */
[----:B------:R-:W-:Y:S01]  /*13640*/  ISETP.GT.U32.AND P4, PT, R72, R7, PT ;  /* 0x000000074800720c */ /* 0x000fe20003f84070 */
[----:B------:R-:W-:-:S05]  /*13650*/  @!P3 IMAD.MOV R4, RZ, RZ, -R4 ;  /* 0x000000ffff04b224 */ /* 0x000fca00078e0a04 */
[----:B------:R-:W-:-:S03]  /*13660*/  SEL R4, R75, R4, !P1 ;  /* 0x000000044b047207 */ /* 0x000fc60004800000 */
[--C-:B------:R-:W-:Y:S02]  /*13670*/  @!P6 IMAD.IADD R5, R5, 0x1, -R72.reuse ;  /* 0x000000010505e824 */ /* 0x100fe400078e0a48 */
[--C-:B------:R-:W-:Y:S02]  /*13680*/  @!P5 IMAD.IADD R6, R6, 0x1, -R72.reuse ;  /* 0x000000010606d824 */ /* 0x100fe400078e0a48 */
[----:B------:R-:W-:Y:S01]  /*13690*/  IMAD R4, R4, UR4, RZ ;  /* 0x0000000404047c24 */ /* 0x000fe2000f8e02ff */
[----:B------:R-:W0:Y:S01]  /*136a0*/  LDCU UR4, c[0x0][0x3b0] ;  /* 0x00007600ff0477ac */ /* 0x000e220008000800 */
[----:B------:R-:W-:Y:S01]  /*136b0*/  @!P4 IMAD.IADD R7, R7, 0x1, -R72 ;  /* 0x000000010707c824 */ /* 0x000fe200078e0a48 */
[C---:B------:R-:W-:Y:S02]  /*136c0*/  ISETP.GT.U32.AND P4, PT, R72.reuse, R5, PT ;  /* 0x000000054800720c */ /* 0x040fe40003f84070 */
[----:B------:R-:W-:Y:S02]  /*136d0*/  ISETP.GT.U32.AND P5, PT, R72, R6, PT ;  /* 0x000000064800720c */ /* 0x000fe40003fa4070 */
[----:B------:R-:W-:-:S02]  /*136e0*/  LEA R43, P3, R4, R69, 0x1 ;  /* 0x00000045042b7211 */ /* 0x000fc400078608ff */
[----:B------:R-:W-:Y:S02]  /*136f0*/  ISETP.GT.U32.AND P6, PT, R72, R7, PT ;  /* 0x000000074800720c */ /* 0x000fe40003fc4070 */
[----:B------:R-:W-:Y:S02]  /*13700*/  LEA.HI.X.SX32 R44, R4, R68, 0x1, P3 ;  /* 0x00000044042c7211 */ /* 0x000fe400018f0eff */
[----:B------:R-:W-:-:S03]  /*13710*/  ISETP.GE.AND P3, PT, R111, RZ, PT ;  /* 0x000000ff6f00720c */ /* 0x000fc60003f66270 */
[--C-:B------:R-:W-:Y:S01]  /*13720*/  @!P4 IMAD.IADD R5, R5, 0x1, -R72.reuse ;  /* 0x000000010505c824 */ /* 0x100fe200078e0a48 */
[----:B------:R-:W-:Y:S01]  /*13730*/  ISETP.GE.AND P4, PT, R109, RZ, PT ;  /* 0x000000ff6d00720c */ /* 0x000fe20003f86270 */
[----:B------:R-:W-:Y:S01]  /*13740*/  @!P5 IMAD.IADD R6, R6, 0x1, -R72 ;  /* 0x000000010606d824 */ /* 0x000fe200078e0a48 */
[----:B------:R-:W-:-:S03]  /*13750*/  ISETP.GE.AND P5, PT, R110, RZ, PT ;  /* 0x000000ff6e00720c */ /* 0x000fc60003fa6270 */
[----:B------:R-:W-:-:S04]  /*13760*/  @!P6 IMAD.IADD R7, R7, 0x1, -R72 ;  /* 0x000000010707e824 */ /* 0x000fc800078e0a48 */
[----:B------:R-:W-:Y:S01]  /*13770*/  @!P3 IMAD.MOV R7, RZ, RZ, -R7 ;  /* 0x000000ffff07b224 */ /* 0x000fe200078e0a07 */
[----:B------:R-:W-:Y:S03]  /*13780*/  STL [R1+0x7b4], R110 ;  /* 0x0007b46e01007387 */ /* 0x000fe60000100800 */
[----:B------:R-:W-:Y:S01]  /*13790*/  @!P4 IMAD.MOV R6, RZ, RZ, -R6 ;  /* 0x000000ffff06c224 */ /* 0x000fe200078e0a06 */
[----:B------:R-:W-:Y:S01]  /*137a0*/  SEL R7, R75, R7, !P1 ;  /* 0x000000074b077207 */ /* 0x000fe20004800000 */
[----:B------:R-:W-:Y:S01]  /*137b0*/  STL [R1+0x7bc], R111 ;  /* 0x0007bc6f01007387 */ /* 0x000fe20000100800 */
[----:B------:R-:W-:Y:S01]  /*137c0*/  @!P5 IMAD.MOV R5, RZ, RZ, -R5 ;  /* 0x000000ffff05d224 */ /* 0x000fe200078e0a05 */
[----:B------:R-:W-:Y:S02]  /*137d0*/  PRMT R8, RZ, 0x7610, R8 ;  /* 0x00007610ff087816 */ /* 0x000fe40000000008 */
[----:B------:R-:W-:Y:S01]  /*137e0*/  STL [R1+0x7b8], R109 ;  /* 0x0007b86d01007387 */ /* 0x000fe20000100800 */
[----:B0-----:R-:W-:Y:S01]  /*137f0*/  IMAD R7, R7, UR4, RZ ;  /* 0x0000000407077c24 */ /* 0x001fe2000f8e02ff */
[C---:B------:R-:W-:Y:S01]  /*13800*/  SEL R6, R75.reuse, R6, !P1 ;  /* 0x000000064b067207 */ /* 0x040fe20004800000 */
[----:B------:R-:W-:Y:S01]  /*13810*/  @P0 IMAD.MOV.U32 R45, RZ, RZ, R44 ;  /* 0x000000ffff2d0224 */ /* 0x000fe200078e002c */
[----:B------:R-:W-:Y:S01]  /*13820*/  STL [R1+0x128], R43 ;  /* 0x0001282b01007387 */ /* 0x000fe20000100800 */
[----:B------:R-:W-:Y:S01]  /*13830*/  SEL R75, R75, R5, !P1 ;  /* 0x000000054b4b7207 */ /* 0x000fe20004800000 */
[----:B------:R-:W0:Y:S02]  /*13840*/  LDCU UR4, c[0x0][0x3b0] ;  /* 0x00007600ff0477ac */ /* 0x000e240008000800 */
[----:B------:R1:W-:Y:S01]  /*13850*/  STL [R1+0x10c], R44 ;  /* 0x00010c2c01007387 */ /* 0x0003e20000100800 */
[----:B------:R-:W-:Y:S01]  /*13860*/  LEA R4, P1, R7, R69, 0x1 ;  /* 0x0000004507047211 */ /* 0x000fe200078208ff */
[----:B-1----:R-:W-:-:S02]  /*13870*/  @P0 IMAD.MOV.U32 R44, RZ, RZ, R43 ;  /* 0x000000ffff2c0224 */ /* 0x002fc400078e002b */
[----:B------:R-:W-:-:S03]  /*13880*/  IMAD R43, R6, UR5, RZ ;  /* 0x00000005062b7c24 */ /* 0x000fc6000f8e02ff */
[----:B------:R1:W2:Y:S04]  /*13890*/  @P0 LDG.E.U16 R8, desc[UR20][R44.64] ;  /* 0x000000142c080981 */ /* 0x0002a8000c1e1500 */
[----:B------:R-:W-:Y:S01]  /*138a0*/  STL [R1+0x11c], R4 ;  /* 0x00011c0401007387 */ /* 0x000fe20000100800 */
[----:B-1----:R-:W-:Y:S02]  /*138b0*/  LEA.HI.X.SX32 R44, R7, R68, 0x1, P1 ;  /* 0x00000044072c7211 */ /* 0x002fe400008f0eff */
[----:B------:R-:W-:-:S03]  /*138c0*/  LEA R7, P1, R43, R69, 0x1 ;  /* 0x000000452b077211 */ /* 0x000fc600078208ff */
[----:B------:R1:W-:Y:S01]  /*138d0*/  STL [R1+0x110], R44 ;  /* 0x0001102c01007387 */ /* 0x0003e20000100800 */
[----:B------:R-:W-:-:S03]  /*138e0*/  @P0 IMAD.MOV.U32 R5, RZ, RZ, R44 ;  /* 0x000000ffff050224 */ /* 0x000fc600078e002c */
[----:B------:R-:W-:Y:S01]  /*138f0*/  STL [R1+0x124], R7 ;  /* 0x0001240701007387 */ /* 0x000fe20000100800 */
[----:B-1----:R-:W-:-:S05]  /*13900*/  LEA.HI.X.SX32 R44, R43, R68, 0x1, P1 ;  /* 0x000000442b2c7211 */ /* 0x002fca00008f0eff */
[----:B------:R1:W-:Y:S04]  /*13910*/  STL [R1+0x120], R44 ;  /* 0x0001202c01007387 */ /* 0x0003e80000100800 */
[----:B------:R-:W2:Y:S04]  /*13920*/  LDL.LU R130, [R1+0x848] ;  /* 0x0008480001827983 */ /* 0x000ea80000300800 */
[----:B------:R-:W3:Y:S04]  /*13930*/  LDL.LU R131, [R1+0x844] ;  /* 0x0008440001837983 */ /* 0x000ee80000300800 */
[----:B------:R-:W4:Y:S04]  /*13940*/  LDL.LU R129, [R1+0x840] ;  /* 0x0008400001817983 */ /* 0x000f280000300800 */
        /* <DEDUP_REMOVED lines=12> */
[----:B------:R-:W4:Y:S04]  /*13a10*/  LDL R114, [R1+0x7b0] ;  /* 0x0007b00001727983 */ /* 0x000f280000100800 */
[----:B------:R-:W4:Y:S04]  /*13a20*/  LDL.LU R115, [R1+0x80c] ;  /* 0x00080c0001737983 */ /* 0x000f280000300800 */
[----:B------:R-:W4:Y:S04]  /*13a30*/  LDL.LU R113, [R1+0x808] ;  /* 0x0008080001717983 */ /* 0x000f280000300800 */
[----:B------:R-:W4:Y:S04]  /*13a40*/  LDL.LU R111, [R1+0x804] ;  /* 0x00080400016f7983 */ /* 0x000f280000300800 */
[----:B------:R-:W4:Y:S04]  /*13a50*/  LDL.LU R112, [R1+0x800] ;  /* 0x0008000001707983 */ /* 0x000f280000300800 */
[----:B------:R-:W4:Y:S04]  /*13a60*/  LDL.LU R110, [R1+0x7fc] ;  /* 0x0007fc00016e7983 */ /* 0x000f280000300800 */
[----:B------:R-:W4:Y:S01]  /*13a70*/  LDL.LU R109, [R1+0x7f8] ;  /* 0x0007f800016d7983 */ /* 0x000f220000300800 */
[----:B------:R-:W-:-:S02]  /*13a80*/  @P0 IMAD.MOV.U32 R45, RZ, RZ, R44 ;  /* 0x000000ffff2d0224 */ /* 0x000fc400078e002c */
[----:B-1----:R-:W-:Y:S02]  /*13a90*/  @P0 IMAD.MOV.U32 R44, RZ, RZ, R7 ;  /* 0x000000ffff2c0224 */ /* 0x002fe400078e0007 */
[----:B------:R-:W1:Y:S01]  /*13aa0*/  S2R R7, SR_TID.X ;  /* 0x0000000000077919 */ /* 0x000e620000002100 */
[----:B------:R-:W-:Y:S01]  /*13ab0*/  PRMT R6, RZ, 0x7610, R6 ;  /* 0x00007610ff067816 */ /* 0x000fe20000000006 */
[----:B0-----:R-:W-:-:S05]  /*13ac0*/  IMAD R75, R75, UR4, RZ ;  /* 0x000000044b4b7c24 */ /* 0x001fca000f8e02ff */
[C---:B------:R-:W-:Y:S01]  /*13ad0*/  LEA R43, P1, R75.reuse, R69, 0x1 ;  /* 0x000000454b2b7211 */ /* 0x040fe200078208ff */
[----:B------:R0:W4:Y:S03]  /*13ae0*/  @P0 LDG.E.U16 R6, desc[UR20][R4.64] ;  /* 0x0000001404060981 */ /* 0x000126000c1e1500 */
[----:B------:R-:W-:Y:S01]  /*13af0*/  LEA.HI.X.SX32 R68, R75, R68, 0x1, P1 ;  /* 0x000000444b447211 */ /* 0x000fe200008f0eff */
[----:B------:R-:W-:Y:S01]  /*13b00*/  STL [R1+0x118], R43 ;  /* 0x0001182b01007387 */ /* 0x000fe20000100800 */
[----:B0-----:R-:W-:-:S03]  /*13b10*/  PRMT R5, RZ, 0x7610, R5 ;  /* 0x00007610ff057816 */ /* 0x001fc60000000005 */
[----:B------:R1:W-:Y:S01]  /*13b20*/  STL [R1+0x114], R68 ;  /* 0x0001144401007387 */ /* 0x0003e20000100800 */
[----:B------:R-:W-:-:S03]  /*13b30*/  PRMT R4, RZ, 0x7610, R4 ;  /* 0x00007610ff047816 */ /* 0x000fc60000000004 */
[----:B------:R0:W4:Y:S02]  /*13b40*/  @P0 LDG.E.U16 R5, desc[UR20][R44.64] ;  /* 0x000000142c050981 */ /* 0x000124000c1e1500 */
[----:B0-----:R-:W-:Y:S02]  /*13b50*/  @P0 IMAD.MOV.U32 R45, RZ, RZ, R68 ;  /* 0x000000ffff2d0224 */ /* 0x001fe400078e0044 */
[----:B------:R-:W-:Y:S02]  /*13b60*/  @P0 IMAD.MOV.U32 R44, RZ, RZ, R43 ;  /* 0x000000ffff2c0224 */ /* 0x000fe400078e002b */
[----:B-1----:R-:W-:-:S03]  /*13b70*/  IMAD R68, R7, 0x80, R7 ;  /* 0x0000008007447824 */ /* 0x002fc600078e0207 */
[----:B------:R-:W4:Y:S01]  /*13b80*/  @P0 LDG.E.U16 R4, desc[UR20][R44.64] ;  /* 0x000000142c040981 */ /* 0x000f22000c1e1500 */
[----:B------:R-:W-:Y:S01]  /*13b90*/  IMAD.SHL.U32 R68, R68, 0x2, RZ ;  /* 0x0000000244447824 */ /* 0x000fe200078e00ff */
[----:B------:R-:W-:-:S04]  /*13ba0*/  SHF.R.U32.HI R133, RZ, 0x5, R7 ;  /* 0x00000005ff857819 */ /* 0x000fc80000011607 */
[----:B------:R-:W-:-:S04]  /*13bb0*/  LOP3.LUT R68, R68, 0x407e, RZ, 0xc0, !PT ;  /* 0x0000407e44447812 */ /* 0x000fc800078ec0ff */
[C---:B------:R-:W-:Y:S01]  /*13bc0*/  LOP3.LUT R7, R68.reuse, 0x10, RZ, 0x3c, !PT ;  /* 0x0000001044077812 */ /* 0x040fe200078e3cff */
[----:B--2---:R-:W-:Y:S04]  /*13bd0*/  STS.U16 [R68+UR9], R130 ;  /* 0x0000008244007988 */ /* 0x004fe80008000409 */
[----:B---3--:R-:W-:Y:S04]  /*13be0*/  STS.U16 [R68+UR9+0x400], R131 ;  /* 0x0004008344007988 */ /* 0x008fe80008000409 */
[----:B----4-:R-:W-:Y:S04]  /*13bf0*/  STS.U16 [R68+UR9+0x800], R129 ;  /* 0x0008008144007988 */ /* 0x010fe80008000409 */
[----:B------:R-:W-:Y:S04]  /*13c00*/  STS.U16 [R68+UR9+0xc00], R128 ;  /* 0x000c008044007988 */ /* 0x000fe80008000409 */
        /* <DEDUP_REMOVED lines=17> */
[----:B------:R0:W-:Y:S04]  /*13d20*/  STS.U16 [R7+UR9+0x1480], R109 ;  /* 0x0014806d07007988 */ /* 0x0001e80008000409 */
[----:B------:R1:W-:Y:S04]  /*13d30*/  STS.U16 [R7+UR9+0x1880], R160 ;  /* 0x001880a007007988 */ /* 0x0003e80008000409 */
[----:B------:R2:W-:Y:S01]  /*13d40*/  STS.U16 [R7+UR9+0x1c80], R159 ;  /* 0x001c809f07007988 */ /* 0x0005e20008000409 */
[C---:B------:R-:W-:Y:S01]  /*13d50*/  LOP3.LUT R43, R68.reuse, 0x30, RZ, 0x3c, !PT ;  /* 0x00000030442b7812 */ /* 0x040fe200078e3cff */
[----:B0-----:R-:W0:Y:S02]  /*13d60*/  LDC R109, c[0x0][0x3a0] ;  /* 0x0000e800ff6d7b82 */ /* 0x001e240000000800 */
[----:B------:R3:W-:Y:S04]  /*13d70*/  STS.U16 [R7+UR9+0x2080], R144 ;  /* 0x0020809007007988 */ /* 0x0007e80008000409 */
[----:B-1----:R1:W5:Y:S04]  /*13d80*/  LDL.LU R160, [R1+0xa48] ;  /* 0x000a480001a07983 */ /* 0x0023680000300800 */
[----:B--2---:R1:W5:Y:S04]  /*13d90*/  LDL.LU R159, [R1+0xa44] ;  /* 0x000a4400019f7983 */ /* 0x0043680000300800 */
[----:B---3--:R1:W5:Y:S04]  /*13da0*/  LDL.LU R144, [R1+0xa40] ;  /* 0x000a400001907983 */ /* 0x0083680000300800 */
[----:B------:R2:W-:Y:S04]  /*13db0*/  STS.U16 [R7+UR9+0x2480], R143 ;  /* 0x0024808f07007988 */ /* 0x0005e80008000409 */
[----:B------:R3:W-:Y:S04]  /*13dc0*/  STS.U16 [R7+UR9+0x2880], R158 ;  /* 0x0028809e07007988 */ /* 0x0007e80008000409 */
[----:B------:R4:W-:Y:S04]  /*13dd0*/  STS.U16 [R7+UR9+0x2c80], R157 ;  /* 0x002c809d07007988 */ /* 0x0009e80008000409 */
[----:B--2---:R1:W5:Y:S04]  /*13de0*/  LDL.LU R143, [R1+0xa3c] ;  /* 0x000a3c00018f7983 */ /* 0x0043680000300800 */
[----:B---3--:R1:W5:Y:S04]  /*13df0*/  LDL.LU R158, [R1+0xa38] ;  /* 0x000a3800019e7983 */ /* 0x0083680000300800 */
[----:B----4-:R1:W5:Y:S04]  /*13e00*/  LDL.LU R157, [R1+0xa34] ;  /* 0x000a3400019d7983 */ /* 0x0103680000300800 */
[----:B------:R2:W-:Y:S04]  /*13e10*/  STS.U16 [R7+UR9+0x3080], R142 ;  /* 0x0030808e07007988 */ /* 0x0005e80008000409 */
[----:B------:R3:W-:Y:S04]  /*13e20*/  STS.U16 [R7+UR9+0x3480], R141 ;  /* 0x0034808d07007988 */ /* 0x0007e80008000409 */
[----:B------:R4:W-:Y:S04]  /*13e30*/  STS.U16 [R7+UR9+0x3880], R71 ;  /* 0x0038804707007988 */ /* 0x0009e80008000409 */
[----:B--2---:R1:W5:Y:S04]  /*13e40*/  LDL.LU R142, [R1+0xa30] ;  /* 0x000a3000018e7983 */ /* 0x0043680000300800 */
[----:B---3--:R1:W5:Y:S04]  /*13e50*/  LDL.LU R141, [R1+0xa2c] ;  /* 0x000a2c00018d7983 */ /* 0x0083680000300800 */
[----:B----4-:R-:W2:Y:S04]  /*13e60*/  LDL.LU R71, [R1+0xa28] ;  /* 0x000a280001477983 */ /* 0x010ea80000300800 */
[----:B------:R3:W-:Y:S02]  /*13e70*/  STS.U16 [R7+UR9+0x3c80], R70 ;  /* 0x003c804607007988 */ /* 0x0007e40008000409 */
[C---:B---3--:R-:W-:Y:S01]  /*13e80*/  LOP3.LUT R7, R68.reuse, 0x20, RZ, 0x3c, !PT ;  /* 0x0000002044077812 */ /* 0x048fe200078e3cff */
[----:B0-----:R-:W-:Y:S01]  /*13e90*/  VIADD R109, R109, 0x7f ;  /* 0x0000007f6d6d7836 */ /* 0x001fe20000000000 */
[----:B------:R1:W5:Y:S04]  /*13ea0*/  LDL.LU R70, [R1+0xa24] ;  /* 0x000a240001467983 */ /* 0x0003680000300800 */
        /* <DEDUP_REMOVED lines=16> */
[----:B------:R-:W-:Y:S04]  /*13fb0*/  STS.U16 [R43+UR9+0x180], R94 ;  /* 0x0001805e2b007988 */ /* 0x000fe80008000409 */
[----:B------:R-:W-:Y:S04]  /*13fc0*/  STS.U16 [R43+UR9+0x580], R93 ;  /* 0x0005805d2b007988 */ /* 0x000fe80008000409 */
[----:B------:R-:W-:Y:S04]  /*13fd0*/  STS.U16 [R43+UR9+0x980], R92 ;  /* 0x0009805c2b007988 */ /* 0x000fe80008000409 */
[----:B------:R-:W-:Y:S04]  /*13fe0*/  STS.U16 [R43+UR9+0xd80], R91 ;  /* 0x000d805b2b007988 */ /* 0x000fe80008000409 */
[----:B------:R-:W-:Y:S04]  /*13ff0*/  STS.U16 [R43+UR9+0x1180], R90 ;  /* 0x0011805a2b007988 */ /* 0x000fe80008000409 */
[----:B------:R-:W-:Y:S04]  /*14000*/  STS.U16 [R43+UR9+0x1580], R89 ;  /* 0x001580592b007988 */ /* 0x000fe80008000409 */
[----:B------:R-:W-:Y:S04]  /*14010*/  STS.U16 [R43+UR9+0x1980], R88 ;  /* 0x001980582b007988 */ /* 0x000fe80008000409 */
[----:B------:R-:W-:Y:S01]  /*14020*/  STS.U16 [R43+UR9+0x1d80], R87 ;  /* 0x001d80572b007988 */ /* 0x000fe20008000409 */
[----:B0-----:R-:W-:-:S03]  /*14030*/  LOP3.LUT R7, R68, 0x40, RZ, 0x3c, !PT ;  /* 0x0000004044077812 */ /* 0x001fc600078e3cff */
        /* <DEDUP_REMOVED lines=60> */
[----:B------:R-:W-:Y:S01]  /*14400*/  STS.U16 [R38+UR9+0x780], R19 ;  /* 0x0007801326007988 */ /* 0x000fe20008000409 */
[----:B0-----:R-:W-:-:S03]  /*14410*/  SHF.R.S32.HI R7, RZ, 0x1f, R109 ;  /* 0x0000001fff077819 */ /* 0x001fc6000001146d */
[----:B------:R-:W-:Y:S04]  /*14420*/  STS.U16 [R38+UR9+0xb80], R18 ;  /* 0x000b801226007988 */ /* 0x000fe80008000409 */
[----:B------:R-:W-:Y:S01]  /*14430*/  STS.U16 [R38+UR9+0xf80], R17 ;  /* 0x000f801126007988 */ /* 0x000fe20008000409 */
[----:B------:R-:W-:-:S03]  /*14440*/  LEA.HI R7, R7, R109, RZ, 0x7 ;  /* 0x0000006d07077211 */ /* 0x000fc600078f38ff */
[----:B------:R-:W-:Y:S04]  /*14450*/  STS.U16 [R38+UR9+0x1380], R16 ;  /* 0x0013801026007988 */ /* 0x000fe80008000409 */
[----:B------:R-:W-:Y:S04]  /*14460*/  STS.U16 [R38+UR9+0x1780], R15 ;  /* 0x0017800f26007988 */ /* 0x000fe80008000409 */
[----:B------:R-:W-:Y:S04]  /*14470*/  STS.U16 [R38+UR9+0x1b80], R14 ;  /* 0x001b800e26007988 */ /* 0x000fe80008000409 */
[----:B------:R-:W-:Y:S01]  /*14480*/  STS.U16 [R38+UR9+0x1f80], R13 ;  /* 0x001f800d26007988 */ /* 0x000fe20008000409 */
[----:B------:R-:W-:-:S03]  /*14490*/  SHF.R.S32.HI R7, RZ, 0x7, R7 ;  /* 0x00000007ff077819 */ /* 0x000fc60000011407 */
[----:B------:R-:W-:Y:S04]  /*144a0*/  STS.U16 [R38+UR9+0x2380], R12 ;  /* 0x0023800c26007988 */ /* 0x000fe80008000409 */
[----:B------:R-:W-:Y:S04]  /*144b0*/  STS.U16 [R38+UR9+0x2780], R11 ;  /* 0x0027800b26007988 */ /* 0x000fe80008000409 */
[----:B------:R-:W-:Y:S04]  /*144c0*/  STS.U16 [R38+UR9+0x2b80], R10 ;  /* 0x002b800a26007988 */ /* 0x000fe80008000409 */
[----:B------:R-:W-:Y:S04]  /*144d0*/  STS.U16 [R38+UR9+0x2f80], R9 ;  /* 0x002f800926007988 */ /* 0x000fe80008000409 */
[----:B------:R-:W-:Y:S04]  /*144e0*/  STS.U16 [R38+UR9+0x3380], R8 ;  /* 0x0033800826007988 */ /* 0x000fe80008000409 */
[----:B------:R-:W-:Y:S04]  /*144f0*/  STS.U16 [R38+UR9+0x3780], R6 ;  /* 0x0037800626007988 */ /* 0x000fe80008000409 */
[----:B------:R0:W-:Y:S04]  /*14500*/  STS.U16 [R38+UR9+0x3b80], R5 ;  /* 0x003b800526007988 */ /* 0x0001e80008000409 */
[----:B------:R1:W-:Y:S01]  /*14510*/  STS.U16 [R38+UR9+0x3f80], R4 ;  /* 0x003f800426007988 */ /* 0x0003e20008000409 */
[----:B------:R3:W-:Y:S06]  /*14520*/  MEMBAR.ALL.CTA ;  /* 0x0000000000007992 */ /* 0x0007ec0000008000 */
[----:B---3--:R-:W3:Y:S01]  /*14530*/  FENCE.VIEW.ASYNC.S ;  /* 0x00000000000073c6 */ /* 0x008ee20000000000 */
[----:B0-----:R-:W-:-:S03]  /*14540*/  VIMNMX R5, PT, PT, R7, 0x1, !PT ;  /* 0x0000000107057848 */ /* 0x001fc60007fe0100 */
[----:B------:R1:W5:Y:S02]  /*14550*/  LDL.LU R3, [R1+0xa20] ;  /* 0x000a200001037983 */ /* 0x0003640000300800 */
[----:B------:R-:W-:Y:S02]  /*14560*/  VIADD R5, R5, 0xffffffff ;  /* 0xffffffff05057836 */ /* 0x000fe40000000000 */
[----:B------:R1:W5:Y:S01]  /*14570*/  LDL.LU R2, [R1+0xa1c] ;  /* 0x000a1c0001027983 */ /* 0x0003620000300800 */
[----:B---3--:R-:W-:Y:S01]  /*14580*/  BAR.SYNC.DEFER_BLOCKING 0x0 ;  /* 0x0000000000007b1d */ /* 0x008fe20000010000 */
[----:B------:R-:W-:Y:S01]  /*14590*/  ISETP.NE.U32.AND P0, PT, R133, RZ, PT ;  /* 0x000000ff8500720c */ /* 0x000fe20003f05070 */
[----:B------:R-:W-:-:S04]  /*145a0*/  UIADD3 UR4, UPT, UPT, UR9, 0x8000, URZ ;  /* 0x0000800009047890 */ /* 0x000fc8000fffe0ff */
[----:B------:R1:W-:Y:S01]  /*145b0*/  STL [R1+0x798], R5 ;  /* 0x0007980501007387 */ /* 0x0003e20000100800 */
[----:B------:R-:W-:Y:S01]  /*145c0*/  USHF.R.U32.HI UR4, URZ, 0x4, UR4 ;  /* 0x00000004ff047899 */ /* 0x000fe20008011604 */
[----:B------:R-:W-:-:S03]  /*145d0*/  ISETP.LT.OR P1, PT, R109, 0x80, P0 ;  /* 0x000000806d00780c */ /* 0x000fc60000721670 */
[----:B------:R-:W-:-:S04]  /*145e0*/  USGXT.U32 UR12, UR4, 0xe ;  /* 0x0000000e040c789a */ /* 0x000fc80008000000 */
[----:B------:R-:W-:Y:S01]  /*145f0*/  UIADD3 UR7, UP1, UPT, UR12, 0x2, URZ ;  /* 0x000000020c077890 */ /* 0x000fe2000ff3e0ff */
[----:B------:R-:W-:Y:S01]  /*14600*/  UMOV UR4, URZ ;  /* 0x000000ff00047c82 */ /* 0x000fe20008000000 */
[----:B------:R-:W-:Y:S02]  /*14610*/  UIADD3 UR11, UPT, UPT, UR8, 0x80, URZ ;  /* 0x00000080080b7890 */ /* 0x000fe4000fffe0ff */
[----:B------:R-:W-:Y:S01]  /*14620*/  UIADD3.X UR13, UPT, UPT, UR4, 0x40004040, URZ, UP1, !UPT ;  /* 0x40004040040d7890 */ /* 0x000fe20008ffe4ff */
[----:B------:R-:W-:Y:S01]  /*14630*/  ISETP.NE.U32.AND P3, PT, R5, RZ, PT ;  /* 0x000000ff0500720c */ /* 0x000fe20003f65070 */
[----:B--2---:R-:W-:Y:S01]  /*14640*/  IMAD.SHL.U32 R71, R71, 0x80, RZ ;  /* 0x0000008047477824 */ /* 0x004fe200078e00ff */
[----:B-1----:R-:W-:Y:S11]  /*14650*/  @P1 BRA `(.L_x_7) ;  /* 0x0000000000c01947 */ /* 0x002ff60003800000 */
[----:B------:R-:W-:Y:S01]  /*14660*/  USHF.R.U32.HI UR14, URZ, 0x4, UR9 ;  /* 0x00000004ff0e7899 */ /* 0x000fe20008011609 */
[----:B------:R-:W-:Y:S01]  /*14670*/  UMOV UR4, URZ ;  /* 0x000000ff00047c82 */ /* 0x000fe20008000000 */
[----:B------:R-:W-:Y:S02]  /*14680*/  UIADD3 UR16, UPT, UPT, UR8, 0x88, URZ ;  /* 0x0000008808107890 */ /* 0x000fe4000fffe0ff */
[----:B------:R-:W-:Y:S02]  /*14690*/  USGXT.U32 UR14, UR14, 0xe ;  /* 0x0000000e0e0e789a */ /* 0x000fe40008000000 */
[----:B------:R-:W-:Y:S02]  /*146a0*/  UIADD3 UR17, UPT, UPT, UR8, 0x90, URZ ;  /* 0x0000009008117890 */ /* 0x000fe4000fffe0ff */
[----:B------:R-:W-:Y:S02]  /*146b0*/  UIADD3 UR38, UP1, UPT, UR14, 0x2, URZ ;  /* 0x000000020e267890 */ /* 0x000fe4000ff3e0ff */
[----:B------:R-:W-:-:S02]  /*146c0*/  UIADD3 UR24, UPT, UPT, UR8, 0x98, URZ ;  /* 0x0000009808187890 */ /* 0x000fc4000fffe0ff */
[----:B------:R-:W-:Y:S02]  /*146d0*/  UIADD3.X UR39, UPT, UPT, UR4, 0x40004040, URZ, UP1, !UPT ;  /* 0x4000404004277890 */ /* 0x000fe40008ffe4ff */
[----:B------:R-:W-:Y:S02]  /*146e0*/  UIADD3 UR25, UPT, UPT, UR8, 0xa0, URZ ;  /* 0x000000a008197890 */ /* 0x000fe4000fffe0ff */
[----:B------:R-:W-:Y:S02]  /*146f0*/  UIADD3.64 UR18, UPT, UPT, UR38, 0x2, URZ ;  /* 0x0000000226127897 */ /* 0x000fe4000fffe0ff */
[----:B------:R-:W-:Y:S02]  /*14700*/  UIADD3.64 UR22, UPT, UPT, UR38, 0x4, URZ ;  /* 0x0000000426167897 */ /* 0x000fe4000fffe0ff */
[----:B------:R-:W-:Y:S02]  /*14710*/  UIADD3.64 UR26, UPT, UPT, UR38, 0x3fe, URZ ;  /* 0x000003fe261a7897 */ /* 0x000fe4000fffe0ff */
[----:B------:R-:W-:-:S02]  /*14720*/  UIADD3 UR30, UPT, UPT, UR8, 0xa8, URZ ;  /* 0x000000a8081e7890 */ /* 0x000fc4000fffe0ff */
[----:B------:R-:W-:Y:S02]  /*14730*/  UIADD3.64 UR28, UPT, UPT, UR38, 0x400, URZ ;  /* 0x00000400261c7897 */ /* 0x000fe4000fffe0ff */
[----:B------:R-:W-:Y:S02]  /*14740*/  UIADD3 UR31, UPT, UPT, UR8, 0xb0, URZ ;  /* 0x000000b0081f7890 */ /* 0x000fe4000fffe0ff */
[----:B------:R-:W-:Y:S01]  /*14750*/  UIADD3.64 UR32, UPT, UPT, UR38, 0x402, URZ ;  /* 0x0000040226207897 */ /* 0x000fe2000fffe0ff */
[----:B------:R-:W-:Y:S01]  /*14760*/  UMOV UR40, 0x0 ;  /* 0x0000000000287882 */ /* 0x000fe20000000000 */
[----:B------:R-:W-:Y:S01]  /*14770*/  UMOV UR41, 0x8200010 ;  /* 0x0820001000297882 */ /* 0x000fe20000000000 */
[----:B------:R-:W-:Y:S02]  /*14780*/  UIADD3 UR36, UPT, UPT, UR8, 0xb8, URZ ;  /* 0x000000b808247890 */ /* 0x000fe4000fffe0ff */
[----:B------:R-:W-:Y:S01]  /*14790*/  UIADD3.64 UR34, UPT, UPT, UR38, 0x404, URZ ;  /* 0x0000040426227897 */ /* 0x000fe2000fffe0ff */
[----:B------:R-:W-:Y:S01]  /*147a0*/  UMOV UR15, 0x40004040 ;  /* 0x40004040000f7882 */ /* 0x000fe20000000000 */
[----:B------:R-:W-:Y:S01]  /*147b0*/  UMOV UR42, 0x0 ;  /* 0x00000000002a7882 */ /* 0x000fe20000000000 */
[----:B------:R-:W-:Y:S01]  /*147c0*/  UMOV UR43, 0x8200010 ;  /* 0x08200010002b7882 */ /* 0x000fe20000000000 */
[----:B------:R-:W-:Y:S01]  /*147d0*/  UMOV UR44, 0x0 ;  /* 0x00000000002c7882 */ /* 0x000fe20000000000 */
[----:B------:R-:W-:Y:S01]  /*147e0*/  UMOV UR45, 0x8200010 ;  /* 0x08200010002d7882 */ /* 0x000fe20000000000 */
[----:B------:R0:W-:Y:S01]  /*147f0*/  UTCHMMA tmem[UR11], gdesc[UR14], tmem[UR8], tmem[UR40], idesc[UR41], !UPT ;  /* 0x00ff280e0b0079ea */ /* 0x0001e2000f800008 */
[----:B------:R-:W-:Y:S01]  /*14800*/  UMOV UR46, 0x0 ;  /* 0x00000000002e7882 */ /* 0x000fe20000000000 */
[----:B------:R-:W-:Y:S01]  /*14810*/  UMOV UR47, 0x8200010 ;  /* 0x08200010002f7882 */ /* 0x000fe20000000000 */
[----:B------:R0:W-:Y:S01]  /*14820*/  UTCHMMA tmem[UR16], gdesc[UR38], tmem[UR8], tmem[UR42], idesc[UR43], UPT ;  /* 0x00ff2a26100079ea */ /* 0x0001e2000b800008 */
        /* <DEDUP_REMOVED lines=8> */
[----:B------:R-:W-:Y:S01]  /*148b0*/  UMOV UR4, UR6 ;  /* 0x0000000600047c82 */ /* 0x000fe20008000000 */
[----:B------:R-:W-:Y:S01]  /*148c0*/  UMOV UR5, URZ ;  /* 0x000000ff00057c82 */ /* 0x000fe20008000000 */
[----:B------:R0:W-:Y:S01]  /*148d0*/  UTCHMMA tmem[UR25], gdesc[UR26], tmem[UR8], tmem[UR48], idesc[UR49], UPT ;  /* 0x00ff301a190079ea */ /* 0x0001e2000b800008 */
[----:B------:R-:W-:Y:S01]  /*148e0*/  UMOV UR54, 0x0 ;  /* 0x0000000000367882 */ /* 0x000fe20000000000 */
[----:B------:R-:W-:Y:S01]  /*148f0*/  UMOV UR55, 0x8200010 ;  /* 0x0820001000377882 */ /* 0x000fe20000000000 */
[----:B------:R0:W-:Y:S01]  /*14900*/  UTCHMMA tmem[UR30], gdesc[UR28], tmem[UR8], tmem[UR50], idesc[UR51], UPT ;  /* 0x00ff321c1e0079ea */ /* 0x0001e2000b800008 */
[----:B------:R-:W-:Y:S01]  /*14910*/  UMOV UR4, UR4 ;  /* 0x0000000400047c82 */ /* 0x000fe20008000000 */
[----:B------:R0:W-:Y:S01]  /*14920*/  UTCHMMA tmem[UR31], gdesc[UR32], tmem[UR8], tmem[UR52], idesc[UR53], UPT ;  /* 0x00ff34201f0079ea */ /* 0x0001e2000b800008 */
[----:B------:R0:W-:Y:S01]  /*14930*/  UTCHMMA tmem[UR36], gdesc[UR34], tmem[UR8], tmem[UR54], idesc[UR55], UPT ;  /* 0x00ff3622240079ea */ /* 0x0001e2000b800008 */
[----:B------:R0:W-:Y:S01]  /*14940*/  UTCBAR [UR4], URZ ;  /* 0x000000ff040073e9 */ /* 0x0001e200080000ff */
[----:B------:R-:W-:Y:S01]  /*14950*/  NOP ;  /* 0x0000000000007918 */ /* 0x000fe20000000000 */
.L_x_7:
[----:B0-----:R-:W-:Y:S01]  /*14960*/  UMOV UR4, URZ ;  /* 0x000000ff00047c82 */ /* 0x001fe20008000000 */
[----:B------:R-:W-:Y:S01]  /*14970*/  UMOV UR14, UR7 ;  /* 0x00000007000e7c82 */ /* 0x000fe20008000000 */
[----:B------:R-:W-:Y:S01]  /*14980*/  UMOV UR15, UR13 ;  /* 0x0000000d000f7c82 */ /* 0x000fe20008000000 */
[----:B-----5:R-:W-:Y:S02]  /*14990*/  IMAD.SHL.U32 R72, R70, 0x80, RZ ;  /* 0x0000008046487824 */ /* 0x020fe400078e00ff */
[----:B------:R-:W-:Y:S01]  /*149a0*/  IMAD.MOV.U32 R140, RZ, RZ, RZ ;  /* 0x000000ffff8c7224 */ /* 0x000fe200078e00ff */
[----:B------:R-:W-:Y:S06]  /*149b0*/  @!P3 BRA `(.L_x_8) ;  /* 0x000000b800a4b947 */ /* 0x000fec0003800000 */
[----:B------:R-:W-:Y:S01]  /*149c0*/  SHF.R.S32.HI R69, RZ, 0x1f, R71 ;  /* 0x0000001fff457819 */ /* 0x000fe20000011447 */
[C---:B------:R-:W-:Y:S01]  /*149d0*/  IMAD.SHL.U32 R70, R71.reuse, 0x2, RZ ;  /* 0x0000000247467824 */ /* 0x040fe200078e00ff */
[----:B------:R-:W-:Y:S01]  /*149e0*/  SHF.R.S32.HI R4, RZ, 0x1f, R72 ;  /* 0x0000001fff047819 */ /* 0x000fe20000011448 */
[----:B------:R-:W-:Y:S01]  /*149f0*/  UIADD3.64 UR22, UPT, UPT, UR14, 0x2, URZ ;  /* 0x000000020e167897 */ /* 0x000fe2000fffe0ff */
[----:B------:R-:W-:Y:S01]  /*14a00*/  SHF.L.U64.HI R69, R71, 0x1, R69 ;  /* 0x0000000147457819 */ /* 0x000fe20000010245 */
[----:B------:R-:W-:Y:S01]  /*14a10*/  UIADD3.64 UR24, UPT, UPT, UR14, 0x4, URZ ;  /* 0x000000040e187897 */ /* 0x000fe2000fffe0ff */
[C---:B------:R-:W-:Y:S01]  /*14a20*/  SHF.L.U64.HI R71, R72.reuse, 0x1, R4 ;  /* 0x0000000148477819 */ /* 0x040fe20000010204 */
[----:B------:R-:W-:Y:S01]  /*14a30*/  IMAD.SHL.U32 R72, R72, 0x2, RZ ;  /* 0x0000000248487824 */ /* 0x000fe200078e00ff */
[----:B------:R-:W-:Y:S02]  /*14a40*/  UIADD3.64 UR26, UPT, UPT, UR14, 0x3fe, URZ ;  /* 0x000003fe0e1a7897 */ /* 0x000fe4000fffe0ff */
[----:B------:R-:W-:-:S02]  /*14a50*/  UIADD3.64 UR28, UPT, UPT, UR14, 0x400, URZ ;  /* 0x000004000e1c7897 */ /* 0x000fc4000fffe0ff */
[----:B------:R-:W-:Y:S02]  /*14a60*/  UIADD3.64 UR30, UPT, UPT, UR14, 0x402, URZ ;  /* 0x000004020e1e7897 */ /* 0x000fe4000fffe0ff */
[----:B------:R-:W-:Y:S01]  /*14a70*/  UIADD3.64 UR32, UPT, UPT, UR14, 0x404, URZ ;  /* 0x000004040e207897 */ /* 0x000fe2000fffe0ff */
[----:B------:R-:W-:Y:S01]  /*14a80*/  UMOV UR18, 0x1 ;  /* 0x0000000100127882 */ /* 0x000fe20000000000 */
[----:B------:R-:W-:-:S10]  /*14a90*/  UMOV UR5, URZ ;  /* 0x000000ff00057c82 */ /* 0x000fd40008000000 */
.L_x_11:
[----:B------:R-:W2:Y:S01]  /*14aa0*/  LDL.LU R5, [R1+0x39c] ;  /* 0x00039c0001057983 */ /* 0x000ea20000300800 */
[----:B------:R-:W0:Y:S03]  /*14ab0*/  LDC R110, c[0x0][0x3a0] ;  /* 0x0000e800ff6e7b82 */ /* 0x000e260000000800 */
[----:B------:R-:W3:Y:S04]  /*14ac0*/  LDL.LU R4, [R1+0x3a0] ;  /* 0x0003a00001047983 */ /* 0x000ee80000300800 */
[----:B------:R1:W-:Y:S04]  /*14ad0*/  STL [R1+0xa34], R143 ;  /* 0x000a348f01007387 */ /* 0x0003e80000100800 */
[----:B-1----:R-:W4:Y:S04]  /*14ae0*/  LDL.LU R143, [R1+0x3a8] ;  /* 0x0003a800018f7983 */ /* 0x002f280000300800 */
[----:B------:R1:W-:Y:S04]  /*14af0*/  STL [R1+0xa30], R142 ;  /* 0x000a308e01007387 */ /* 0x0003e80000100800 */
[----:B-1----:R-:W4:Y:S04]  /*14b00*/  LDL.LU R142, [R1+0x3b8] ;  /* 0x0003b800018e7983 */ /* 0x002f280000300800 */
[----:B------:R1:W-:Y:S04]  /*14b10*/  STL [R1+0xa2c], R141 ;  /* 0x000a2c8d01007387 */ /* 0x0003e80000100800 */
[----:B-1----:R-:W4:Y:S04]  /*14b20*/  LDL.LU R141, [R1+0x3b0] ;  /* 0x0003b000018d7983 */ /* 0x002f280000300800 */
[----:B------:R1:W-:Y:S04]  /*14b30*/  STL [R1+0xa28], R70 ;  /* 0x000a284601007387 */ /* 0x0003e80000100800 */
[----:B-1----:R-:W4:Y:S01]  /*14b40*/  LDL.LU R70, [R1+0x3a4] ;  /* 0x0003a40001467983 */ /* 0x002f220000300800 */
[----:B------:R-:W-:Y:S01]  /*14b50*/  VIADD R140, R140, 0x1 ;  /* 0x000000018c8c7836 */ /* 0x000fe20000000000 */
[----:B------:R-:W-:-:S02]  /*14b60*/  IADD3 R2, P5, PT, R2, R72, RZ ;  /* 0x0000004802027210 */ /* 0x000fc40007fbe0ff */
[----:B------:R1:W-:Y:S01]  /*14b70*/  STL [R1+0xa24], R69 ;  /* 0x000a244501007387 */ /* 0x0003e20000100800 */
[----:B0-----:R-:W-:Y:S01]  /*14b80*/  IMAD R110, R140, -0x80, R110 ;  /* 0xffffff808c6e7824 */ /* 0x001fe200078e026e */
[----:B------:R-:W-:Y:S01]  /*14b90*/  PRMT R111, RZ, 0x7610, R111 ;  /* 0x00007610ff6f7816 */ /* 0x000fe2000000006f */
[----:B------:R-:W-:Y:S01]  /*14ba0*/  IMAD.X R3, R3, 0x1, R71, P5 ;  /* 0x0000000103037824 */ /* 0x000fe200028e0647 */
[----:B------:R-:W-:Y:S01]  /*14bb0*/  STL [R1+0xa20], R68 ;  /* 0x000a204401007387 */ /* 0x000fe20000100800 */
[----:B------:R-:W-:Y:S02]  /*14bc0*/  PRMT R109, RZ, 0x7610, R109 ;  /* 0x00007610ff6d7816 */ /* 0x000fe4000000006d */
[C---:B------:R-:W-:Y:S01]  /*14bd0*/  ISETP.GT.AND P1, PT, R110.reuse, 0x1, PT ;  /* 0x000000016e00780c */ /* 0x040fe20003f24270 */
[----:B------:R0:W-:Y:S01]  /*14be0*/  STL [R1+0xa1c], R0 ;  /* 0x000a1c0001007387 */ /* 0x0001e20000100800 */
[----:B------:R-:W-:Y:S02]  /*14bf0*/  PRMT R108, RZ, 0x7610, R108 ;  /* 0x00007610ff6c7816 */ /* 0x000fe4000000006c */
[----:B------:R-:W-:-:S13]  /*14c00*/  ISETP.GT.AND P4, PT, R110, RZ, PT ;  /* 0x000000ff6e00720c */ /* 0x000fda0003f84270 */
[----:B------:R-:W4:Y:S01]  /*14c10*/  @P4 LDG.E.U16 R109, desc[UR20][R2.64] ;  /* 0x00000014026d4981 */ /* 0x000f22000c1e1500 */
[----:B---3--:R-:W-:-:S05]  /*14c20*/  IADD3 R4, P3, PT, R4, R72, RZ ;  /* 0x0000004804047210 */ /* 0x008fca0007f7e0ff */
[----:B--2---:R-:W-:Y:S01]  /*14c30*/  IMAD.X R5, R5, 0x1, R71, P3 ;  /* 0x0000000105057824 */ /* 0x004fe200018e0647 */
[----:B------:R-:W-:Y:S01]  /*14c40*/  ISETP.GT.AND P3, PT, R110, 0x2, PT ;  /* 0x000000026e00780c */ /* 0x000fe20003f64270 */
[----:B------:R2:W-:Y:S04]  /*14c50*/  STL [R1+0x3a0], R4 ;  /* 0x0003a00401007387 */ /* 0x0005e80000100800 */
[----:B------:R3:W-:Y:S01]  /*14c60*/  STL [R1+0x39c], R5 ;  /* 0x00039c0501007387 */ /* 0x0007e20000100800 */
[----:B----4-:R-:W-:-:S03]  /*14c70*/  IADD3 R143, P5, PT, R143, R72, RZ ;  /* 0x000000488f8f7210 */ /* 0x010fc60007fbe0ff */
[----:B-1----:R-:W4:Y:S04]  /*14c80*/  LDL.LU R69, [R1+0x3b4] ;  /* 0x0003b40001457983 */ /* 0x002f280000300800 */
[----:B0-----:R-:W4:Y:S04]  /*14c90*/  LDL.LU R0, [R1+0x3c0] ;  /* 0x0003c00001007983 */ /* 0x001f280000300800 */
[----:B------:R-:W-:Y:S04]  /*14ca0*/  STL [R1+0x3a8], R143 ;  /* 0x0003a88f01007387 */ /* 0x000fe80000100800 */
[----:B------:R2:W4:Y:S02]  /*14cb0*/  @P1 LDG.E.U16 R111, desc[UR20][R4.64] ;  /* 0x00000014046f1981 */ /* 0x000524000c1e1500 */
[----:B--2---:R-:W-:Y:S01]  /*14cc0*/  @P3 IMAD.MOV.U32 R4, RZ, RZ, R143 ;  /* 0x000000ffff043224 */ /* 0x004fe200078e008f */
[-C--:B------:R-:W-:Y:S01]  /*14cd0*/  IADD3 R141, P6, PT, R141, R72.reuse, RZ ;  /* 0x000000488d8d7210 */ /* 0x080fe20007fde0ff */
[----:B------:R-:W-:Y:S01]  /*14ce0*/  IMAD.X R70, R70, 0x1, R71, P5 ;  /* 0x0000000146467824 */ /* 0x000fe200028e0647 */
[----:B------:R-:W-:-:S03]  /*14cf0*/  IADD3 R142, P5, PT, R142, R72, RZ ;  /* 0x000000488e8e7210 */ /* 0x000fc60007fbe0ff */
[----:B---3--:R-:W-:Y:S01]  /*14d00*/  @P3 IMAD.MOV.U32 R5, RZ, RZ, R70 ;  /* 0x000000ffff053224 */ /* 0x008fe200078e0046 */
[----:B------:R0:W-:Y:S04]  /*14d10*/  STL [R1+0x3a4], R70 ;  /* 0x0003a44601007387 */ /* 0x0001e80000100800 */
[----:B------:R1:W5:Y:S04]  /*14d20*/  @P3 LDG.E.U16 R108, desc[UR20][R4.64] ;  /* 0x00000014046c3981 */ /* 0x000368000c1e1500 */
[----:B0-----:R-:W2:Y:S04]  /*14d30*/  LDL.LU R70, [R1+0x3bc] ;  /* 0x0003bc0001467983 */ /* 0x001ea80000300800 */
[----:B------:R0:W-:Y:S04]  /*14d40*/  STL [R1+0x3b0], R141 ;  /* 0x0003b08d01007387 */ /* 0x0001e80000100800 */
[----:B------:R-:W3:Y:S04]  /*14d50*/  LDL.LU R143, [R1+0x3c8] ;  /* 0x0003c800018f7983 */ /* 0x000ee80000300800 */
[----:B------:R-:W-:Y:S04]  /*14d60*/  STL [R1+0x3b8], R142 ;  /* 0x0003b88e01007387 */ /* 0x000fe80000100800 */
[----:B------:R-:W3:Y:S04]  /*14d70*/  LDL.LU R68, [R1+0x3d0] ;  /* 0x0003d00001447983 */ /* 0x000ee80000300800 */
[----:B------:R-:W3:Y:S01]  /*14d80*/  LDL.LU R5, [R1+0x3ac] ;  /* 0x0003ac0001057983 */ /* 0x000ee20000300800 */
[----:B------:R-:W-:-:S02]  /*14d90*/  ISETP.GT.AND P4, PT, R110, 0x3, PT ;  /* 0x000000036e00780c */ /* 0x000fc40003f84270 */
[C---:B------:R-:W-:Y:S02]  /*14da0*/  ISETP.GT.AND P1, PT, R110.reuse, 0x4, PT ;  /* 0x000000046e00780c */ /* 0x040fe40003f24270 */
[----:B------:R-:W-:Y:S02]  /*14db0*/  PRMT R107, RZ, 0x7610, R107 ;  /* 0x00007610ff6b7816 */ /* 0x000fe4000000006b */
[----:B------:R-:W-:Y:S02]  /*14dc0*/  ISETP.GT.AND P3, PT, R110, 0x5, PT ;  /* 0x000000056e00780c */ /* 0x000fe40003f64270 */
[----:B------:R-:W-:-:S05]  /*14dd0*/  PRMT R6, RZ, 0x7610, R6 ;  /* 0x00007610ff067816 */ /* 0x000fca0000000006 */
[----:B-1----:R-:W-:Y:S01]  /*14de0*/  @P4 IMAD.MOV.U32 R4, RZ, RZ, R141 ;  /* 0x000000ffff044224 */ /* 0x002fe200078e008d */
[----:B------:R-:W-:Y:S01]  /*14df0*/  PRMT R106, RZ, 0x7610, R106 ;  /* 0x00007610ff6a7816 */ /* 0x000fe2000000006a */
[----:B----4-:R-:W-:Y:S01]  /*14e00*/  IMAD.X R69, R69, 0x1, R71, P5 ;  /* 0x0000000145457824 */ /* 0x010fe200028e0647 */
[----:B------:R-:W-:-:S05]  /*14e10*/  IADD3 R0, P5, PT, R0, R72, RZ ;  /* 0x0000004800007210 */ /* 0x000fca0007fbe0ff */
[--C-:B--2---:R-:W-:Y:S02]  /*14e20*/  IMAD.X R70, R70, 0x1, R71.reuse, P5 ;  /* 0x0000000146467824 */ /* 0x104fe400028e0647 */
[----:B---3--:R-:W-:Y:S01]  /*14e30*/  IMAD.X R5, R5, 0x1, R71, P6 ;  /* 0x0000000105057824 */ /* 0x008fe200030e0647 */
[----:B------:R-:W-:-:S04]  /*14e40*/  IADD3 R143, P6, PT, R143, R72, RZ ;  /* 0x000000488f8f7210 */ /* 0x000fc80007fde0ff */
[----:B------:R1:W-:Y:S04]  /*14e50*/  STL [R1+0x3ac], R5 ;  /* 0x0003ac0501007387 */ /* 0x0003e80000100800 */
[----:B------:R2:W5:Y:S01]  /*14e60*/  @P4 LDG.E.U16 R107, desc[UR20][R4.64] ;  /* 0x00000014046b4981 */ /* 0x000562000c1e1500 */
[----:B------:R-:W-:-:S03]  /*14e70*/  IADD3 R68, P5, PT, R68, R72, RZ ;  /* 0x0000004844447210 */ /* 0x000fc60007fbe0ff */
[----:B------:R3:W-:Y:S04]  /*14e80*/  STL [R1+0x3b4], R69 ;  /* 0x0003b44501007387 */ /* 0x0007e80000100800 */
[----:B0-----:R-:W4:Y:S01]  /*14e90*/  LDL.LU R141, [R1+0x3cc] ;  /* 0x0003cc00018d7983 */ /* 0x001f220000300800 */
[----:B--2---:R-:W-:Y:S02]  /*14ea0*/  @P1 IMAD.MOV.U32 R4, RZ, RZ, R142 ;  /* 0x000000ffff041224 */ /* 0x004fe400078e008e */
[----:B-1----:R-:W-:Y:S02]  /*14eb0*/  @P1 IMAD.MOV.U32 R5, RZ, RZ, R69 ;  /* 0x000000ffff051224 */ /* 0x002fe400078e0045 */
[----:B---3--:R-:W2:Y:S04]  /*14ec0*/  LDL.LU R69, [R1+0x3d8] ;  /* 0x0003d80001457983 */ /* 0x008ea80000300800 */
[----:B------:R-:W-:Y:S04]  /*14ed0*/  STL [R1+0x3c0], R0 ;  /* 0x0003c00001007387 */ /* 0x000fe80000100800 */
[----:B------:R0:W5:Y:S04]  /*14ee0*/  @P1 LDG.E.U16 R6, desc[UR20][R4.64] ;  /* 0x0000001404061981 */ /* 0x000168000c1e1500 */
[----:B------:R1:W-:Y:S01]  /*14ef0*/  STL [R1+0x3bc], R70 ;  /* 0x0003bc4601007387 */ /* 0x0003e20000100800 */
[----:B0-----:R-:W-:-:S02]  /*14f00*/  @P3 IMAD.MOV.U32 R4, RZ, RZ, R0 ;  /* 0x000000ffff043224 */ /* 0x001fc400078e0000 */
[----:B------:R-:W-:Y:S02]  /*14f10*/  @P3 IMAD.MOV.U32 R5, RZ, RZ, R70 ;  /* 0x000000ffff053224 */ /* 0x000fe400078e0046 */
[----:B-1----:R-:W3:Y:S04]  /*14f20*/  LDL.LU R70, [R1+0x3d4] ;  /* 0x0003d40001467983 */ /* 0x002ee80000300800 */
[----:B------:R-:W-:Y:S04]  /*14f30*/  STL [R1+0x3c8], R143 ;  /* 0x0003c88f01007387 */ /* 0x000fe80000100800 */
[----:B------:R-:W3:Y:S04]  /*14f40*/  LDL.LU R142, [R1+0x3e0] ;  /* 0x0003e000018e7983 */ /* 0x000ee80000300800 */
[----:B------:R-:W-:Y:S04]  /*14f50*/  STL [R1+0x3d0], R68 ;  /* 0x0003d04401007387 */ /* 0x000fe80000100800 */
[----:B------:R-:W3:Y:S04]  /*14f60*/  LDL.LU R0, [R1+0x3e8] ;  /* 0x0003e80001007983 */ /* 0x000ee80000300800 */
[----:B------:R0:W5:Y:S04]  /*14f70*/  @P3 LDG.E.U16 R106, desc[UR20][R4.64] ;  /* 0x00000014046a3981 */ /* 0x000168000c1e1500 */
[----:B------:R-:W3:Y:S01]  /*14f80*/  LDL.LU R5, [R1+0x3c4] ;  /* 0x0003c40001057983 */ /* 0x000ee20000300800 */
[----:B------:R-:W-:-:S02]  /*14f90*/  ISETP.GT.AND P4, PT, R110, 0x6, PT ;  /* 0x000000066e00780c */ /* 0x000fc40003f84270 */
[C---:B------:R-:W-:Y:S02]  /*14fa0*/  ISETP.GT.AND P1, PT, R110.reuse, 0x7, PT ;  /* 0x000000076e00780c */ /* 0x040fe40003f24270 */
[----:B------:R-:W-:Y:S02]  /*14fb0*/  PRMT R7, RZ, 0x7610, R7 ;  /* 0x00007610ff077816 */ /* 0x000fe40000000007 */
[----:B------:R-:W-:Y:S02]  /*14fc0*/  ISETP.GT.AND P3, PT, R110, 0x8, PT ;  /* 0x000000086e00780c */ /* 0x000fe40003f64270 */
[----:B------:R-:W-:-:S05]  /*14fd0*/  PRMT R105, RZ, 0x7610, R105 ;  /* 0x00007610ff697816 */ /* 0x000fca0000000069 */
[----:B0-----:R-:W-:Y:S01]  /*14fe0*/  @P4 IMAD.MOV.U32 R4, RZ, RZ, R143 ;  /* 0x000000ffff044224 */ /* 0x001fe200078e008f */
[----:B------:R-:W-:Y:S01]  /*14ff0*/  PRMT R104, RZ, 0x7610, R104 ;  /* 0x00007610ff687816 */ /* 0x000fe20000000068 */
[----:B----4-:R-:W-:Y:S01]  /*15000*/  IMAD.X R141, R141, 0x1, R71, P5 ;  /* 0x000000018d8d7824 */ /* 0x010fe200028e0647 */
[----:B--2---:R-:W-:-:S05]  /*15010*/  IADD3 R69, P5, PT, R69, R72, RZ ;  /* 0x0000004845457210 */ /* 0x004fca0007fbe0ff */
[--C-:B---3--:R-:W-:Y:S01]  /*15020*/  IMAD.X R70, R70, 0x1, R71.reuse, P5 ;  /* 0x0000000146467824 */ /* 0x108fe200028e0647 */
[-C--:B------:R-:W-:Y:S01]  /*15030*/  IADD3 R0, P5, PT, R0, R72.reuse, RZ ;  /* 0x0000004800007210 */ /* 0x080fe20007fbe0ff */
[----:B------:R-:W-:Y:S01]  /*15040*/  IMAD.X R5, R5, 0x1, R71, P6 ;  /* 0x0000000105057824 */ /* 0x000fe200030e0647 */
[----:B------:R-:W-:-:S04]  /*15050*/  IADD3 R142, P6, PT, R142, R72, RZ ;  /* 0x000000488e8e7210 */ /* 0x000fc80007fde0ff */
[----:B------:R0:W-:Y:S04]  /*15060*/  STL [R1+0x3c4], R5 ;  /* 0x0003c40501007387 */ /* 0x0001e80000100800 */
[----:B------:R1:W5:Y:S04]  /*15070*/  @P4 LDG.E.U16 R7, desc[UR20][R4.64] ;  /* 0x0000001404074981 */ /* 0x000368000c1e1500 */
[----:B------:R2:W-:Y:S01]  /*15080*/  STL [R1+0x3cc], R141 ;  /* 0x0003cc8d01007387 */ /* 0x0005e20000100800 */
[----:B-1----:R-:W-:Y:S02]  /*15090*/  @P1 IMAD.MOV.U32 R4, RZ, RZ, R68 ;  /* 0x000000ffff041224 */ /* 0x002fe400078e0044 */
[----:B0-----:R-:W-:-:S02]  /*150a0*/  @P1 IMAD.MOV.U32 R5, RZ, RZ, R141 ;  /* 0x000000ffff051224 */ /* 0x001fc400078e008d */
[----:B--2---:R-:W2:Y:S04]  /*150b0*/  LDL.LU R141, [R1+0x3e4] ;  /* 0x0003e400018d7983 */ /* 0x004ea80000300800 */
[----:B------:R-:W3:Y:S04]  /*150c0*/  LDL.LU R68, [R1+0x3f0] ;  /* 0x0003f00001447983 */ /* 0x000ee80000300800 */
[----:B------:R-:W-:Y:S04]  /*150d0*/  STL [R1+0x3d8], R69 ;  /* 0x0003d84501007387 */ /* 0x000fe80000100800 */
[----:B------:R0:W5:Y:S04]  /*150e0*/  @P1 LDG.E.U16 R105, desc[UR20][R4.64] ;  /* 0x0000001404691981 */ /* 0x000168000c1e1500 */
[----:B------:R1:W-:Y:S01]  /*150f0*/  STL [R1+0x3d4], R70 ;  /* 0x0003d44601007387 */ /* 0x0003e20000100800 */
[----:B0-----:R-:W-:-:S02]  /*15100*/  @P3 IMAD.MOV.U32 R4, RZ, RZ, R69 ;  /* 0x000000ffff043224 */ /* 0x001fc400078e0045 */
[----:B------:R-:W-:Y:S02]  /*15110*/  @P3 IMAD.MOV.U32 R5, RZ, RZ, R70 ;  /* 0x000000ffff053224 */ /* 0x000fe400078e0046 */
[----:B-1----:R-:W4:Y:S04]  /*15120*/  LDL.LU R70, [R1+0x3ec] ;  /* 0x0003ec0001467983 */ /* 0x002f280000300800 */
[----:B------:R-:W-:Y:S04]  /*15130*/  STL [R1+0x3e0], R142 ;  /* 0x0003e08e01007387 */ /* 0x000fe80000100800 */
[----:B------:R-:W4:Y:S04]  /*15140*/  LDL.LU R143, [R1+0x3f8] ;  /* 0x0003f800018f7983 */ /* 0x000f280000300800 */
[----:B------:R-:W-:Y:S04]  /*15150*/  STL [R1+0x3e8], R0 ;  /* 0x0003e80001007387 */ /* 0x000fe80000100800 */
[----:B------:R-:W4:Y:S04]  /*15160*/  LDL.LU R69, [R1+0x400] ;  /* 0x0004000001457983 */ /* 0x000f280000300800 */
[----:B------:R0:W5:Y:S04]  /*15170*/  @P3 LDG.E.U16 R104, desc[UR20][R4.64] ;  /* 0x0000001404683981 */ /* 0x000168000c1e1500 */
[----:B------:R-:W4:Y:S01]  /*15180*/  LDL.LU R5, [R1+0x3dc] ;  /* 0x0003dc0001057983 */ /* 0x000f220000300800 */
[----:B------:R-:W-:-:S02]  /*15190*/  ISETP.GT.AND P4, PT, R110, 0x9, PT ;  /* 0x000000096e00780c */ /* 0x000fc40003f84270 */
[C---:B------:R-:W-:Y:S02]  /*151a0*/  ISETP.GT.AND P1, PT, R110.reuse, 0xa, PT ;  /* 0x0000000a6e00780c */ /* 0x040fe40003f24270 */
[----:B------:R-:W-:Y:S02]  /*151b0*/  PRMT R8, RZ, 0x7610, R8 ;  /* 0x00007610ff087816 */ /* 0x000fe40000000008 */
[----:B------:R-:W-:Y:S02]  /*151c0*/  ISETP.GT.AND P3, PT, R110, 0xb, PT ;  /* 0x0000000b6e00780c */ /* 0x000fe40003f64270 */
[----:B------:R-:W-:-:S05]  /*151d0*/  PRMT R9, RZ, 0x7610, R9 ;  /* 0x00007610ff097816 */ /* 0x000fca0000000009 */
[----:B0-----:R-:W-:Y:S01]  /*151e0*/  @P4 IMAD.MOV.U32 R4, RZ, RZ, R142 ;  /* 0x000000ffff044224 */ /* 0x001fe200078e008e */
[----:B------:R-:W-:Y:S01]  /*151f0*/  PRMT R103, RZ, 0x7610, R103 ;  /* 0x00007610ff677816 */ /* 0x000fe20000000067 */
[----:B--2---:R-:W-:Y:S01]  /*15200*/  IMAD.X R141, R141, 0x1, R71, P5 ;  /* 0x000000018d8d7824 */ /* 0x004fe200028e0647 */
[----:B---3--:R-:W-:-:S05]  /*15210*/  IADD3 R68, P5, PT, R68, R72, RZ ;  /* 0x0000004844447210 */ /* 0x008fca0007fbe0ff */
[--C-:B----4-:R-:W-:Y:S01]  /*15220*/  IMAD.X R70, R70, 0x1, R71.reuse, P5 ;  /* 0x0000000146467824 */ /* 0x110fe200028e0647 */
        /* <DEDUP_REMOVED lines=688> */
[----:B------:R0:W-:Y:S04]  /*17d30*/  STL [R1+0x5f0], R142 ;  /* 0x0005f08e01007387 */ /* 0x0001e80000100800 */
        /* <DEDUP_REMOVED lines=10> */
[----:B-1----:R-:W-:Y:S01]  /*17de0*/  @P4 IMAD.MOV.U32 R4, RZ, RZ, R142 ;  /* 0x000000ffff044224 */ /* 0x002fe200078e008e */
[----:B------:R-:W-:Y:S01]  /*17df0*/  PRMT R134, RZ, 0x7610, R134 ;  /* 0x00007610ff867816 */ /* 0x000fe20000000086 */
[----:B--2---:R-:W-:Y:S01]  /*17e00*/  IMAD.X R141, R141, 0x1, R71, P5 ;  /* 0x000000018d8d7824 */ /* 0x004fe200028e0647 */
[----:B---3--:R-:W-:-:S05]  /*17e10*/  IADD3 R0, P5, PT, R0, R72, RZ ;  /* 0x0000004800007210 */ /* 0x008fca0007fbe0ff */
[--C-:B----4-:R-:W-:Y:S01]  /*17e20*/  IMAD.X R70, R70, 0x1, R71.reuse, P5 ;  /* 0x0000000146467824 */ /* 0x110fe200028e0647 */
[----:B------:R-:W-:Y:S01]  /*17e30*/  IADD3 R68, P5, PT, R68, R72, RZ ;  /* 0x0000004844447210 */ /* 0x000fe20007fbe0ff */
[----:B------:R-:W-:-:S05]  /*17e40*/  IMAD.X R5, R5, 0x1, R71, P6 ;  /* 0x0000000105057824 */ /* 0x000fca00030e0647 */
[----:B------:R1:W-:Y:S04]  /*17e50*/  STL [R1+0x5ec], R5 ;  /* 0x0005ec0501007387 */ /* 0x0003e80000100800 */
[----:B------:R2:W5:Y:S01]  /*17e60*/  @P4 LDG.E.U16 R135, desc[UR20][R4.64] ;  /* 0x0000001404874981 */ /* 0x000562000c1e1500 */
[----:B------:R-:W-:-:S03]  /*17e70*/  IADD3 R143, P6, PT, R143, R72, RZ ;  /* 0x000000488f8f7210 */ /* 0x000fc60007fde0ff */
[----:B------:R3:W-:Y:S04]  /*17e80*/  STL [R1+0x5f4], R141 ;  /* 0x0005f48d01007387 */ /* 0x0007e80000100800 */
[----:B0-----:R-:W4:Y:S01]  /*17e90*/  LDL.LU R142, [R1+0x60c] ;  /* 0x00060c00018e7983 */ /* 0x001f220000300800 */
[----:B--2---:R-:W-:Y:S02]  /*17ea0*/  @P1 IMAD.MOV.U32 R4, RZ, RZ, R69 ;  /* 0x000000ffff041224 */ /* 0x004fe400078e0045 */
[----:B-1----:R-:W-:Y:S01]  /*17eb0*/  @P1 IMAD.MOV.U32 R5, RZ, RZ, R141 ;  /* 0x000000ffff051224 */ /* 0x002fe200078e008d */
[----:B------:R-:W2:Y:S04]  /*17ec0*/  LDL.LU R69, [R1+0x618] ;  /* 0x0006180001457983 */ /* 0x000ea80000300800 */
[----:B------:R0:W5:Y:S04]  /*17ed0*/  @P1 LDG.E.U16 R136, desc[UR20][R4.64] ;  /* 0x0000001404881981 */ /* 0x000168000c1e1500 */
[----:B------:R-:W-:Y:S04]  /*17ee0*/  STL [R1+0x600], R0 ;  /* 0x0006000001007387 */ /* 0x000fe80000100800 */
[----:B------:R1:W-:Y:S01]  /*17ef0*/  STL [R1+0x5fc], R70 ;  /* 0x0005fc4601007387 */ /* 0x0003e20000100800 */
[----:B0-----:R-:W-:-:S02]  /*17f00*/  @P3 IMAD.MOV.U32 R4, RZ, RZ, R0 ;  /* 0x000000ffff043224 */ /* 0x001fc400078e0000 */
[----:B------:R-:W-:Y:S01]  /*17f10*/  @P3 IMAD.MOV.U32 R5, RZ, RZ, R70 ;  /* 0x000000ffff053224 */ /* 0x000fe200078e0046 */
[----:B---3--:R-:W3:Y:S04]  /*17f20*/  LDL.LU R141, [R1+0x614] ;  /* 0x00061400018d7983 */ /* 0x008ee80000300800 */
[----:B------:R0:W-:Y:S04]  /*17f30*/  STL [R1+0x608], R143 ;  /* 0x0006088f01007387 */ /* 0x0001e80000100800 */
[----:B-1----:R-:W3:Y:S04]  /*17f40*/  LDL.LU R70, [R1+0x620] ;  /* 0x0006200001467983 */ /* 0x002ee80000300800 */
[----:B------:R-:W-:Y:S04]  /*17f50*/  STL [R1+0x610], R68 ;  /* 0x0006104401007387 */ /* 0x000fe80000100800 */
[----:B------:R1:W5:Y:S04]  /*17f60*/  @P3 LDG.E.U16 R134, desc[UR20][R4.64] ;  /* 0x0000001404863981 */ /* 0x000368000c1e1500 */
[----:B------:R-:W3:Y:S01]  /*17f70*/  LDL.LU R0, [R1+0x628] ;  /* 0x0006280001007983 */ /* 0x000ee20000300800 */
[----:B-1----:R-:W-:-:S03]  /*17f80*/  IMAD.MOV.U32 R5, RZ, RZ, R143 ;  /* 0x000000ffff057224 */ /* 0x002fc600078e008f */
[----:B0-----:R-:W5:Y:S04]  /*17f90*/  LDL.LU R143, [R1+0xa34] ;  /* 0x000a3400018f7983 */ /* 0x001f680000300800 */
[----:B------:R-:W3:Y:S01]  /*17fa0*/  LDL.LU R4, [R1+0x604] ;  /* 0x0006040001047983 */ /* 0x000ee20000300800 */
[C---:B------:R-:W-:Y:S02]  /*17fb0*/  ISETP.GT.AND P4, PT, R110.reuse, 0x4e, PT ;  /* 0x0000004e6e00780c */ /* 0x040fe40003f84270 */
[C---:B------:R-:W-:Y:S02]  /*17fc0*/  ISETP.GT.AND P1, PT, R110.reuse, 0x4f, PT ;  /* 0x0000004f6e00780c */ /* 0x040fe40003f24270 */
[----:B------:R-:W-:Y:S02]  /*17fd0*/  PRMT R133, RZ, 0x7610, R133 ;  /* 0x00007610ff857816 */ /* 0x000fe40000000085 */
[----:B------:R-:W-:-:S02]  /*17fe0*/  ISETP.GT.AND P3, PT, R110, 0x50, PT ;  /* 0x000000506e00780c */ /* 0x000fc40003f64270 */
[----:B------:R-:W-:Y:S02]  /*17ff0*/  PRMT R132, RZ, 0x7610, R132 ;  /* 0x00007610ff847816 */ /* 0x000fe40000000084 */
[----:B------:R-:W-:Y:S01]  /*18000*/  PRMT R131, RZ, 0x7610, R131 ;  /* 0x00007610ff837816 */ /* 0x000fe20000000083 */
[----:B----4-:R-:W-:Y:S01]  /*18010*/  IMAD.X R142, R142, 0x1, R71, P5 ;  /* 0x000000018e8e7824 */ /* 0x010fe200028e0647 */
[----:B--2---:R-:W-:-:S05]  /*18020*/  IADD3 R69, P5, PT, R69, R72, RZ ;  /* 0x0000004845457210 */ /* 0x004fca0007fbe0ff */
[--C-:B---3--:R-:W-:Y:S02]  /*18030*/  IMAD.X R141, R141, 0x1, R71.reuse, P5 ;  /* 0x000000018d8d7824 */ /* 0x108fe400028e0647 */
[----:B------:R-:W-:-:S05]  /*18040*/  IMAD.X R4, R4, 0x1, R71, P6 ;  /* 0x0000000104047824 */ /* 0x000fca00030e0647 */
[-C--:B------:R-:W-:Y:S01]  /*18050*/  @P4 LOP3.LUT R5, R5, R4.reuse, RZ, 0x3c, !PT ;  /* 0x0000000405054212 */ /* 0x080fe200078e3cff */
[----:B------:R0:W-:Y:S03]  /*18060*/  STL [R1+0x604], R4 ;  /* 0x0006040401007387 */ /* 0x0001e60000100800 */
[----:B0-----:R-:W-:-:S04]  /*18070*/  @P4 LOP3.LUT R4, R5, R4, RZ, 0x3c, !PT ;  /* 0x0000000405044212 */ /* 0x001fc800078e3cff */
[----:B------:R-:W-:Y:S01]  /*18080*/  @P4 LOP3.LUT R5, R5, R4, RZ, 0x3c, !PT ;  /* 0x0000000405054212 */ /* 0x000fe200078e3cff */
[----:B------:R0:W-:Y:S04]  /*18090*/  STL [R1+0x60c], R142 ;  /* 0x00060c8e01007387 */ /* 0x0001e80000100800 */
[----:B------:R1:W5:Y:S01]  /*180a0*/  @P4 LDG.E.U16 R133, desc[UR20][R4.64] ;  /* 0x0000001404854981 */ /* 0x000362000c1e1500 */
[-C--:B------:R-:W-:Y:S02]  /*180b0*/  IADD3 R70, P6, PT, R70, R72.reuse, RZ ;  /* 0x0000004846467210 */ /* 0x080fe40007fde0ff */
[----:B------:R-:W-:Y:S01]  /*180c0*/  IADD3 R0, P5, PT, R0, R72, RZ ;  /* 0x0000004800007210 */ /* 0x000fe20007fbe0ff */
[----:B-1----:R-:W-:Y:S02]  /*180d0*/  @P1 IMAD.MOV.U32 R4, RZ, RZ, R68 ;  /* 0x000000ffff041224 */ /* 0x002fe400078e0044 */
[----:B------:R-:W-:Y:S01]  /*180e0*/  @P1 IMAD.MOV.U32 R5, RZ, RZ, R142 ;  /* 0x000000ffff051224 */ /* 0x000fe200078e008e */
[----:B------:R-:W2:Y:S04]  /*180f0*/  LDL.LU R68, [R1+0x624] ;  /* 0x0006240001447983 */ /* 0x000ea80000300800 */
[----:B0-----:R-:W3:Y:S04]  /*18100*/  LDL.LU R142, [R1+0x630] ;  /* 0x00063000018e7983 */ /* 0x001ee80000300800 */
[----:B------:R0:W5:Y:S04]  /*18110*/  @P1 LDG.E.U16 R132, desc[UR20][R4.64] ;  /* 0x0000001404841981 */ /* 0x000168000c1e1500 */
[----:B------:R-:W-:Y:S04]  /*18120*/  STL [R1+0x618], R69 ;  /* 0x0006184501007387 */ /* 0x000fe80000100800 */
[----:B------:R1:W-:Y:S01]  /*18130*/  STL [R1+0x614], R141 ;  /* 0x0006148d01007387 */ /* 0x0003e20000100800 */
[----:B0-----:R-:W-:-:S02]  /*18140*/  @P3 IMAD.MOV.U32 R4, RZ, RZ, R69 ;  /* 0x000000ffff043224 */ /* 0x001fc400078e0045 */
[----:B------:R-:W-:-:S05]  /*18150*/  @P3 IMAD.MOV.U32 R5, RZ, RZ, R141 ;  /* 0x000000ffff053224 */ /* 0x000fca00078e008d */
[----:B------:R0:W5:Y:S04]  /*18160*/  @P3 LDG.E.U16 R131, desc[UR20][R4.64] ;  /* 0x0000001404833981 */ /* 0x000168000c1e1500 */
[----:B-1----:R-:W4:Y:S04]  /*18170*/  LDL.LU R141, [R1+0x638] ;  /* 0x00063800018d7983 */ /* 0x002f280000300800 */
[----:B------:R1:W-:Y:S04]  /*18180*/  STL [R1+0x620], R70 ;  /* 0x0006204601007387 */ /* 0x0003e80000100800 */
[----:B------:R-:W4:Y:S04]  /*18190*/  LDL.LU R69, [R1+0x640] ;  /* 0x0006400001457983 */ /* 0x000f280000300800 */
[----:B------:R-:W-:Y:S04]  /*181a0*/  STL [R1+0x628], R0 ;  /* 0x0006280001007387 */ /* 0x000fe80000100800 */
[----:B------:R-:W4:Y:S01]  /*181b0*/  LDL.LU R5, [R1+0x61c] ;  /* 0x00061c0001057983 */ /* 0x000f220000300800 */
[----:B------:R-:W-:-:S02]  /*181c0*/  ISETP.GT.AND P4, PT, R110, 0x51, PT ;  /* 0x000000516e00780c */ /* 0x000fc40003f84270 */
[----:B------:R-:W-:Y:S02]  /*181d0*/  ISETP.GT.AND P1, PT, R110, 0x52, PT ;  /* 0x000000526e00780c */ /* 0x000fe40003f24270 */
[----:B------:R-:W-:Y:S02]  /*181e0*/  PRMT R129, RZ, 0x7610, R129 ;  /* 0x00007610ff817816 */ /* 0x000fe40000000081 */
[----:B------:R-:W-:-:S07]  /*181f0*/  PRMT R130, RZ, 0x7610, R130 ;  /* 0x00007610ff827816 */ /* 0x000fce0000000082 */
[----:B0-----:R-:W-:Y:S02]  /*18200*/  @P4 IMAD.MOV.U32 R4, RZ, RZ, R70 ;  /* 0x000000ffff044224 */ /* 0x001fe400078e0046 */
[--C-:B--2---:R-:W-:Y:S01]  /*18210*/  IMAD.X R68, R68, 0x1, R71.reuse, P5 ;  /* 0x0000000144447824 */ /* 0x104fe200028e0647 */
[----:B---3--:R-:W-:Y:S01]  /*18220*/  IADD3 R142, P5, PT, R142, R72, RZ ;  /* 0x000000488e8e7210 */ /* 0x008fe20007fbe0ff */
[----:B----4-:R-:W-:-:S05]  /*18230*/  IMAD.X R5, R5, 0x1, R71, P6 ;  /* 0x0000000105057824 */ /* 0x010fca00030e0647 */
[----:B------:R0:W-:Y:S04]  /*18240*/  STL [R1+0x61c], R5 ;  /* 0x00061c0501007387 */ /* 0x0001e80000100800 */
[----:B------:R2:W5:Y:S04]  /*18250*/  @P4 LDG.E.U16 R129, desc[UR20][R4.64] ;  /* 0x0000001404814981 */ /* 0x000568000c1e1500 */
[----:B------:R3:W-:Y:S04]  /*18260*/  STL [R1+0x624], R68 ;  /* 0x0006244401007387 */ /* 0x0007e80000100800 */
[----:B-1----:R-:W4:Y:S01]  /*18270*/  LDL.LU R70, [R1+0x63c] ;  /* 0x00063c0001467983 */ /* 0x002f220000300800 */
[----:B--2---:R-:W-:-:S02]  /*18280*/  @P1 IMAD.MOV.U32 R4, RZ, RZ, R0 ;  /* 0x000000ffff041224 */ /* 0x004fc400078e0000 */
[----:B0-----:R-:W-:Y:S02]  /*18290*/  @P1 IMAD.MOV.U32 R5, RZ, RZ, R68 ;  /* 0x000000ffff051224 */ /* 0x001fe400078e0044 */
[----:B---3--:R-:W2:Y:S04]  /*182a0*/  LDL.LU R68, [R1+0x648] ;  /* 0x0006480001447983 */ /* 0x008ea80000300800 */
[----:B------:R-:W3:Y:S04]  /*182b0*/  LDL.LU R0, [R1+0x650] ;  /* 0x0006500001007983 */ /* 0x000ee80000300800 */
[----:B------:R0:W5:Y:S04]  /*182c0*/  @P1 LDG.E.U16 R130, desc[UR20][R4.64] ;  /* 0x0000001404821981 */ /* 0x000168000c1e1500 */
[----:B------:R1:W-:Y:S01]  /*182d0*/  STL [R1+0x630], R142 ;  /* 0x0006308e01007387 */ /* 0x0003e20000100800 */
[----:B0-----:R-:W-:-:S03]  /*182e0*/  IMAD.MOV.U32 R5, RZ, RZ, R142 ;  /* 0x000000ffff057224 */ /* 0x001fc600078e008e */
[----:B-1----:R-:W5:Y:S04]  /*182f0*/  LDL.LU R142, [R1+0xa30] ;  /* 0x000a3000018e7983 */ /* 0x002f680000300800 */
[----:B------:R-:W2:Y:S01]  /*18300*/  LDL.LU R4, [R1+0x62c] ;  /* 0x00062c0001047983 */ /* 0x000ea20000300800 */
[----:B------:R-:W-:Y:S02]  /*18310*/  ISETP.GT.AND P3, PT, R110, 0x53, PT ;  /* 0x000000536e00780c */ /* 0x000fe40003f64270 */
[----:B------:R-:W-:Y:S02]  /*18320*/  PRMT R128, RZ, 0x7610, R128 ;  /* 0x00007610ff807816 */ /* 0x000fe40000000080 */
[----:B------:R-:W-:Y:S01]  /*18330*/  IADD3 R141, P6, PT, R141, R72, RZ ;  /* 0x000000488d8d7210 */ /* 0x000fe20007fde0ff */
[----:B--2---:R-:W-:-:S08]  /*18340*/  IMAD.X R4, R4, 0x1, R71, P5 ;  /* 0x0000000104047824 */ /* 0x004fd000028e0647 */
[-C--:B------:R-:W-:Y:S01]  /*18350*/  @P3 LOP3.LUT R5, R5, R4.reuse, RZ, 0x3c, !PT ;  /* 0x0000000405053212 */ /* 0x080fe200078e3cff */
[----:B------:R0:W-:Y:S03]  /*18360*/  STL [R1+0x62c], R4 ;  /* 0x00062c0401007387 */ /* 0x0001e60000100800 */
[----:B0-----:R-:W-:-:S04]  /*18370*/  @P3 LOP3.LUT R4, R5, R4, RZ, 0x3c, !PT ;  /* 0x0000000405043212 */ /* 0x001fc800078e3cff */
[----:B------:R-:W-:Y:S01]  /*18380*/  @P3 LOP3.LUT R5, R5, R4, RZ, 0x3c, !PT ;  /* 0x0000000405053212 */ /* 0x000fe200078e3cff */
[----:B------:R0:W-:Y:S04]  /*18390*/  STL [R1+0x638], R141 ;  /* 0x0006388d01007387 */ /* 0x0001e80000100800 */
[----:B------:R1:W5:Y:S02]  /*183a0*/  @P3 LDG.E.U16 R128, desc[UR20][R4.64] ;  /* 0x0000001404803981 */ /* 0x000364000c1e1500 */
[----:B-1----:R-:W-:Y:S02]  /*183b0*/  IMAD.MOV.U32 R5, RZ, RZ, R141 ;  /* 0x000000ffff057224 */ /* 0x002fe400078e008d */
[----:B0-----:R-:W5:Y:S04]  /*183c0*/  LDL.LU R141, [R1+0xa2c] ;  /* 0x000a2c00018d7983 */ /* 0x001f680000300800 */
[----:B------:R-:W2:Y:S01]  /*183d0*/  LDL.LU R4, [R1+0x634] ;  /* 0x0006340001047983 */ /* 0x000ea20000300800 */
[----:B------:R-:W-:-:S02]  /*183e0*/  ISETP.GT.AND P4, PT, R110, 0x54, PT ;  /* 0x000000546e00780c */ /* 0x000fc40003f84270 */
[----:B------:R-:W-:-:S05]  /*183f0*/  IADD3 R69, P5, PT, R69, R72, RZ ;  /* 0x0000004845457210 */ /* 0x000fca0007fbe0ff */
[----:B------:R-:W-:Y:S01]  /*18400*/  STL [R1+0x640], R69 ;  /* 0x0006404501007387 */ /* 0x000fe20000100800 */
[----:B------:R-:W-:Y:S02]  /*18410*/  ISETP.GT.AND P1, PT, R110, 0x55, PT ;  /* 0x000000556e00780c */ /* 0x000fe40003f24270 */
[----:B------:R-:W-:Y:S01]  /*18420*/  PRMT R127, RZ, 0x7610, R127 ;  /* 0x00007610ff7f7816 */ /* 0x000fe2000000007f */
[--C-:B----4-:R-:W-:Y:S01]  /*18430*/  IMAD.X R70, R70, 0x1, R71.reuse, P5 ;  /* 0x0000000146467824 */ /* 0x110fe200028e0647 */
[----:B------:R-:W-:Y:S01]  /*18440*/  PRMT R126, RZ, 0x7610, R126 ;  /* 0x00007610ff7e7816 */ /* 0x000fe2000000007e */
[----:B--2---:R-:W-:-:S05]  /*18450*/  IMAD.X R4, R4, 0x1, R71, P6 ;  /* 0x0000000104047824 */ /* 0x004fca00030e0647 */
[-C--:B------:R-:W-:Y:S01]  /*18460*/  @P4 LOP3.LUT R5, R5, R4.reuse, RZ, 0x3c, !PT ;  /* 0x0000000405054212 */ /* 0x080fe200078e3cff */
[----:B------:R0:W-:Y:S03]  /*18470*/  STL [R1+0x634], R4 ;  /* 0x0006340401007387 */ /* 0x0001e60000100800 */
[----:B0-----:R-:W-:-:S04]  /*18480*/  @P4 LOP3.LUT R4, R5, R4, RZ, 0x3c, !PT ;  /* 0x0000000405044212 */ /* 0x001fc800078e3cff */
[----:B------:R-:W-:-:S05]  /*18490*/  @P4 LOP3.LUT R5, R5, R4, RZ, 0x3c, !PT ;  /* 0x0000000405054212 */ /* 0x000fca00078e3cff */
[----:B------:R0:W5:Y:S02]  /*184a0*/  @P4 LDG.E.U16 R127, desc[UR20][R4.64] ;  /* 0x00000014047f4981 */ /* 0x000164000c1e1500 */
[----:B0-----:R-:W-:Y:S02]  /*184b0*/  IMAD.MOV.U32 R4, RZ, RZ, R70 ;  /* 0x000000ffff047224 */ /* 0x001fe400078e0046 */
[----:B------:R-:W-:-:S05]  /*184c0*/  IMAD.MOV.U32 R5, RZ, RZ, R69 ;  /* 0x000000ffff057224 */ /* 0x000fca00078e0045 */
[----:B------:R-:W-:-:S04]  /*184d0*/  @P1 LOP3.LUT R5, R5, R4, RZ, 0x3c, !PT ;  /* 0x0000000405051212 */ /* 0x000fc800078e3cff */
[C---:B------:R-:W-:Y:S02]  /*184e0*/  @P1 LOP3.LUT R4, R5.reuse, R4, RZ, 0x3c, !PT ;  /* 0x0000000405041212 */ /* 0x040fe400078e3cff */
[----:B------:R-:W-:Y:S02]  /*184f0*/  IADD3 R68, P4, PT, R68, R72, RZ ;  /* 0x0000004844447210 */ /* 0x000fe40007f9e0ff */
[----:B------:R-:W-:Y:S01]  /*18500*/  @P1 LOP3.LUT R5, R5, R4, RZ, 0x3c, !PT ;  /* 0x0000000405051212 */ /* 0x000fe200078e3cff */
[----:B------:R0:W-:Y:S04]  /*18510*/  STL [R1+0x63c], R70 ;  /* 0x00063c4601007387 */ /* 0x0001e80000100800 */
[----:B------:R1:W5:Y:S04]  /*18520*/  @P1 LDG.E.U16 R126, desc[UR20][R4.64] ;  /* 0x00000014047e1981 */ /* 0x000368000c1e1500 */
[----:B0-----:R-:W5:Y:S04]  /*18530*/  LDL.LU R70, [R1+0xa28] ;  /* 0x000a280001467983 */ /* 0x001f680000300800 */
[----:B------:R-:W5:Y:S01]  /*18540*/  LDL.LU R69, [R1+0xa24] ;  /* 0x000a240001457983 */ /* 0x000f620000300800 */
[----:B-1----:R-:W-:-:S03]  /*18550*/  IMAD.MOV.U32 R5, RZ, RZ, R68 ;  /* 0x000000ffff057224 */ /* 0x002fc600078e0044 */
[----:B------:R0:W-:Y:S04]  /*18560*/  STL [R1+0x648], R68 ;  /* 0x0006484401007387 */ /* 0x0001e80000100800 */
[----:B0-----:R-:W5:Y:S04]  /*18570*/  LDL.LU R68, [R1+0xa20] ;  /* 0x000a200001447983 */ /* 0x001f680000300800 */
[----:B------:R-:W2:Y:S01]  /*18580*/  LDL.LU R4, [R1+0x644] ;  /* 0x0006440001047983 */ /* 0x000ea20000300800 */
[----:B------:R-:W-:Y:S02]  /*18590*/  ISETP.GT.AND P3, PT, R110, 0x56, PT ;  /* 0x000000566e00780c */ /* 0x000fe40003f64270 */
[----:B------:R-:W-:Y:S01]  /*185a0*/  PRMT R125, RZ, 0x7610, R125 ;  /* 0x00007610ff7d7816 */ /* 0x000fe2000000007d */
[----:B--2---:R-:W-:-:S10]  /*185b0*/  IMAD.X R4, R4, 0x1, R71, P4 ;  /* 0x0000000104047824 */ /* 0x004fd400020e0647 */
[-C--:B------:R-:W-:Y:S01]  /*185c0*/  @P3 LOP3.LUT R5, R5, R4.reuse, RZ, 0x3c, !PT ;  /* 0x0000000405053212 */ /* 0x080fe200078e3cff */
[----:B------:R0:W-:Y:S03]  /*185d0*/  STL [R1+0x644], R4 ;  /* 0x0006440401007387 */ /* 0x0001e60000100800 */
[----:B0-----:R-:W-:-:S04]  /*185e0*/  @P3 LOP3.LUT R4, R5, R4, RZ, 0x3c, !PT ;  /* 0x0000000405043212 */ /* 0x001fc800078e3cff */
[----:B------:R-:W-:-:S05]  /*185f0*/  @P3 LOP3.LUT R5, R5, R4, RZ, 0x3c, !PT ;  /* 0x0000000405053212 */ /* 0x000fca00078e3cff */
[----:B------:R0:W5:Y:S04]  /*18600*/  @P3 LDG.E.U16 R125, desc[UR20][R4.64] ;  /* 0x00000014047d3981 */ /* 0x000168000c1e1500 */
[----:B------:R-:W2:Y:S01]  /*18610*/  LDL.LU R5, [R1+0x64c] ;  /* 0x00064c0001057983 */ /* 0x000ea20000300800 */
[----:B------:R-:W-:Y:S02]  /*18620*/  ISETP.GT.AND P5, PT, R110, 0x57, PT ;  /* 0x000000576e00780c */ /* 0x000fe40003fa4270 */
[----:B---3--:R-:W-:Y:S02]  /*18630*/  IADD3 R0, P1, PT, R0, R72, RZ ;  /* 0x0000004800007210 */ /* 0x008fe40007f3e0ff */
[----:B------:R-:W-:-:S03]  /*18640*/  PRMT R124, RZ, 0x7610, R124 ;  /* 0x00007610ff7c7816 */ /* 0x000fc6000000007c */
[----:B------:R1:W-:Y:S06]  /*18650*/  STL [R1+0x650], R0 ;  /* 0x0006500001007387 */ /* 0x0003ec0000100800 */
[----:B0-----:R-:W-:Y:S02]  /*18660*/  @P5 IMAD.MOV.U32 R4, RZ, RZ, R0 ;  /* 0x000000ffff045224 */ /* 0x001fe400078e0000 */
[----:B--2---:R-:W-:-:S05]  /*18670*/  IMAD.X R5, R5, 0x1, R71, P1 ;  /* 0x0000000105057824 */ /* 0x004fca00008e0647 */
[----:B------:R0:W-:Y:S04]  /*18680*/  STL [R1+0x64c], R5 ;  /* 0x00064c0501007387 */ /* 0x0001e80000100800 */
[----:B-1----:R-:W5:Y:S04]  /*18690*/  LDL.LU R0, [R1+0xa1c] ;  /* 0x000a1c0001007983 */ /* 0x002f680000300800 */
[----:B------:R1:W5:Y:S04]  /*186a0*/  @P5 LDG.E.U16 R124, desc[UR20][R4.64] ;  /* 0x00000014047c5981 */ /* 0x000368000c1e1500 */
[----:B------:R-:W2:Y:S04]  /*186b0*/  LDL.LU R4, [R1+0x654] ;  /* 0x0006540001047983 */ /* 0x000ea80000300800 */
[----:B0-----:R-:W1:Y:S01]  /*186c0*/  LDL.LU R5, [R1+0x658] ;  /* 0x0006580001057983 */ /* 0x001e620000300800 */
[----:B------:R-:W-:-:S02]  /*186d0*/  ISETP.GT.AND P3, PT, R110, 0x58, PT ;  /* 0x000000586e00780c */ /* 0x000fc40003f64270 */
[----:B------:R-:W-:Y:S02]  /*186e0*/  PRMT R123, RZ, 0x7610, R123 ;  /* 0x00007610ff7b7816 */ /* 0x000fe4000000007b */
[----:B-1----:R-:W-:-:S05]  /*186f0*/  IADD3 R5, P1, PT, R5, R72, RZ ;  /* 0x0000004805057210 */ /* 0x002fca0007f3e0ff */
[----:B--2---:R-:W-:Y:S01]  /*18700*/  IMAD.X R4, R4, 0x1, R71, P1 ;  /* 0x0000000104047824 */ /* 0x004fe200008e0647 */
[----:B------:R0:W-:Y:S04]  /*18710*/  STL [R1+0x658], R5 ;  /* 0x0006580501007387 */ /* 0x0001e80000100800 */
[----:B------:R1:W-:Y:S01]  /*18720*/  STL [R1+0x654], R4 ;  /* 0x0006540401007387 */ /* 0x0003e20000100800 */
[----:B0-----:R-:W-:-:S04]  /*18730*/  @P3 LOP3.LUT R5, R5, R4, RZ, 0x3c, !PT ;  /* 0x0000000405053212 */ /* 0x001fc800078e3cff */
[----:B-1----:R-:W-:-:S04]  /*18740*/  @P3 LOP3.LUT R4, R5, R4, RZ, 0x3c, !PT ;  /* 0x0000000405043212 */ /* 0x002fc800078e3cff */
[----:B------:R-:W-:-:S05]  /*18750*/  @P3 LOP3.LUT R5, R5, R4, RZ, 0x3c, !PT ;  /* 0x0000000405053212 */ /* 0x000fca00078e3cff */
[----:B------:R0:W5:Y:S04]  /*18760*/  @P3 LDG.E.U16 R123, desc[UR20][R4.64] ;  /* 0x00000014047b3981 */ /* 0x000168000c1e1500 */
[----:B------:R-:W2:Y:S04]  /*18770*/  LDL.LU R4, [R1+0x65c] ;  /* 0x00065c0001047983 */ /* 0x000ea80000300800 */
[----:B------:R-:W0:Y:S01]  /*18780*/  LDL.LU R5, [R1+0x660] ;  /* 0x0006600001057983 */ /* 0x000e220000300800 */
[----:B------:R-:W-:Y:S02]  /*18790*/  ISETP.GT.AND P3, PT, R110, 0x59, PT ;  /* 0x000000596e00780c */ /* 0x000fe40003f64270 */
[----:B------:R-:W-:-:S02]  /*187a0*/  PRMT R122, RZ, 0x7610, R122 ;  /* 0x00007610ff7a7816 */ /* 0x000fc4000000007a */
[----:B0-----:R-:W-:-:S05]  /*187b0*/  IADD3 R5, P1, PT, R5, R72, RZ ;  /* 0x0000004805057210 */ /* 0x001fca0007f3e0ff */
        /* <DEDUP_REMOVED lines=454> */
[----:B------:R-:W-:Y:S01]  /*1a420*/  PRMT R73, RZ, 0x7610, R73 ;  /* 0x00007610ff497816 */ /* 0x000fe20000000049 */
[----:B------:R-:W-:Y:S01]  /*1a430*/  USHF.L.U32 UR4, UR4, 0x1f, URZ ;  /* 0x0000001f04047899 */ /* 0x000fe200080006ff */
[----:B0-----:R-:W-:-:S05]  /*1a440*/  IADD3 R5, P1, PT, R5, R72, RZ ;  /* 0x0000004805057210 */ /* 0x001fca0007f3e0ff */
[----:B--2---:R-:W-:Y:S01]  /*1a450*/  IMAD.X R4, R4, 0x1, R71, P1 ;  /* 0x0000000104047824 */ /* 0x004fe200008e0647 */
[----:B------:R0:W-:Y:S04]  /*1a460*/  STL [R1+0x790], R5 ;  /* 0x0007900501007387 */ /* 0x0001e80000100800 */
[----:B------:R1:W-:Y:S01]  /*1a470*/  STL [R1+0x78c], R4 ;  /* 0x00078c0401007387 */ /* 0x0003e20000100800 */
[----:B0-----:R-:W-:-:S04]  /*1a480*/  @P3 LOP3.LUT R5, R5, R4, RZ, 0x3c, !PT ;  /* 0x0000000405053212 */ /* 0x001fc800078e3cff */
[----:B-1----:R-:W-:-:S04]  /*1a490*/  @P3 LOP3.LUT R4, R5, R4, RZ, 0x3c, !PT ;  /* 0x0000000405043212 */ /* 0x002fc800078e3cff */
[----:B------:R-:W-:-:S05]  /*1a4a0*/  @P3 LOP3.LUT R5, R5, R4, RZ, 0x3c, !PT ;  /* 0x0000000405053212 */ /* 0x000fca00078e3cff */
[----:B------:R0:W5:Y:S02]  /*1a4b0*/  @P3 LDG.E.U16 R73, desc[UR20][R4.64] ;  /* 0x0000001404493981 */ /* 0x000164000c1e1500 */
[----:B0-----:R-:W0:Y:S02]  /*1a4c0*/  S2R R5, SR_TID.X ;  /* 0x0000000000057919 */ /* 0x001e240000002100 */
[----:B0-----:R-:W-:Y:S01]  /*1a4d0*/  LOP3.LUT R4, R5, 0x7f, RZ, 0xc0, !PT ;  /* 0x0000007f05047812 */ /* 0x001fe200078ec0ff */
[----:B------:R-:W-:-:S04]  /*1a4e0*/  IMAD.U32 R5, RZ, RZ, UR4 ;  /* 0x00000004ff057e24 */ /* 0x000fc8000f8e00ff */
[----:B------:R-:W0:Y:S01]  /*1a4f0*/  SYNCS.PHASECHK.TRANS64.TRYWAIT P3, [UR6], R5 ;  /* 0x00000005ff0075a7 */ /* 0x000e220008061106 */
[----:B------:R-:W-:Y:S02]  /*1a500*/  ISETP.GE.AND P1, PT, R4, R110, PT ;  /* 0x0000006e0400720c */ /* 0x000fe40003f26270 */
[----:B------:R-:W-:Y:S01]  /*1a510*/  PRMT R4, R109, 0x5410, R111 ;  /* 0x000054106d047816 */ /* 0x000fe2000000006f */
[----:B0-----:R-:W-:Y:S10]  /*1a520*/  @!P3 BRA `(.L_x_9) ;  /* 0x000000a0008cb947 */ /* 0x001ff40003800000 */
.L_x_17:
[----:B------:R0:W-:Y:S04]  /*1a530*/  STL [R1+0xa38], R111 ;  /* 0x000a386f01007387 */ /* 0x0001e80000100800 */
[----:B0-----:R-:W2:Y:S04]  /*1a540*/  LDL.LU R111, [R1+0x18] ;  /* 0x00001800016f7983 */ /* 0x001ea80000300800 */
[----:B-----5:R0:W-:Y:S04]  /*1a550*/  STL [R1+0xa34], R68 ;  /* 0x000a344401007387 */ /* 0x0201e80000100800 */
[----:B0-----:R-:W3:Y:S04]  /*1a560*/  LDL.LU R68, [R1+0x14] ;  /* 0x0000140001447983 */ /* 0x001ee80000300800 */
[----:B------:R0:W-:Y:S04]  /*1a570*/  STL [R1+0xa30], R140 ;  /* 0x000a308c01007387 */ /* 0x0001e80000100800 */
[----:B0-----:R-:W4:Y:S04]  /*1a580*/  LDL.LU R140, [R1+0x10] ;  /* 0x00001000018c7983 */ /* 0x001f280000300800 */
[----:B------:R0:W-:Y:S04]  /*1a590*/  STL [R1+0xa2c], R72 ;  /* 0x000a2c4801007387 */ /* 0x0001e80000100800 */
[----:B0-----:R-:W2:Y:S04]  /*1a5a0*/  LDL.LU R72, [R1+0xc] ;  /* 0x00000c0001487983 */ /* 0x001ea80000300800 */
[----:B------:R0:W-:Y:S04]  /*1a5b0*/  STL [R1+0xa28], R71 ;  /* 0x000a284701007387 */ /* 0x0001e80000100800 */
[----:B0-----:R-:W2:Y:S04]  /*1a5c0*/  LDL.LU R71, [R1] ;  /* 0x0000000001477983 */ /* 0x001ea80000300800 */
[----:B------:R0:W-:Y:S04]  /*1a5d0*/  STL [R1+0xa24], R3 ;  /* 0x000a240301007387 */ /* 0x0001e80000100800 */
[----:B0-----:R-:W2:Y:S04]  /*1a5e0*/  LDL.LU R3, [R1+0x8] ;  /* 0x0000080001037983 */ /* 0x001ea80000300800 */
[----:B------:R0:W-:Y:S04]  /*1a5f0*/  STL [R1+0xa20], R2 ;  /* 0x000a200201007387 */ /* 0x0001e80000100800 */
[----:B0-----:R-:W2:Y:S01]  /*1a600*/  LDL.LU R2, [R1+0x4] ;  /* 0x0000040001027983 */ /* 0x001ea20000300800 */
[----:B------:R-:W-:-:S02]  /*1a610*/  PRMT R26, R26, 0x5410, R53 ;  /* 0x000054101a1a7816 */ /* 0x000fc40000000035 */
[----:B------:R-:W-:Y:S01]  /*1a620*/  PRMT R27, R27, 0x5410, R52 ;  /* 0x000054101b1b7816 */ /* 0x000fe20000000034 */
[----:B------:R-:W-:Y:S01]  /*1a630*/  STL [R1+0xa1c], R0 ;  /* 0x000a1c0001007387 */ /* 0x000fe20000100800 */
        /* <DEDUP_REMOVED lines=61> */
[-C--:B------:R-:W-:Y:S02]  /*1aa10*/  IADD3 R142, P4, PT, R142, R70.reuse, RZ ;  /* 0x000000468e8e7210 */ /* 0x080fe40007f9e0ff */
[----:B------:R0:W-:Y:S01]  /*1aa20*/  STTM.x64 tmem[UR10+0x80], R4 ;  /* 0x00008004000079ed */ /* 0x0001e2000834000a */
[----:B------:R-:W1:Y:S01]  /*1aa30*/  FENCE.VIEW.ASYNC.T ;  /* 0x00000000000073c6 */ /* 0x000e620000000200 */
[----:B------:R-:W-:Y:S01]  /*1aa40*/  IADD3 R144, P3, PT, R144, R70, RZ ;  /* 0x0000004690907210 */ /* 0x000fe20007f7e0ff */
[----:B------:R-:W-:Y:S01]  /*1aa50*/  IMAD.X R141, R141, 0x1, R69, P4 ;  /* 0x000000018d8d7824 */ /* 0x000fe200020e0645 */
[----:B------:R-:W-:-:S02]  /*1aa60*/  PRMT R110, RZ, 0x7610, R110 ;  /* 0x00007610ff6e7816 */ /* 0x000fc4000000006e */
[-C--:B------:R-:W-:Y:S01]  /*1aa70*/  IADD3 R146, P4, PT, R146, R70.reuse, RZ ;  /* 0x0000004692927210 */ /* 0x080fe20007f9e0ff */
[--C-:B------:R-:W-:Y:S01]  /*1aa80*/  IMAD.X R143, R143, 0x1, R69.reuse, P3 ;  /* 0x000000018f8f7824 */ /* 0x100fe200018e0645 */
[----:B------:R-:W-:Y:S02]  /*1aa90*/  PRMT R108, RZ, 0x7610, R108 ;  /* 0x00007610ff6c7816 */ /* 0x000fe4000000006c */
[----:B------:R-:W-:Y:S01]  /*1aaa0*/  IADD3 R148, P3, PT, R148, R70, RZ ;  /* 0x0000004694947210 */ /* 0x000fe20007f7e0ff */
[----:B------:R-:W-:Y:S01]  /*1aab0*/  IMAD.X R145, R145, 0x1, R69, P4 ;  /* 0x0000000191917824 */ /* 0x000fe200020e0645 */
[----:B------:R-:W-:-:S03]  /*1aac0*/  PRMT R106, RZ, 0x7610, R106 ;  /* 0x00007610ff6a7816 */ /* 0x000fc6000000006a */
[--C-:B------:R-:W-:Y:S01]  /*1aad0*/  IMAD.X R147, R147, 0x1, R69.reuse, P3 ;  /* 0x0000000193937824 */ /* 0x100fe200018e0645 */
[-C--:B------:R-:W-:Y:S02]  /*1aae0*/  IADD3 R150, P3, PT, R150, R70.reuse, RZ ;  /* 0x0000004696967210 */ /* 0x080fe40007f7e0ff */
[----:B------:R-:W-:Y:S02]  /*1aaf0*/  PRMT R104, RZ, 0x7610, R104 ;  /* 0x00007610ff687816 */ /* 0x000fe40000000068 */
        /* <DEDUP_REMOVED lines=18> */
[----:B------:R-:W-:Y:S01]  /*1ac20*/  IADD3 R164, P4, PT, R164, R70, RZ ;  /* 0x00000046a4a47210 */ /* 0x000fe20007f9e0ff */
[----:B------:R-:W-:Y:S01]  /*1ac30*/  IMAD.X R161, R161, 0x1, R69, P3 ;  /* 0x00000001a1a17824 */ /* 0x000fe200018e0645 */
[----:B------:R-:W-:-:S03]  /*1ac40*/  PRMT R90, RZ, 0x7610, R90 ;  /* 0x00007610ff5a7816 */ /* 0x000fc6000000005a */
[----:B------:R-:W-:Y:S01]  /*1ac50*/  IMAD.X R163, R163, 0x1, R69, P4 ;  /* 0x00000001a3a37824 */ /* 0x000fe200020e0645 */
[----:B------:R-:W-:Y:S02]  /*1ac60*/  PRMT R88, RZ, 0x7610, R88 ;  /* 0x00007610ff587816 */ /* 0x000fe40000000058 */
[----:B------:R-:W-:Y:S01]  /*1ac70*/  PRMT R86, RZ, 0x7610, R86 ;  /* 0x00007610ff567816 */ /* 0x000fe20000000056 */
[----:B0-----:R-:W-:Y:S02]  /*1ac80*/  @!P1 IMAD.MOV.U32 R4, RZ, RZ, R142 ;  /* 0x000000ffff049224 */ /* 0x001fe400078e008e */
[----:B------:R-:W-:Y:S01]  /*1ac90*/  @!P1 IMAD.MOV.U32 R5, RZ, RZ, R141 ;  /* 0x000000ffff059224 */ /* 0x000fe200078e008d */
[----:B-1----:R-:W-:Y:S06]  /*1aca0*/  BAR.SYNC.DEFER_BLOCKING 0x0 ;  /* 0x0000000000007b1d */ /* 0x002fec0000010000 */
[----:B------:R0:W3:Y:S02]  /*1acb0*/  @!P1 LDG.E.U16 R110, desc[UR20][R4.64] ;  /* 0x00000014046e9981 */ /* 0x0000e4000c1e1500 */
[----:B0-----:R-:W-:-:S02]  /*1acc0*/  @!P1 IMAD.MOV.U32 R4, RZ, RZ, R144 ;  /* 0x000000ffff049224 */ /* 0x001fc400078e0090 */
[----:B------:R-:W-:-:S05]  /*1acd0*/  @!P1 IMAD.MOV.U32 R5, RZ, RZ, R143 ;  /* 0x000000ffff059224 */ /* 0x000fca00078e008f */
[----:B------:R0:W3:Y:S02]  /*1ace0*/  @!P1 LDG.E.U16 R108, desc[UR20][R4.64] ;  /* 0x00000014046c9981 */ /* 0x0000e4000c1e1500 */
[----:B0-----:R-:W-:Y:S02]  /*1acf0*/  @!P1 IMAD.MOV.U32 R4, RZ, RZ, R146 ;  /* 0x000000ffff049224 */ /* 0x001fe400078e0092 */
        /* <DEDUP_REMOVED lines=19> */
[----:B------:R0:W3:Y:S01]  /*1ae30*/  @!P1 LDG.E.U16 R94, desc[UR20][R4.64] ;  /* 0x00000014045e9981 */ /* 0x0000e2000c1e1500 */
[----:B--2---:R-:W-:Y:S01]  /*1ae40*/  IADD3 R71, P3, PT, R71, R70, RZ ;  /* 0x0000004647477210 */ /* 0x004fe20007f7e0ff */
[----:B0-----:R-:W-:Y:S02]  /*1ae50*/  @!P1 IMAD.MOV.U32 R4, RZ, RZ, R160 ;  /* 0x000000ffff049224 */ /* 0x001fe400078e00a0 */
[----:B------:R-:W-:-:S05]  /*1ae60*/  @!P1 IMAD.MOV.U32 R5, RZ, RZ, R159 ;  /* 0x000000ffff059224 */ /* 0x000fca00078e009f */
[----:B------:R0:W2:Y:S01]  /*1ae70*/  @!P1 LDG.E.U16 R92, desc[UR20][R4.64] ;  /* 0x00000014045c9981 */ /* 0x0000a2000c1e1500 */
[----:B------:R-:W-:Y:S01]  /*1ae80*/  IMAD.X R165, R165, 0x1, R69, P3 ;  /* 0x00000001a5a57824 */ /* 0x000fe200018e0645 */
[-C--:B------:R-:W-:Y:S02]  /*1ae90*/  IADD3 R3, P3, PT, R3, R70.reuse, RZ ;  /* 0x0000004603037210 */ /* 0x080fe40007f7e0ff */
[----:B----4-:R-:W-:Y:S01]  /*1aea0*/  IADD3 R140, P4, PT, R140, R70, RZ ;  /* 0x000000468c8c7210 */ /* 0x010fe20007f9e0ff */
[----:B------:R1:W-:Y:S01]  /*1aeb0*/  STL [R1], R71 ;  /* 0x0000004701007387 */ /* 0x0003e20000100800 */
[----:B0-----:R-:W-:Y:S02]  /*1aec0*/  @!P1 IMAD.MOV.U32 R4, RZ, RZ, R162 ;  /* 0x000000ffff049224 */ /* 0x001fe400078e00a2 */
[----:B------:R-:W-:-:S05]  /*1aed0*/  @!P1 IMAD.MOV.U32 R5, RZ, RZ, R161 ;  /* 0x000000ffff059224 */ /* 0x000fca00078e00a1 */
[----:B------:R0:W4:Y:S01]  /*1aee0*/  @!P1 LDG.E.U16 R90, desc[UR20][R4.64] ;  /* 0x00000014045a9981 */ /* 0x000122000c1e1500 */
[----:B------:R-:W-:Y:S01]  /*1aef0*/  IMAD.X R2, R2, 0x1, R69, P3 ;  /* 0x0000000102027824 */ /* 0x000fe200018e0645 */
[----:B------:R-:W-:Y:S01]  /*1af00*/  IADD3 R111, P3, PT, R111, R70, RZ ;  /* 0x000000466f6f7210 */ /* 0x000fe20007f7e0ff */
[----:B0-----:R-:W-:Y:S02]  /*1af10*/  @!P1 IMAD.MOV.U32 R4, RZ, RZ, R164 ;  /* 0x000000ffff049224 */ /* 0x001fe400078e00a4 */
[----:B------:R-:W-:-:S05]  /*1af20*/  @!P1 IMAD.MOV.U32 R5, RZ, RZ, R163 ;  /* 0x000000ffff059224 */ /* 0x000fca00078e00a3 */
[----:B------:R0:W2:Y:S01]  /*1af30*/  @!P1 LDG.E.U16 R88, desc[UR20][R4.64] ;  /* 0x0000001404589981 */ /* 0x0000a2000c1e1500 */
[----:B------:R-:W-:Y:S02]  /*1af40*/  IMAD.X R72, R72, 0x1, R69, P4 ;  /* 0x0000000148487824 */ /* 0x000fe400020e0645 */
[----:B0-----:R-:W-:Y:S02]  /*1af50*/  @!P1 IMAD.MOV.U32 R4, RZ, RZ, R71 ;  /* 0x000000ffff049224 */ /* 0x001fe400078e0047 */
[----:B-1----:R-:W2:Y:S01]  /*1af60*/  LDL.LU R71, [R1+0x20] ;  /* 0x0000200001477983 */ /* 0x002ea20000300800 */
[----:B------:R-:W-:-:S03]  /*1af70*/  @!P1 IMAD.MOV.U32 R5, RZ, RZ, R165 ;  /* 0x000000ffff059224 */ /* 0x000fc600078e00a5 */
[----:B------:R-:W4:Y:S04]  /*1af80*/  LDL.LU R32, [R1+0x28] ;  /* 0x0000280001207983 */ /* 0x000f280000300800 */
[----:B------:R0:W-:Y:S04]  /*1af90*/  STL [R1+0x8], R3 ;  /* 0x0000080301007387 */ /* 0x0001e80000100800 */
[----:B------:R-:W-:Y:S04]  /*1afa0*/  STL [R1+0x10], R140 ;  /* 0x0000108c01007387 */ /* 0x000fe80000100800 */
[----:B------:R-:W-:Y:S04]  /*1afb0*/  STL [R1+0x4], R2 ;  /* 0x0000040201007387 */ /* 0x000fe80000100800 */
[----:B------:R-:W-:Y:S04]  /*1afc0*/  STL [R1+0x18], R111 ;  /* 0x0000186f01007387 */ /* 0x000fe80000100800 */
[----:B------:R1:W4:Y:S04]  /*1afd0*/  @!P1 LDG.E.U16 R86, desc[UR20][R4.64] ;  /* 0x0000001404569981 */ /* 0x000328000c1e1500 */
[----:B------:R-:W4:Y:S04]  /*1afe0*/  LDL.LU R83, [R1+0x1c] ;  /* 0x00001c0001537983 */ /* 0x000f280000300800 */
[----:B------:R-:W-:Y:S01]  /*1aff0*/  STL [R1+0xc], R72 ;  /* 0x00000c4801007387 */ /* 0x000fe20000100800 */
[----:B-1----:R-:W-:-:S03]  /*1b000*/  @!P1 IMAD.MOV.U32 R4, RZ, RZ, R3 ;  /* 0x000000ffff049224 */ /* 0x002fc600078e0003 */
[----:B0-----:R-:W4:Y:S01]  /*1b010*/  LDL.LU R3, [R1+0x30] ;  /* 0x0000300001037983 */ /* 0x001f220000300800 */
[----:B------:R-:W-:Y:S01]  /*1b020*/  PRMT R84, RZ, 0x7610, R84 ;  /* 0x00007610ff547816 */ /* 0x000fe20000000054 */
[----:B------:R-:W-:Y:S01]  /*1b030*/  @!P1 IMAD.MOV.U32 R5, RZ, RZ, R2 ;  /* 0x000000ffff059224 */ /* 0x000fe200078e0002 */
[----:B------:R-:W-:Y:S01]  /*1b040*/  PRMT R22, RZ, 0x7610, R22 ;  /* 0x00007610ff167816 */ /* 0x000fe20000000016 */
[----:B---3--:R-:W-:Y:S01]  /*1b050*/  IMAD.X R68, R68, 0x1, R69, P3 ;  /* 0x0000000144447824 */ /* 0x008fe200018e0645 */
[----:B------:R-:W3:Y:S04]  /*1b060*/  LDL.LU R82, [R1+0x24] ;  /* 0x0000240001527983 */ /* 0x000ee80000300800 */
[----:B------:R0:W3:Y:S04]  /*1b070*/  @!P1 LDG.E.U16 R84, desc[UR20][R4.64] ;  /* 0x0000001404549981 */ /* 0x0000e8000c1e1500 */
[----:B------:R1:W-:Y:S01]  /*1b080*/  STL [R1+0x14], R68 ;  /* 0x0000144401007387 */ /* 0x0003e20000100800 */
[----:B0-----:R-:W-:-:S02]  /*1b090*/  @!P1 IMAD.MOV.U32 R4, RZ, RZ, R140 ;  /* 0x000000ffff049224 */ /* 0x001fc400078e008c */
[----:B------:R-:W-:-:S05]  /*1b0a0*/  @!P1 IMAD.MOV.U32 R5, RZ, RZ, R72 ;  /* 0x000000ffff059224 */ /* 0x000fca00078e0048 */
[----:B------:R0:W3:Y:S01]  /*1b0b0*/  @!P1 LDG.E.U16 R22, desc[UR20][R4.64] ;  /* 0x0000001404169981 */ /* 0x0000e2000c1e1500 */
[----:B------:R-:W-:Y:S01]  /*1b0c0*/  PRMT R12, RZ, 0x7610, R12 ;  /* 0x00007610ff0c7816 */ /* 0x000fe2000000000c */
[----:B0-----:R-:W-:Y:S02]  /*1b0d0*/  @!P1 IMAD.MOV.U32 R5, RZ, RZ, R68 ;  /* 0x000000ffff059224 */ /* 0x001fe400078e0044 */
[----:B-1----:R-:W3:Y:S01]  /*1b0e0*/  LDL.LU R68, [R1+0x2c] ;  /* 0x00002c0001447983 */ /* 0x002ee20000300800 */
[----:B------:R-:W-:-:S03]  /*1b0f0*/  @!P1 IMAD.MOV.U32 R4, RZ, RZ, R111 ;  /* 0x000000ffff049224 */ /* 0x000fc600078e006f */
[----:B------:R-:W3:Y:S04]  /*1b100*/  LDL.LU R72, [R1+0x34] ;  /* 0x0000340001487983 */ /* 0x000ee80000300800 */
[----:B------:R0:W3:Y:S01]  /*1b110*/  @!P1 LDG.E.U16 R12, desc[UR20][R4.64] ;  /* 0x00000014040c9981 */ /* 0x0000e2000c1e1500 */
[-C--:B--2---:R-:W-:Y:S02]  /*1b120*/  IADD3 R71, P3, PT, R71, R70.reuse, RZ ;  /* 0x0000004647477210 */ /* 0x084fe40007f7e0ff */
[----:B----4-:R-:W-:-:S03]  /*1b130*/  IADD3 R32, P4, PT, R32, R70, RZ ;  /* 0x0000004620207210 */ /* 0x010fc60007f9e0ff */
[----:B------:R1:W-:Y:S04]  /*1b140*/  STL [R1+0x20], R71 ;  /* 0x0000204701007387 */ /* 0x0003e80000100800 */
[----:B------:R-:W2:Y:S04]  /*1b150*/  LDL.LU R2, [R1+0x38] ;  /* 0x0000380001027983 */ /* 0x000ea80000300800 */
[----:B------:R-:W4:Y:S01]  /*1b160*/  LDL.LU R33, [R1+0x40] ;  /* 0x0000400001217983 */ /* 0x000f220000300800 */
[----:B0-----:R-:W-:-:S03]  /*1b170*/  @!P1 IMAD.MOV.U32 R4, RZ, RZ, R71 ;  /* 0x000000ffff049224 */ /* 0x001fc600078e0047 */
[----:B------:R-:W4:Y:S04]  /*1b180*/  LDL.LU R0, [R1+0x48] ;  /* 0x0000480001007983 */ /* 0x000f280000300800 */
[----:B------:R0:W-:Y:S01]  /*1b190*/  STL [R1+0x28], R32 ;  /* 0x0000282001007387 */ /* 0x0001e20000100800 */
[----:B------:R-:W-:Y:S01]  /*1b1a0*/  IMAD.X R83, R83, 0x1, R69, P3 ;  /* 0x0000000153537824 */ /* 0x000fe200018e0645 */
[----:B------:R-:W-:-:S04]  /*1b1b0*/  IADD3 R3, P3, PT, R3, R70, RZ ;  /* 0x0000004603037210 */ /* 0x000fc80007f7e0ff */
[----:B------:R-:W-:Y:S04]  /*1b1c0*/  STL [R1+0x1c], R83 ;  /* 0x00001c5301007387 */ /* 0x000fe80000100800 */
[----:B------:R-:W-:Y:S04]  /*1b1d0*/  STL [R1+0x30], R3 ;  /* 0x0000300301007387 */ /* 0x000fe80000100800 */
[----:B-1----:R-:W4:Y:S01]  /*1b1e0*/  LDL.LU R71, [R1+0x3c] ;  /* 0x00003c0001477983 */ /* 0x002f220000300800 */
[----:B------:R-:W-:Y:S01]  /*1b1f0*/  PRMT R81, RZ, 0x7610, R81 ;  /* 0x00007610ff517816 */ /* 0x000fe20000000051 */
[----:B------:R-:W-:-:S02]  /*1b200*/  @!P1 IMAD.MOV.U32 R5, RZ, RZ, R83 ;  /* 0x000000ffff059224 */ /* 0x000fc400078e0053 */
[----:B---3--:R-:W-:Y:S01]  /*1b210*/  IMAD.X R82, R82, 0x1, R69, P4 ;  /* 0x0000000152527824 */ /* 0x008fe200020e0645 */
[----:B------:R-:W-:Y:S02]  /*1b220*/  PRMT R67, RZ, 0x7610, R67 ;  /* 0x00007610ff437816 */ /* 0x000fe40000000043 */
[----:B------:R1:W3:Y:S04]  /*1b230*/  @!P1 LDG.E.U16 R81, desc[UR20][R4.64] ;  /* 0x0000001404519981 */ /* 0x0002e8000c1e1500 */
[----:B------:R-:W-:Y:S01]  /*1b240*/  STL [R1+0x24], R82 ;  /* 0x0000245201007387 */ /* 0x000fe20000100800 */
[----:B-1----:R-:W-:Y:S02]  /*1b250*/  @!P1 IMAD.MOV.U32 R4, RZ, RZ, R32 ;  /* 0x000000ffff049224 */ /* 0x002fe400078e0020 */
[----:B------:R-:W-:Y:S01]  /*1b260*/  @!P1 IMAD.MOV.U32 R5, RZ, RZ, R82 ;  /* 0x000000ffff059224 */ /* 0x000fe200078e0052 */
[----:B0-----:R-:W3:Y:S01]  /*1b270*/  LDL.LU R32, [R1+0x44] ;  /* 0x0000440001207983 */ /* 0x001ee20000300800 */
[----:B------:R-:W-:-:S03]  /*1b280*/  PRMT R58, RZ, 0x7610, R58 ;  /* 0x00007610ff3a7816 */ /* 0x000fc6000000003a */
[----:B------:R0:W3:Y:S01]  /*1b290*/  @!P1 LDG.E.U16 R67, desc[UR20][R4.64] ;  /* 0x0000001404439981 */ /* 0x0000e2000c1e1500 */
[----:B------:R-:W-:-:S05]  /*1b2a0*/  IMAD.X R68, R68, 0x1, R69, P3 ;  /* 0x0000000144447824 */ /* 0x000fca00018e0645 */
[----:B------:R1:W-:Y:S01]  /*1b2b0*/  STL [R1+0x2c], R68 ;  /* 0x00002c4401007387 */ /* 0x0003e20000100800 */
[----:B0-----:R-:W-:Y:S02]  /*1b2c0*/  @!P1 IMAD.MOV.U32 R5, RZ, RZ, R68 ;  /* 0x000000ffff059224 */ /* 0x001fe400078e0044 */
[----:B------:R-:W-:-:S05]  /*1b2d0*/  @!P1 IMAD.MOV.U32 R4, RZ, RZ, R3 ;  /* 0x000000ffff049224 */ /* 0x000fca00078e0003 */
[----:B------:R0:W3:Y:S04]  /*1b2e0*/  @!P1 LDG.E.U16 R58, desc[UR20][R4.64] ;  /* 0x00000014043a9981 */ /* 0x0000e8000c1e1500 */
[----:B-1----:R-:W3:Y:S04]  /*1b2f0*/  LDL.LU R68, [R1+0x50] ;  /* 0x0000500001447983 */ /* 0x002ee80000300800 */
[----:B------:R-:W3:Y:S01]  /*1b300*/  LDL.LU R3, [R1+0x58] ;  /* 0x0000580001037983 */ /* 0x000ee20000300800 */
[-C--:B--2---:R-:W-:Y:S02]  /*1b310*/  IADD3 R2, P3, PT, R2, R70.reuse, RZ ;  /* 0x0000004602027210 */ /* 0x084fe40007f7e0ff */
[----:B----4-:R-:W-:-:S03]  /*1b320*/  IADD3 R33, P4, PT, R33, R70, RZ ;  /* 0x0000004621217210 */ /* 0x010fc60007f9e0ff */
[----:B------:R-:W-:Y:S01]  /*1b330*/  IMAD.X R72, R72, 0x1, R69, P3 ;  /* 0x0000000148487824 */ /* 0x000fe200018e0645 */
[----:B------:R1:W-:Y:S01]  /*1b340*/  STL [R1+0x38], R2 ;  /* 0x0000380201007387 */ /* 0x0003e20000100800 */
[----:B------:R-:W-:-:S03]  /*1b350*/  IADD3 R0, P3, PT, R0, R70, RZ ;  /* 0x0000004600007210 */ /* 0x000fc60007f7e0ff */
[----:B------:R-:W-:Y:S01]  /*1b360*/  STL [R1+0x40], R33 ;  /* 0x0000402101007387 */ /* 0x000fe20000100800 */
[----:B0-----:R-:W-:-:S03]  /*1b370*/  @!P1 IMAD.MOV.U32 R4, RZ, RZ, R2 ;  /* 0x000000ffff049224 */ /* 0x001fc600078e0002 */
[----:B------:R-:W-:Y:S04]  /*1b380*/  STL [R1+0x34], R72 ;  /* 0x0000344801007387 */ /* 0x000fe80000100800 */
[----:B------:R-:W-:Y:S04]  /*1b390*/  STL [R1+0x48], R0 ;  /* 0x0000480001007387 */ /* 0x000fe80000100800 */
[----:B------:R-:W2:Y:S01]  /*1b3a0*/  LDL.LU R83, [R1+0x4c] ;  /* 0x00004c0001537983 */ /* 0x000ea20000300800 */
[----:B------:R-:W-:-:S05]  /*1b3b0*/  IMAD.X R71, R71, 0x1, R69, P4 ;  /* 0x0000000147477824 */ /* 0x000fca00020e0645 */
[----:B------:R0:W-:Y:S04]  /*1b3c0*/  STL [R1+0x3c], R71 ;  /* 0x00003c4701007387 */ /* 0x0001e80000100800 */
[----:B-1----:R-:W4:Y:S01]  /*1b3d0*/  LDL.LU R2, [R1+0x60] ;  /* 0x0000600001027983 */ /* 0x002f220000300800 */
[----:B------:R-:W-:Y:S01]  /*1b3e0*/  PRMT R49, RZ, 0x7610, R49 ;  /* 0x00007610ff317816 */ /* 0x000fe20000000031 */
[----:B------:R-:W-:Y:S01]  /*1b3f0*/  @!P1 IMAD.MOV.U32 R5, RZ, RZ, R72 ;  /* 0x000000ffff059224 */ /* 0x000fe200078e0048 */
[----:B------:R-:W-:Y:S01]  /*1b400*/  PRMT R40, RZ, 0x7610, R40 ;  /* 0x00007610ff287816 */ /* 0x000fe20000000028 */
[----:B------:R-:W4:Y:S04]  /*1b410*/  LDL.LU R82, [R1+0x54] ;  /* 0x0000540001527983 */ /* 0x000f280000300800 */
[----:B------:R1:W4:Y:S01]  /*1b420*/  @!P1 LDG.E.U16 R49, desc[UR20][R4.64] ;  /* 0x0000001404319981 */ /* 0x000322000c1e1500 */
[----:B---3--:R-:W-:-:S02]  /*1b430*/  IMAD.X R32, R32, 0x1, R69, P3 ;  /* 0x0000000120207824 */ /* 0x008fc400018e0645 */
[----:B-1----:R-:W-:Y:S02]  /*1b440*/  @!P1 IMAD.MOV.U32 R4, RZ, RZ, R33 ;  /* 0x000000ffff049224 */ /* 0x002fe400078e0021 */
[----:B------:R-:W-:Y:S01]  /*1b450*/  @!P1 IMAD.MOV.U32 R5, RZ, RZ, R71 ;  /* 0x000000ffff059224 */ /* 0x000fe200078e0047 */
[----:B------:R1:W-:Y:S01]  /*1b460*/  STL [R1+0x44], R32 ;  /* 0x0000442001007387 */ /* 0x0003e20000100800 */
[----:B------:R-:W-:-:S03]  /*1b470*/  PRMT R31, RZ, 0x7610, R31 ;  /* 0x00007610ff1f7816 */ /* 0x000fc6000000001f */
[----:B0-----:R-:W3:Y:S04]  /*1b480*/  LDL.LU R71, [R1+0x5c] ;  /* 0x00005c0001477983 */ /* 0x001ee80000300800 */
[----:B------:R0:W3:Y:S04]  /*1b490*/  @!P1 LDG.E.U16 R40, desc[UR20][R4.64] ;  /* 0x0000001404289981 */ /* 0x0000e8000c1e1500 */
[----:B------:R-:W3:Y:S01]  /*1b4a0*/  LDL.LU R72, [R1+0x64] ;  /* 0x0000640001487983 */ /* 0x000ee20000300800 */
[-C--:B------:R-:W-:Y:S01]  /*1b4b0*/  IADD3 R68, P3, PT, R68, R70.reuse, RZ ;  /* 0x0000004644447210 */ /* 0x080fe20007f7e0ff */
[----:B0-----:R-:W-:Y:S01]  /*1b4c0*/  @!P1 IMAD.MOV.U32 R5, RZ, RZ, R32 ;  /* 0x000000ffff059224 */ /* 0x001fe200078e0020 */
[----:B------:R-:W-:-:S03]  /*1b4d0*/  IADD3 R3, P4, PT, R3, R70, RZ ;  /* 0x0000004603037210 */ /* 0x000fc60007f9e0ff */
[----:B------:R0:W-:Y:S01]  /*1b4e0*/  STL [R1+0x50], R68 ;  /* 0x0000504401007387 */ /* 0x0001e20000100800 */
[----:B------:R-:W-:-:S03]  /*1b4f0*/  @!P1 IMAD.MOV.U32 R4, RZ, RZ, R0 ;  /* 0x000000ffff049224 */ /* 0x000fc600078e0000 */
[----:B-1----:R-:W3:Y:S04]  /*1b500*/  LDL.LU R32, [R1+0x68] ;  /* 0x0000680001207983 */ /* 0x002ee80000300800 */
[----:B------:R-:W3:Y:S04]  /*1b510*/  LDL.LU R33, [R1+0x70] ;  /* 0x0000700001217983 */ /* 0x000ee80000300800 */
[----:B------:R-:W3:Y:S04]  /*1b520*/  LDL.LU R0, [R1+0x78] ;  /* 0x0000780001007983 */ /* 0x000ee80000300800 */
[----:B------:R1:W-:Y:S04]  /*1b530*/  STL [R1+0x58], R3 ;  /* 0x0000580301007387 */ /* 0x0003e80000100800 */
[----:B------:R0:W3:Y:S02]  /*1b540*/  @!P1 LDG.E.U16 R31, desc[UR20][R4.64] ;  /* 0x00000014041f9981 */ /* 0x0000e4000c1e1500 */
[----:B0-----:R-:W-:-:S02]  /*1b550*/  @!P1 IMAD.MOV.U32 R4, RZ, RZ, R68 ;  /* 0x000000ffff049224 */ /* 0x001fc400078e0044 */
[----:B--2---:R-:W-:-:S05]  /*1b560*/  IMAD.X R83, R83, 0x1, R69, P3 ;  /* 0x0000000153537824 */ /* 0x004fca00018e0645 */
[----:B------:R-:W-:Y:S01]  /*1b570*/  STL [R1+0x4c], R83 ;  /* 0x00004c5301007387 */ /* 0x000fe20000100800 */
[----:B----4-:R-:W-:-:S05]  /*1b580*/  IADD3 R2, P3, PT, R2, R70, RZ ;  /* 0x0000004602027210 */ /* 0x010fca0007f7e0ff */
[----:B------:R-:W-:Y:S04]  /*1b590*/  STL [R1+0x60], R2 ;  /* 0x0000600201007387 */ /* 0x000fe80000100800 */
[----:B------:R-:W2:Y:S01]  /*1b5a0*/  LDL.LU R68, [R1+0x6c] ;  /* 0x00006c0001447983 */ /* 0x000ea20000300800 */
[----:B------:R-:W-:Y:S01]  /*1b5b0*/  PRMT R21, RZ, 0x7610, R21 ;  /* 0x00007610ff157816 */ /* 0x000fe20000000015 */
[----:B------:R-:W-:Y:S02]  /*1b5c0*/  @!P1 IMAD.MOV.U32 R5, RZ, RZ, R83 ;  /* 0x000000ffff059224 */ /* 0x000fe400078e0053 */
[----:B------:R-:W-:Y:S01]  /*1b5d0*/  IMAD.X R82, R82, 0x1, R69, P4 ;  /* 0x0000000152527824 */ /* 0x000fe200020e0645 */
[----:B------:R-:W-:Y:S02]  /*1b5e0*/  PRMT R11, RZ, 0x7610, R11 ;  /* 0x00007610ff0b7816 */ /* 0x000fe4000000000b */
[----:B------:R0:W4:Y:S04]  /*1b5f0*/  @!P1 LDG.E.U16 R21, desc[UR20][R4.64] ;  /* 0x0000001404159981 */ /* 0x000128000c1e1500 */
[----:B------:R-:W-:Y:S01]  /*1b600*/  STL [R1+0x54], R82 ;  /* 0x0000545201007387 */ /* 0x000fe20000100800 */
[----:B---3--:R-:W-:-:S02]  /*1b610*/  IMAD.X R71, R71, 0x1, R69, P3 ;  /* 0x0000000147477824 */ /* 0x008fc400018e0645 */
[----:B0-----:R-:W-:Y:S02]  /*1b620*/  @!P1 IMAD.MOV.U32 R4, RZ, RZ, R3 ;  /* 0x000000ffff049224 */ /* 0x001fe400078e0003 */
[----:B------:R-:W-:Y:S01]  /*1b630*/  @!P1 IMAD.MOV.U32 R5, RZ, RZ, R82 ;  /* 0x000000ffff059224 */ /* 0x000fe200078e0052 */
[----:B-1----:R-:W3:Y:S01]  /*1b640*/  LDL.LU R3, [R1+0x74] ;  /* 0x0000740001037983 */ /* 0x002ee20000300800 */
[----:B------:R-:W-:-:S03]  /*1b650*/  PRMT R80, RZ, 0x7610, R80 ;  /* 0x00007610ff507816 */ /* 0x000fc60000000050 */
[----:B------:R0:W4:Y:S04]  /*1b660*/  @!P1 LDG.E.U16 R11, desc[UR20][R4.64] ;  /* 0x00000014040b9981 */ /* 0x000128000c1e1500 */
[----:B------:R1:W-:Y:S01]  /*1b670*/  STL [R1+0x5c], R71 ;  /* 0x00005c4701007387 */ /* 0x0003e20000100800 */
[-C--:B------:R-:W-:Y:S01]  /*1b680*/  IADD3 R32, P3, PT, R32, R70.reuse, RZ ;  /* 0x0000004620207210 */ /* 0x080fe20007f7e0ff */
[----:B0-----:R-:W-:Y:S01]  /*1b690*/  @!P1 IMAD.MOV.U32 R5, RZ, RZ, R71 ;  /* 0x000000ffff059224 */ /* 0x001fe200078e0047 */
[----:B------:R-:W-:-:S03]  /*1b6a0*/  IADD3 R33, P4, PT, R33, R70, RZ ;  /* 0x0000004621217210 */ /* 0x000fc60007f9e0ff */
[----:B------:R-:W-:Y:S01]  /*1b6b0*/  IMAD.X R72, R72, 0x1, R69, P3 ;  /* 0x0000000148487824 */ /* 0x000fe200018e0645 */
[----:B-1----:R-:W4:Y:S01]  /*1b6c0*/  LDL.LU R71, [R1+0x80] ;  /* 0x0000800001477983 */ /* 0x002f220000300800 */
[----:B------:R-:W-:Y:S01]  /*1b6d0*/  @!P1 IMAD.MOV.U32 R4, RZ, RZ, R2 ;  /* 0x000000ffff049224 */ /* 0x000fe200078e0002 */
[----:B------:R-:W-:Y:S02]  /*1b6e0*/  IADD3 R0, P3, PT, R0, R70, RZ ;  /* 0x0000004600007210 */ /* 0x000fe40007f7e0ff */
[----:B------:R-:W4:Y:S04]  /*1b6f0*/  LDL.LU R2, [R1+0x88] ;  /* 0x0000880001027983 */ /* 0x000f280000300800 */
[----:B------:R0:W-:Y:S04]  /*1b700*/  STL [R1+0x68], R32 ;  /* 0x0000682001007387 */ /* 0x0001e80000100800 */
[----:B------:R-:W-:Y:S04]  /*1b710*/  STL [R1+0x70], R33 ;  /* 0x0000702101007387 */ /* 0x000fe80000100800 */
[----:B------:R-:W-:Y:S04]  /*1b720*/  STL [R1+0x64], R72 ;  /* 0x0000644801007387 */ /* 0x000fe80000100800 */
[----:B------:R-:W-:Y:S04]  /*1b730*/  STL [R1+0x78], R0 ;  /* 0x0000780001007387 */ /* 0x000fe80000100800 */
[----:B------:R1:W4:Y:S04]  /*1b740*/  @!P1 LDG.E.U16 R80, desc[UR20][R4.64] ;  /* 0x0000001404509981 */ /* 0x000328000c1e1500 */
[----:B------:R-:W4:Y:S01]  /*1b750*/  LDL.LU R83, [R1+0x7c] ;  /* 0x00007c0001537983 */ /* 0x000f220000300800 */
[----:B-1----:R-:W-:-:S02]  /*1b760*/  @!P1 IMAD.MOV.U32 R4, RZ, RZ, R32 ;  /* 0x000000ffff049224 */ /* 0x002fc400078e0020 */
[----:B--2---:R-:W-:-:S05]  /*1b770*/  IMAD.X R68, R68, 0x1, R69, P4 ;  /* 0x0000000144447824 */ /* 0x004fca00020e0645 */
[----:B------:R1:W-:Y:S04]  /*1b780*/  STL [R1+0x6c], R68 ;  /* 0x00006c4401007387 */ /* 0x0003e80000100800 */
[----:B0-----:R-:W2:Y:S01]  /*1b790*/  LDL.LU R32, [R1+0x90] ;  /* 0x0000900001207983 */ /* 0x001ea20000300800 */
[----:B------:R-:W-:Y:S01]  /*1b7a0*/  PRMT R66, RZ, 0x7610, R66 ;  /* 0x00007610ff427816 */ /* 0x000fe20000000042 */
[----:B------:R-:W-:Y:S01]  /*1b7b0*/  @!P1 IMAD.MOV.U32 R5, RZ, RZ, R72 ;  /* 0x000000ffff059224 */ /* 0x000fe200078e0048 */
[----:B------:R-:W-:Y:S01]  /*1b7c0*/  PRMT R57, RZ, 0x7610, R57 ;  /* 0x00007610ff397816 */ /* 0x000fe20000000039 */
[----:B------:R-:W2:Y:S04]  /*1b7d0*/  LDL.LU R82, [R1+0x84] ;  /* 0x0000840001527983 */ /* 0x000ea80000300800 */
[----:B------:R0:W2:Y:S01]  /*1b7e0*/  @!P1 LDG.E.U16 R66, desc[UR20][R4.64] ;  /* 0x0000001404429981 */ /* 0x0000a2000c1e1500 */
[----:B---3--:R-:W-:-:S02]  /*1b7f0*/  IMAD.X R3, R3, 0x1, R69, P3 ;  /* 0x0000000103037824 */ /* 0x008fc400018e0645 */
[----:B0-----:R-:W-:Y:S02]  /*1b800*/  @!P1 IMAD.MOV.U32 R4, RZ, RZ, R33 ;  /* 0x000000ffff049224 */ /* 0x001fe400078e0021 */
[----:B------:R-:W-:Y:S01]  /*1b810*/  @!P1 IMAD.MOV.U32 R5, RZ, RZ, R68 ;  /* 0x000000ffff059224 */ /* 0x000fe200078e0044 */
[----:B------:R0:W-:Y:S01]  /*1b820*/  STL [R1+0x74], R3 ;  /* 0x0000740301007387 */ /* 0x0001e20000100800 */
[----:B------:R-:W-:-:S03]  /*1b830*/  PRMT R48, RZ, 0x7610, R48 ;  /* 0x00007610ff307816 */ /* 0x000fc60000000030 */
[----:B-1----:R-:W3:Y:S04]  /*1b840*/  LDL.LU R68, [R1+0x8c] ;  /* 0x00008c0001447983 */ /* 0x002ee80000300800 */
[----:B------:R1:W3:Y:S04]  /*1b850*/  @!P1 LDG.E.U16 R57, desc[UR20][R4.64] ;  /* 0x0000001404399981 */ /* 0x0002e8000c1e1500 */
[----:B------:R-:W3:Y:S01]  /*1b860*/  LDL.LU R72, [R1+0x94] ;  /* 0x0000940001487983 */ /* 0x000ee20000300800 */
[-C--:B----4-:R-:W-:Y:S02]  /*1b870*/  IADD3 R71, P3, PT, R71, R70.reuse, RZ ;  /* 0x0000004647477210 */ /* 0x090fe40007f7e0ff */
[----:B------:R-:W-:Y:S01]  /*1b880*/  IADD3 R2, P4, PT, R2, R70, RZ ;  /* 0x0000004602027210 */ /* 0x000fe20007f9e0ff */
[----:B-1----:R-:W-:-:S02]  /*1b890*/  @!P1 IMAD.MOV.U32 R5, RZ, RZ, R3 ;  /* 0x000000ffff059224 */ /* 0x002fc400078e0003 */
[----:B------:R1:W-:Y:S01]  /*1b8a0*/  STL [R1+0x80], R71 ;  /* 0x0000804701007387 */ /* 0x0003e20000100800 */
[----:B------:R-:W-:-:S03]  /*1b8b0*/  @!P1 IMAD.MOV.U32 R4, RZ, RZ, R0 ;  /* 0x000000ffff049224 */ /* 0x000fc600078e0000 */
[----:B0-----:R-:W4:Y:S04]  /*1b8c0*/  LDL.LU R3, [R1+0x98] ;  /* 0x0000980001037983 */ /* 0x001f280000300800 */
[----:B------:R-:W4:Y:S04]  /*1b8d0*/  LDL.LU R33, [R1+0xa0] ;  /* 0x0000a00001217983 */ /* 0x000f280000300800 */
[----:B------:R-:W4:Y:S04]  /*1b8e0*/  LDL.LU R0, [R1+0xa8] ;  /* 0x0000a80001007983 */ /* 0x000f280000300800 */
[----:B------:R0:W-:Y:S04]  /*1b8f0*/  STL [R1+0x88], R2 ;  /* 0x0000880201007387 */ /* 0x0001e80000100800 */
[----:B------:R0:W4:Y:S01]  /*1b900*/  @!P1 LDG.E.U16 R48, desc[UR20][R4.64] ;  /* 0x0000001404309981 */ /* 0x000122000c1e1500 */
[----:B------:R-:W-:-:S05]  /*1b910*/  IMAD.X R83, R83, 0x1, R69, P3 ;  /* 0x0000000153537824 */ /* 0x000fca00018e0645 */
[----:B------:R-:W-:Y:S01]  /*1b920*/  STL [R1+0x7c], R83 ;  /* 0x00007c5301007387 */ /* 0x000fe20000100800 */
[----:B0-----:R-:W-:Y:S01]  /*1b930*/  @!P1 IMAD.MOV.U32 R4, RZ, RZ, R71 ;  /* 0x000000ffff049224 */ /* 0x001fe200078e0047 */
[----:B--2---:R-:W-:-:S05]  /*1b940*/  IADD3 R32, P3, PT, R32, R70, RZ ;  /* 0x0000004620207210 */ /* 0x004fca0007f7e0ff */
[----:B------:R-:W-:Y:S04]  /*1b950*/  STL [R1+0x90], R32 ;  /* 0x0000902001007387 */ /* 0x000fe80000100800 */
[----:B-1----:R-:W2:Y:S01]  /*1b960*/  LDL.LU R71, [R1+0x9c] ;  /* 0x00009c0001477983 */ /* 0x002ea20000300800 */
[----:B------:R-:W-:Y:S01]  /*1b970*/  PRMT R39, RZ, 0x7610, R39 ;  /* 0x00007610ff277816 */ /* 0x000fe20000000027 */
[----:B------:R-:W-:Y:S02]  /*1b980*/  @!P1 IMAD.MOV.U32 R5, RZ, RZ, R83 ;  /* 0x000000ffff059224 */ /* 0x000fe400078e0053 */
[--C-:B------:R-:W-:Y:S01]  /*1b990*/  IMAD.X R82, R82, 0x1, R69.reuse, P4 ;  /* 0x0000000152527824 */ /* 0x100fe200020e0645 */
[----:B------:R-:W-:Y:S02]  /*1b9a0*/  PRMT R30, RZ, 0x7610, R30 ;  /* 0x00007610ff1e7816 */ /* 0x000fe4000000001e */
[----:B------:R0:W2:Y:S04]  /*1b9b0*/  @!P1 LDG.E.U16 R39, desc[UR20][R4.64] ;  /* 0x0000001404279981 */ /* 0x0000a8000c1e1500 */
[----:B------:R-:W-:Y:S01]  /*1b9c0*/  STL [R1+0x84], R82 ;  /* 0x0000845201007387 */ /* 0x000fe20000100800 */
[----:B---3--:R-:W-:-:S02]  /*1b9d0*/  IMAD.X R68, R68, 0x1, R69, P3 ;  /* 0x0000000144447824 */ /* 0x008fc400018e0645 */
[----:B0-----:R-:W-:Y:S02]  /*1b9e0*/  @!P1 IMAD.MOV.U32 R4, RZ, RZ, R2 ;  /* 0x000000ffff049224 */ /* 0x001fe400078e0002 */
[----:B------:R-:W-:Y:S01]  /*1b9f0*/  @!P1 IMAD.MOV.U32 R5, RZ, RZ, R82 ;  /* 0x000000ffff059224 */ /* 0x000fe200078e0052 */
[----:B------:R-:W3:Y:S01]  /*1ba00*/  LDL.LU R2, [R1+0xa4] ;  /* 0x0000a40001027983 */ /* 0x000ee20000300800 */
[----:B------:R-:W-:-:S03]  /*1ba10*/  PRMT R20, RZ, 0x7610, R20 ;  /* 0x00007610ff147816 */ /* 0x000fc60000000014 */
[----:B------:R0:W3:Y:S04]  /*1ba20*/  @!P1 LDG.E.U16 R30, desc[UR20][R4.64] ;  /* 0x00000014041e9981 */ /* 0x0000e8000c1e1500 */
[----:B------:R1:W-:Y:S01]  /*1ba30*/  STL [R1+0x8c], R68 ;  /* 0x00008c4401007387 */ /* 0x0003e20000100800 */
[-C--:B----4-:R-:W-:Y:S01]  /*1ba40*/  IADD3 R3, P3, PT, R3, R70.reuse, RZ ;  /* 0x0000004603037210 */ /* 0x090fe20007f7e0ff */
        /* <DEDUP_REMOVED lines=28> */
[----:B------:R1:W3:Y:S01]  /*1bc10*/  @!P1 LDG.E.U16 R79, desc[UR20][R4.64] ;  /* 0x00000014044f9981 */ /* 0x0002e2000c1e1500 */
[----:B----4-:R-:W-:-:S03]  /*1bc20*/  IADD3 R68, P3, PT, R68, R70, RZ ;  /* 0x0000004644447210 */ /* 0x010fc60007f7e0ff */
[----:B------:R-:W4:Y:S01]  /*1bc30*/  LDL.LU R72, [R1+0xc4] ;  /* 0x0000c40001487983 */ /* 0x000f220000300800 */
[----:B------:R-:W-:-:S03]  /*1bc40*/  IADD3 R32, P4, PT, R32, R70, RZ ;  /* 0x0000004620207210 */ /* 0x000fc60007f9e0ff */
[----:B------:R2:W-:Y:S01]  /*1bc50*/  STL [R1+0xb0], R68 ;  /* 0x0000b04401007387 */ /* 0x0005e20000100800 */
[----:B-1----:R-:W-:-:S03]  /*1bc60*/  @!P1 IMAD.MOV.U32 R5, RZ, RZ, R2 ;  /* 0x000000ffff059224 */ /* 0x002fc600078e0002 */
[----:B0-----:R-:W4:Y:S01]  /*1bc70*/  LDL.LU R2, [R1+0xc8] ;  /* 0x0000c80001027983 */ /* 0x001f220000300800 */
[----:B------:R-:W-:-:S03]  /*1bc80*/  @!P1 IMAD.MOV.U32 R4, RZ, RZ, R0 ;  /* 0x000000ffff049224 */ /* 0x000fc600078e0000 */
[----:B------:R-:W4:Y:S04]  /*1bc90*/  LDL.LU R33, [R1+0xd0] ;  /* 0x0000d00001217983 */ /* 0x000f280000300800 */
[----:B------:R-:W4:Y:S04]  /*1bca0*/  LDL.LU R0, [R1+0xd8] ;  /* 0x0000d80001007983 */ /* 0x000f280000300800 */
[----:B------:R0:W-:Y:S04]  /*1bcb0*/  STL [R1+0xb8], R32 ;  /* 0x0000b82001007387 */ /* 0x0001e80000100800 */
[----:B------:R1:W4:Y:S01]  /*1bcc0*/  @!P1 LDG.E.U16 R65, desc[UR20][R4.64] ;  /* 0x0000001404419981 */ /* 0x000322000c1e1500 */
[----:B------:R-:W-:-:S05]  /*1bcd0*/  IMAD.X R83, R83, 0x1, R69, P3 ;  /* 0x0000000153537824 */ /* 0x000fca00018e0645 */
[----:B------:R-:W-:Y:S01]  /*1bce0*/  STL [R1+0xac], R83 ;  /* 0x0000ac5301007387 */ /* 0x000fe20000100800 */
[----:B-1----:R-:W-:Y:S01]  /*1bcf0*/  @!P1 IMAD.MOV.U32 R4, RZ, RZ, R68 ;  /* 0x000000ffff049224 */ /* 0x002fe200078e0044 */
[----:B--2---:R-:W-:-:S05]  /*1bd00*/  IADD3 R3, P3, PT, R3, R70, RZ ;  /* 0x0000004603037210 */ /* 0x004fca0007f7e0ff */
[----:B------:R-:W-:Y:S04]  /*1bd10*/  STL [R1+0xc0], R3 ;  /* 0x0000c00301007387 */ /* 0x000fe80000100800 */
[----:B------:R-:W2:Y:S01]  /*1bd20*/  LDL.LU R68, [R1+0xcc] ;  /* 0x0000cc0001447983 */ /* 0x000ea20000300800 */
[----:B------:R-:W-:Y:S01]  /*1bd30*/  PRMT R56, RZ, 0x7610, R56 ;  /* 0x00007610ff387816 */ /* 0x000fe20000000038 */
[----:B------:R-:W-:Y:S02]  /*1bd40*/  @!P1 IMAD.MOV.U32 R5, RZ, RZ, R83 ;  /* 0x000000ffff059224 */ /* 0x000fe400078e0053 */
[----:B------:R-:W-:Y:S01]  /*1bd50*/  IMAD.X R82, R82, 0x1, R69, P4 ;  /* 0x0000000152527824 */ /* 0x000fe200020e0645 */
[----:B------:R-:W-:Y:S02]  /*1bd60*/  PRMT R47, RZ, 0x7610, R47 ;  /* 0x00007610ff2f7816 */ /* 0x000fe4000000002f */
[----:B------:R1:W2:Y:S04]  /*1bd70*/  @!P1 LDG.E.U16 R56, desc[UR20][R4.64] ;  /* 0x0000001404389981 */ /* 0x0002a8000c1e1500 */
[----:B------:R-:W-:Y:S01]  /*1bd80*/  STL [R1+0xb4], R82 ;  /* 0x0000b45201007387 */ /* 0x000fe20000100800 */
[----:B---3--:R-:W-:-:S02]  /*1bd90*/  IMAD.X R71, R71, 0x1, R69, P3 ;  /* 0x0000000147477824 */ /* 0x008fc400018e0645 */
[----:B-1----:R-:W-:Y:S02]  /*1bda0*/  @!P1 IMAD.MOV.U32 R4, RZ, RZ, R32 ;  /* 0x000000ffff049224 */ /* 0x002fe400078e0020 */
[----:B------:R-:W-:Y:S01]  /*1bdb0*/  @!P1 IMAD.MOV.U32 R5, RZ, RZ, R82 ;  /* 0x000000ffff059224 */ /* 0x000fe200078e0052 */
[----:B0-----:R-:W3:Y:S01]  /*1bdc0*/  LDL.LU R32, [R1+0xd4] ;  /* 0x0000d40001207983 */ /* 0x001ee20000300800 */
[----:B------:R-:W-:-:S03]  /*1bdd0*/  PRMT R38, RZ, 0x7610, R38 ;  /* 0x00007610ff267816 */ /* 0x000fc60000000026 */
[----:B------:R0:W3:Y:S01]  /*1bde0*/  @!P1 LDG.E.U16 R47, desc[UR20][R4.64] ;  /* 0x00000014042f9981 */ /* 0x0000e2000c1e1500 */
[----:B----4-:R-:W-:-:S03]  /*1bdf0*/  IADD3 R2, P3, PT, R2, R70, RZ ;  /* 0x0000004602027210 */ /* 0x010fc60007f7e0ff */
[----:B------:R1:W-:Y:S01]  /*1be00*/  STL [R1+0xbc], R71 ;  /* 0x0000bc4701007387 */ /* 0x0003e20000100800 */
[-C--:B------:R-:W-:Y:S01]  /*1be10*/  IADD3 R33, P4, PT, R33, R70.reuse, RZ ;  /* 0x0000004621217210 */ /* 0x080fe20007f9e0ff */
[----:B0-----:R-:W-:Y:S02]  /*1be20*/  @!P1 IMAD.MOV.U32 R5, RZ, RZ, R71 ;  /* 0x000000ffff059224 */ /* 0x001fe400078e0047 */
[----:B------:R-:W-:Y:S01]  /*1be30*/  IMAD.X R72, R72, 0x1, R69, P3 ;  /* 0x0000000148487824 */ /* 0x000fe200018e0645 */
[----:B------:R-:W-:Y:S01]  /*1be40*/  IADD3 R0, P3, PT, R0, R70, RZ ;  /* 0x0000004600007210 */ /* 0x000fe20007f7e0ff */
[----:B------:R-:W-:Y:S01]  /*1be50*/  @!P1 IMAD.MOV.U32 R4, RZ, RZ, R3 ;  /* 0x000000ffff049224 */ /* 0x000fe200078e0003 */
[----:B-1----:R-:W4:Y:S04]  /*1be60*/  LDL.LU R71, [R1+0xe0] ;  /* 0x0000e00001477983 */ /* 0x002f280000300800 */
        /* <DEDUP_REMOVED lines=102> */
[--C-:B------:R-:W-:Y:S01]  /*1c4d0*/  IMAD.X R82, R82, 0x1, R69.reuse, P4 ;  /* 0x0000000152527824 */ /* 0x100fe200020e0645 */
        /* <DEDUP_REMOVED lines=59> */
[----:B------:R-:W-:Y:S01]  /*1c890*/  IMAD.X R82, R82, 0x1, R69, P4 ;  /* 0x0000000152527824 */ /* 0x000fe200020e0645 */
        /* <DEDUP_REMOVED lines=20> */
[----:B------:R1:W-:Y:S04]  /*1c9e0*/  STL [R1+0x174], R72 ;  /* 0x0001744801007387 */ /* 0x0003e80000100800 */
[----:B------:R-:W-:Y:S04]  /*1c9f0*/  STL [R1+0x188], R0 ;  /* 0x0001880001007387 */ /* 0x000fe80000100800 */
[----:B------:R0:W4:Y:S04]  /*1ca00*/  @!P1 LDG.E.U16 R17, desc[UR20][R4.64] ;  /* 0x0000001404119981 */ /* 0x000128000c1e1500 */
[----:B------:R-:W4:Y:S01]  /*1ca10*/  LDL.LU R83, [R1+0x18c] ;  /* 0x00018c0001537983 */ /* 0x000f220000300800 */
[----:B0-----:R-:W-:-:S02]  /*1ca20*/  @!P1 IMAD.MOV.U32 R4, RZ, RZ, R2 ;  /* 0x000000ffff049224 */ /* 0x001fc400078e0002 */
[----:B--2---:R-:W-:-:S05]  /*1ca30*/  IMAD.X R71, R71, 0x1, R69, P4 ;  /* 0x0000000147477824 */ /* 0x004fca00020e0645 */
[----:B------:R0:W-:Y:S04]  /*1ca40*/  STL [R1+0x17c], R71 ;  /* 0x00017c4701007387 */ /* 0x0001e80000100800 */
[----:B------:R-:W2:Y:S01]  /*1ca50*/  LDL.LU R2, [R1+0x1a0] ;  /* 0x0001a00001027983 */ /* 0x000ea20000300800 */
        /* <DEDUP_REMOVED lines=87> */
[----:B------:R0:W-:Y:S04]  /*1cfd0*/  STL [R1+0x1d0], R32 ;  /* 0x0001d02001007387 */ /* 0x0001e80000100800 */
        /* <DEDUP_REMOVED lines=10> */
[----:B------:R-:W3:Y:S01]  /*1d080*/  LDL.LU R2, [R1+0x1e4] ;  /* 0x0001e40001027983 */ /* 0x000ee20000300800 */
[----:B------:R-:W-:-:S03]  /*1d090*/  PRMT R52, RZ, 0x7610, R52 ;  /* 0x00007610ff347816 */ /* 0x000fc60000000034 */
[----:B------:R1:W3:Y:S04]  /*1d0a0*/  @!P1 LDG.E.U16 R61, desc[UR20][R4.64] ;  /* 0x00000014043d9981 */ /* 0x0002e8000c1e1500 */
[----:B------:R0:W-:Y:S01]  /*1d0b0*/  STL [R1+0x1cc], R68 ;  /* 0x0001cc4401007387 */ /* 0x0001e20000100800 */
[-C--:B----4-:R-:W-:Y:S01]  /*1d0c0*/  IADD3 R3, P3, PT, R3, R70.reuse, RZ ;  /* 0x0000004603037210 */ /* 0x090fe20007f7e0ff */
[----:B-1----:R-:W-:Y:S02]  /*1d0d0*/  @!P1 IMAD.MOV.U32 R4, RZ, RZ, R32 ;  /* 0x000000ffff049224 */ /* 0x002fe400078e0020 */
[----:B0-----:R-:W4:Y:S01]  /*1d0e0*/  LDL.LU R32, [R1+0x1f0] ;  /* 0x0001f00001207983 */ /* 0x001f220000300800 */
[----:B------:R-:W-:Y:S01]  /*1d0f0*/  IADD3 R71, P4, PT, R71, R70, RZ ;  /* 0x0000004647477210 */ /* 0x000fe20007f9e0ff */
[----:B------:R-:W-:-:S02]  /*1d100*/  @!P1 IMAD.MOV.U32 R5, RZ, RZ, R68 ;  /* 0x000000ffff059224 */ /* 0x000fc400078e0044 */
[----:B------:R-:W-:Y:S01]  /*1d110*/  IMAD.X R33, R33, 0x1, R69, P3 ;  /* 0x0000000121217824 */ /* 0x000fe200018e0645 */
[----:B------:R-:W-:Y:S01]  /*1d120*/  IADD3 R0, P3, PT, R0, R70, RZ ;  /* 0x0000004600007210 */ /* 0x000fe20007f7e0ff */
[----:B------:R-:W4:Y:S04]  /*1d130*/  LDL.LU R68, [R1+0x1f8] ;  /* 0x0001f80001447983 */ /* 0x000f280000300800 */
[----:B------:R-:W-:Y:S04]  /*1d140*/  STL [R1+0x1d8], R3 ;  /* 0x0001d80301007387 */ /* 0x000fe80000100800 */
[----:B------:R-:W-:Y:S04]  /*1d150*/  STL [R1+0x1e0], R71 ;  /* 0x0001e04701007387 */ /* 0x000fe80000100800 */
[----:B------:R0:W4:Y:S04]  /*1d160*/  @!P1 LDG.E.U16 R52, desc[UR20][R4.64] ;  /* 0x0000001404349981 */ /* 0x000128000c1e1500 */
[----:B------:R1:W-:Y:S04]  /*1d170*/  STL [R1+0x1d4], R33 ;  /* 0x0001d42101007387 */ /* 0x0003e80000100800 */
[----:B------:R2:W-:Y:S01]  /*1d180*/  STL [R1+0x1e8], R0 ;  /* 0x0001e80001007387 */ /* 0x0005e20000100800 */
[----:B0-----:R-:W-:-:S02]  /*1d190*/  @!P1 IMAD.MOV.U32 R5, RZ, RZ, R33 ;  /* 0x000000ffff059224 */ /* 0x001fc400078e0021 */
[----:B------:R-:W-:Y:S01]  /*1d1a0*/  @!P1 IMAD.MOV.U32 R4, RZ, RZ, R3 ;  /* 0x000000ffff049224 */ /* 0x000fe200078e0003 */
[----:B-1----:R-:W4:Y:S01]  /*1d1b0*/  LDL.LU R33, [R1+0x1ec] ;  /* 0x0001ec0001217983 */ /* 0x002f220000300800 */
[----:B--2---:R-:W-:-:S05]  /*1d1c0*/  IMAD.X R72, R72, 0x1, R69, P4 ;  /* 0x0000000148487824 */ /* 0x004fca00020e0645 */
[----:B------:R0:W-:Y:S04]  /*1d1d0*/  STL [R1+0x1dc], R72 ;  /* 0x0001dc4801007387 */ /* 0x0001e80000100800 */
[----:B------:R-:W2:Y:S04]  /*1d1e0*/  LDL.LU R3, [R1+0x200] ;  /* 0x0002000001037983 */ /* 0x000ea80000300800 */
[----:B------:R-:W2:Y:S01]  /*1d1f0*/  LDL.LU R111, [R1+0x1f4] ;  /* 0x0001f400016f7983 */ /* 0x000ea20000300800 */
[----:B------:R-:W-:Y:S02]  /*1d200*/  PRMT R43, RZ, 0x7610, R43 ;  /* 0x00007610ff2b7816 */ /* 0x000fe4000000002b */
[----:B------:R-:W-:-:S04]  /*1d210*/  PRMT R34, RZ, 0x7610, R34 ;  /* 0x00007610ff227816 */ /* 0x000fc80000000022 */
[----:B------:R1:W2:Y:S01]  /*1d220*/  @!P1 LDG.E.U16 R43, desc[UR20][R4.64] ;  /* 0x00000014042b9981 */ /* 0x0002a2000c1e1500 */
[----:B---3--:R-:W-:-:S05]  /*1d230*/  IMAD.X R2, R2, 0x1, R69, P3 ;  /* 0x0000000102027824 */ /* 0x008fca00018e0645 */
[----:B------:R3:W-:Y:S01]  /*1d240*/  STL [R1+0x1e4], R2 ;  /* 0x0001e40201007387 */ /* 0x0007e20000100800 */
[----:B-1----:R-:W-:Y:S02]  /*1d250*/  @!P1 IMAD.MOV.U32 R4, RZ, RZ, R71 ;  /* 0x000000ffff049224 */ /* 0x002fe400078e0047 */
[----:B------:R-:W-:Y:S01]  /*1d260*/  @!P1 IMAD.MOV.U32 R5, RZ, RZ, R72 ;  /* 0x000000ffff059224 */ /* 0x000fe200078e0048 */
[----:B------:R-:W2:Y:S04]  /*1d270*/  LDL.LU R71, [R1+0x1fc] ;  /* 0x0001fc0001477983 */ /* 0x000ea80000300800 */
[----:B------:R1:W2:Y:S01]  /*1d280*/  @!P1 LDG.E.U16 R34, desc[UR20][R4.64] ;  /* 0x0000001404229981 */ /* 0x0002a2000c1e1500 */
[----:B----4-:R-:W-:-:S03]  /*1d290*/  IADD3 R32, P3, PT, R32, R70, RZ ;  /* 0x0000004620207210 */ /* 0x010fc60007f7e0ff */
[----:B------:R-:W4:Y:S04]  /*1d2a0*/  LDL.LU R82, [R1+0x204] ;  /* 0x0002040001527983 */ /* 0x000f280000300800 */
[----:B------:R3:W-:Y:S01]  /*1d2b0*/  STL [R1+0x1f0], R32 ;  /* 0x0001f02001007387 */ /* 0x0007e20000100800 */
[----:B-1----:R-:W-:-:S03]  /*1d2c0*/  @!P1 IMAD.MOV.U32 R4, RZ, RZ, R0 ;  /* 0x000000ffff049224 */ /* 0x002fc600078e0000 */
[----:B------:R-:W4:Y:S01]  /*1d2d0*/  LDL.LU R0, [R1+0x208] ;  /* 0x0002080001007983 */ /* 0x000f220000300800 */
[----:B------:R-:W-:Y:S01]  /*1d2e0*/  IADD3 R68, P4, PT, R68, R70, RZ ;  /* 0x0000004644447210 */ /* 0x000fe20007f9e0ff */
[----:B------:R-:W-:Y:S02]  /*1d2f0*/  @!P1 IMAD.MOV.U32 R5, RZ, RZ, R2 ;  /* 0x000000ffff059224 */ /* 0x000fe400078e0002 */
[----:B0-----:R-:W4:Y:S04]  /*1d300*/  LDL.LU R72, [R1+0x210] ;  /* 0x0002100001487983 */ /* 0x001f280000300800 */
[----:B---3--:R-:W3:Y:S01]  /*1d310*/  LDL.LU R2, [R1+0x218] ;  /* 0x0002180001027983 */ /* 0x008ee20000300800 */
[----:B------:R-:W-:-:S03]  /*1d320*/  PRMT R15, RZ, 0x7610, R15 ;  /* 0x00007610ff0f7816 */ /* 0x000fc6000000000f */
[----:B------:R0:W-:Y:S01]  /*1d330*/  STL [R1+0x1f8], R68 ;  /* 0x0001f84401007387 */ /* 0x0001e20000100800 */
[----:B------:R-:W-:-:S05]  /*1d340*/  IMAD.X R33, R33, 0x1, R69, P3 ;  /* 0x0000000121217824 */ /* 0x000fca00018e0645 */
[----:B------:R1:W-:Y:S04]  /*1d350*/  STL [R1+0x1ec], R33 ;  /* 0x0001ec2101007387 */ /* 0x0003e80000100800 */
[----:B------:R0:W3:Y:S02]  /*1d360*/  @!P1 LDG.E.U16 R15, desc[UR20][R32.64] ;  /* 0x00000014200f9981 */ /* 0x0000e4000c1e1500 */
[----:B0-----:R-:W-:Y:S01]  /*1d370*/  @!P1 IMAD.MOV.U32 R32, RZ, RZ, R68 ;  /* 0x000000ffff209224 */ /* 0x001fe200078e0044 */
[----:B--2---:R-:W-:-:S05]  /*1d380*/  IADD3 R3, P3, PT, R3, R70, RZ ;  /* 0x0000004603037210 */ /* 0x004fca0007f7e0ff */
[----:B------:R-:W-:Y:S01]  /*1d390*/  STL [R1+0x200], R3 ;  /* 0x0002000301007387 */ /* 0x000fe20000100800 */
[----:B------:R-:W-:-:S03]  /*1d3a0*/  IMAD.X R111, R111, 0x1, R69, P4 ;  /* 0x000000016f6f7824 */ /* 0x000fc600020e0645 */
[----:B------:R-:W2:Y:S04]  /*1d3b0*/  LDL.LU R83, [R1+0x20c] ;  /* 0x00020c0001537983 */ /* 0x000ea80000300800 */
[----:B------:R-:W-:Y:S04]  /*1d3c0*/  STL [R1+0x1f4], R111 ;  /* 0x0001f46f01007387 */ /* 0x000fe80000100800 */
[----:B------:R-:W2:Y:S01]  /*1d3d0*/  LDL.LU R68, [R1+0x214] ;  /* 0x0002140001447983 */ /* 0x000ea20000300800 */
[----:B------:R-:W-:Y:S01]  /*1d3e0*/  PRMT R25, RZ, 0x7610, R25 ;  /* 0x00007610ff197816 */ /* 0x000fe20000000019 */
[----:B-1----:R-:W-:-:S05]  /*1d3f0*/  @!P1 IMAD.MOV.U32 R33, RZ, RZ, R111 ;  /* 0x000000ffff219224 */ /* 0x002fca00078e006f */
[----:B------:R0:W2:Y:S01]  /*1d400*/  @!P1 LDG.E.U16 R25, desc[UR20][R4.64] ;  /* 0x0000001404199981 */ /* 0x0000a2000c1e1500 */
[----:B------:R-:W-:Y:S01]  /*1d410*/  IMAD.X R71, R71, 0x1, R69, P3 ;  /* 0x0000000147477824 */ /* 0x000fe200018e0645 */
[----:B------:R-:W-:Y:S02]  /*1d420*/  PRMT R74, RZ, 0x7610, R74 ;  /* 0x00007610ff4a7816 */ /* 0x000fe4000000004a */
[----:B0-----:R-:W-:Y:S02]  /*1d430*/  PRMT R5, RZ, 0x7610, R5 ;  /* 0x00007610ff057816 */ /* 0x001fe40000000005 */
[----:B------:R0:W-:Y:S01]  /*1d440*/  STL [R1+0x1fc], R71 ;  /* 0x0001fc4701007387 */ /* 0x0001e20000100800 */
[----:B----4-:R-:W-:-:S03]  /*1d450*/  IADD3 R0, P3, PT, R0, R70, RZ ;  /* 0x0000004600007210 */ /* 0x010fc60007f7e0ff */
[----:B------:R1:W4:Y:S01]  /*1d460*/  @!P1 LDG.E.U16 R5, desc[UR20][R32.64] ;  /* 0x0000001420059981 */ /* 0x000322000c1e1500 */
[-C--:B------:R-:W-:Y:S01]  /*1d470*/  IADD3 R72, P4, PT, R72, R70.reuse, RZ ;  /* 0x0000004648487210 */ /* 0x080fe20007f9e0ff */
[----:B------:R-:W-:Y:S01]  /*1d480*/  IMAD.X R82, R82, 0x1, R69, P3 ;  /* 0x0000000152527824 */ /* 0x000fe200018e0645 */
[----:B---3--:R-:W-:Y:S01]  /*1d490*/  IADD3 R2, P3, PT, R2, R70, RZ ;  /* 0x0000004602027210 */ /* 0x008fe20007f7e0ff */
[----:B-1----:R-:W-:Y:S02]  /*1d4a0*/  @!P1 IMAD.MOV.U32 R32, RZ, RZ, R3 ;  /* 0x000000ffff209224 */ /* 0x002fe400078e0003 */
[----:B------:R-:W-:Y:S02]  /*1d4b0*/  @!P1 IMAD.MOV.U32 R33, RZ, RZ, R71 ;  /* 0x000000ffff219224 */ /* 0x000fe400078e0047 */
[----:B0-----:R-:W3:Y:S04]  /*1d4c0*/  LDL.LU R71, [R1+0x220] ;  /* 0x0002200001477983 */ /* 0x001ee80000300800 */
[----:B------:R-:W4:Y:S04]  /*1d4d0*/  LDL.LU R3, [R1+0x228] ;  /* 0x0002280001037983 */ /* 0x000f280000300800 */
[----:B------:R-:W-:Y:S04]  /*1d4e0*/  STL [R1+0x208], R0 ;  /* 0x0002080001007387 */ /* 0x000fe80000100800 */
[----:B------:R-:W-:Y:S04]  /*1d4f0*/  STL [R1+0x210], R72 ;  /* 0x0002104801007387 */ /* 0x000fe80000100800 */
[----:B------:R0:W4:Y:S04]  /*1d500*/  @!P1 LDG.E.U16 R74, desc[UR20][R32.64] ;  /* 0x00000014204a9981 */ /* 0x000128000c1e1500 */
[----:B------:R1:W-:Y:S04]  /*1d510*/  STL [R1+0x204], R82 ;  /* 0x0002045201007387 */ /* 0x0003e80000100800 */
[----:B------:R-:W-:Y:S01]  /*1d520*/  STL [R1+0x218], R2 ;  /* 0x0002180201007387 */ /* 0x000fe20000100800 */
[----:B0-----:R-:W-:-:S03]  /*1d530*/  @!P1 IMAD.MOV.U32 R33, RZ, RZ, R82 ;  /* 0x000000ffff219224 */ /* 0x001fc600078e0052 */
[----:B-1----:R-:W4:Y:S01]  /*1d540*/  LDL.LU R82, [R1+0x21c] ;  /* 0x00021c0001527983 */ /* 0x002f220000300800 */
[----:B------:R-:W-:Y:S02]  /*1d550*/  @!P1 IMAD.MOV.U32 R32, RZ, RZ, R0 ;  /* 0x000000ffff209224 */ /* 0x000fe400078e0000 */
[----:B--2---:R-:W-:-:S05]  /*1d560*/  IMAD.X R83, R83, 0x1, R69, P4 ;  /* 0x0000000153537824 */ /* 0x004fca00020e0645 */
[----:B------:R-:W-:Y:S04]  /*1d570*/  STL [R1+0x20c], R83 ;  /* 0x00020c5301007387 */ /* 0x000fe80000100800 */
[----:B------:R-:W2:Y:S01]  /*1d580*/  LDL.LU R0, [R1+0x230] ;  /* 0x0002300001007983 */ /* 0x000ea20000300800 */
[----:B------:R-:W-:-:S03]  /*1d590*/  IMAD.X R68, R68, 0x1, R69, P3 ;  /* 0x0000000144447824 */ /* 0x000fc600018e0645 */
[----:B------:R-:W2:Y:S04]  /*1d5a0*/  LDL.LU R140, [R1+0x224] ;  /* 0x00022400018c7983 */ /* 0x000ea80000300800 */
[----:B------:R0:W-:Y:S04]  /*1d5b0*/  STL [R1+0x214], R68 ;  /* 0x0002144401007387 */ /* 0x0001e80000100800 */
[----:B------:R-:W2:Y:S01]  /*1d5c0*/  LDL.LU R111, [R1+0x22c] ;  /* 0x00022c00016f7983 */ /* 0x000ea20000300800 */
[----:B------:R-:W-:Y:S02]  /*1d5d0*/  PRMT R60, RZ, 0x7610, R60 ;  /* 0x00007610ff3c7816 */ /* 0x000fe4000000003c */
[----:B------:R-:W-:Y:S01]  /*1d5e0*/  PRMT R51, RZ, 0x7610, R51 ;  /* 0x00007610ff337816 */ /* 0x000fe20000000033 */
[----:B------:R-:W2:Y:S04]  /*1d5f0*/  LDL.LU R139, [R1+0x234] ;  /* 0x00023400018b7983 */ /* 0x000ea80000300800 */
[----:B------:R1:W2:Y:S01]  /*1d600*/  @!P1 LDG.E.U16 R60, desc[UR20][R32.64] ;  /* 0x00000014203c9981 */ /* 0x0002a2000c1e1500 */
[----:B------:R-:W-:Y:S01]  /*1d610*/  PRMT R42, RZ, 0x7610, R42 ;  /* 0x00007610ff2a7816 */ /* 0x000fe2000000002a */
[----:B-1----:R-:W-:-:S02]  /*1d620*/  @!P1 IMAD.MOV.U32 R32, RZ, RZ, R72 ;  /* 0x000000ffff209224 */ /* 0x002fc400078e0048 */
[----:B------:R-:W-:Y:S01]  /*1d630*/  @!P1 IMAD.MOV.U32 R33, RZ, RZ, R83 ;  /* 0x000000ffff219224 */ /* 0x000fe200078e0053 */
[----:B---3--:R-:W-:-:S04]  /*1d640*/  IADD3 R71, P3, PT, R71, R70, RZ ;  /* 0x0000004647477210 */ /* 0x008fc80007f7e0ff */
[----:B------:R1:W3:Y:S01]  /*1d650*/  @!P1 LDG.E.U16 R51, desc[UR20][R32.64] ;  /* 0x0000001420339981 */ /* 0x0002e2000c1e1500 */
[----:B----4-:R-:W-:-:S03]  /*1d660*/  IADD3 R3, P4, PT, R3, R70, RZ ;  /* 0x0000004603037210 */ /* 0x010fc60007f9e0ff */
[----:B------:R-:W-:Y:S04]  /*1d670*/  STL [R1+0x220], R71 ;  /* 0x0002204701007387 */ /* 0x000fe80000100800 */
[----:B------:R-:W4:Y:S01]  /*1d680*/  LDL.LU R72, [R1+0x238] ;  /* 0x0002380001487983 */ /* 0x000f220000300800 */
[----:B-1----:R-:W-:Y:S02]  /*1d690*/  @!P1 IMAD.MOV.U32 R32, RZ, RZ, R2 ;  /* 0x000000ffff209224 */ /* 0x002fe400078e0002 */
[----:B------:R-:W-:Y:S02]  /*1d6a0*/  @!P1 IMAD.MOV.U32 R33, RZ, RZ, R68 ;  /* 0x000000ffff219224 */ /* 0x000fe400078e0044 */
[----:B0-----:R-:W3:Y:S04]  /*1d6b0*/  LDL.LU R68, [R1+0x240] ;  /* 0x0002400001447983 */ /* 0x001ee80000300800 */
[----:B------:R-:W3:Y:S04]  /*1d6c0*/  LDL.LU R2, [R1+0x248] ;  /* 0x0002480001027983 */ /* 0x000ee80000300800 */
[----:B------:R0:W3:Y:S01]  /*1d6d0*/  @!P1 LDG.E.U16 R42, desc[UR20][R32.64] ;  /* 0x00000014202a9981 */ /* 0x0000e2000c1e1500 */
[----:B------:R-:W-:-:S03]  /*1d6e0*/  IMAD.X R82, R82, 0x1, R69, P3 ;  /* 0x0000000152527824 */ /* 0x000fc600018e0645 */
[----:B------:R-:W-:Y:S01]  /*1d6f0*/  STL [R1+0x228], R3 ;  /* 0x0002280301007387 */ /* 0x000fe20000100800 */
[----:B0-----:R-:W-:Y:S01]  /*1d700*/  PRMT R33, RZ, 0x7610, R33 ;  /* 0x00007610ff217816 */ /* 0x001fe20000000021 */
[----:B------:R-:W-:Y:S02]  /*1d710*/  @!P1 IMAD.MOV.U32 R83, RZ, RZ, R82 ;  /* 0x000000ffff539224 */ /* 0x000fe400078e0052 */
[----:B------:R0:W-:Y:S01]  /*1d720*/  STL [R1+0x21c], R82 ;  /* 0x00021c5201007387 */ /* 0x0001e20000100800 */
[----:B------:R-:W-:Y:S01]  /*1d730*/  PRMT R24, RZ, 0x7610, R24 ;  /* 0x00007610ff187816 */ /* 0x000fe20000000018 */
[----:B0-----:R-:W-:-:S05]  /*1d740*/  @!P1 IMAD.MOV.U32 R82, RZ, RZ, R71 ;  /* 0x000000ffff529224 */ /* 0x001fca00078e0047 */
[----:B------:R0:W3:Y:S02]  /*1d750*/  @!P1 LDG.E.U16 R33, desc[UR20][R82.64] ;  /* 0x0000001452219981 */ /* 0x0000e4000c1e1500 */
[----:B0-----:R-:W-:Y:S01]  /*1d760*/  @!P1 IMAD.MOV.U32 R82, RZ, RZ, R3 ;  /* 0x000000ffff529224 */ /* 0x001fe200078e0003 */
[----:B--2---:R-:W-:Y:S01]  /*1d770*/  IADD3 R0, P3, PT, R0, R70, RZ ;  /* 0x0000004600007210 */ /* 0x004fe20007f7e0ff */
[----:B------:R-:W-:-:S04]  /*1d780*/  IMAD.X R140, R140, 0x1, R69, P4 ;  /* 0x000000018c8c7824 */ /* 0x000fc800020e0645 */
[----:B------:R-:W-:Y:S01]  /*1d790*/  STL [R1+0x230], R0 ;  /* 0x0002300001007387 */ /* 0x000fe20000100800 */
[----:B------:R-:W-:-:S03]  /*1d7a0*/  @!P1 IMAD.MOV.U32 R83, RZ, RZ, R140 ;  /* 0x000000ffff539224 */ /* 0x000fc600078e008c */
[----:B------:R-:W2:Y:S01]  /*1d7b0*/  LDL.LU R71, [R1+0x23c] ;  /* 0x00023c0001477983 */ /* 0x000ea20000300800 */
[----:B------:R-:W-:-:S03]  /*1d7c0*/  IMAD.X R111, R111, 0x1, R69, P3 ;  /* 0x000000016f6f7824 */ /* 0x000fc600018e0645 */
[----:B------:R-:W-:Y:S04]  /*1d7d0*/  STL [R1+0x224], R140 ;  /* 0x0002248c01007387 */ /* 0x000fe80000100800 */
[----:B------:R-:W2:Y:S04]  /*1d7e0*/  LDL.LU R3, [R1+0x244] ;  /* 0x0002440001037983 */ /* 0x000ea80000300800 */
[----:B------:R0:W2:Y:S04]  /*1d7f0*/  @!P1 LDG.E.U16 R24, desc[UR20][R82.64] ;  /* 0x0000001452189981 */ /* 0x0000a8000c1e1500 */
[----:B------:R1:W-:Y:S01]  /*1d800*/  STL [R1+0x22c], R111 ;  /* 0x00022c6f01007387 */ /* 0x0003e20000100800 */
[----:B0-----:R-:W-:-:S03]  /*1d810*/  @!P1 IMAD.MOV.U32 R83, RZ, RZ, R111 ;  /* 0x000000ffff539224 */ /* 0x001fc600078e006f */
[----:B-1----:R-:W2:Y:S01]  /*1d820*/  LDL.LU R111, [R1+0x250] ;  /* 0x00025000016f7983 */ /* 0x002ea20000300800 */
[----:B------:R-:W-:Y:S01]  /*1d830*/  PRMT R14, RZ, 0x7610, R14 ;  /* 0x00007610ff0e7816 */ /* 0x000fe2000000000e */
[----:B------:R-:W-:Y:S01]  /*1d840*/  @!P1 IMAD.MOV.U32 R82, RZ, RZ, R0 ;  /* 0x000000ffff529224 */ /* 0x000fe200078e0000 */
[----:B------:R-:W-:Y:S01]  /*1d850*/  PRMT R4, RZ, 0x7610, R4 ;  /* 0x00007610ff047816 */ /* 0x000fe20000000004 */
[----:B------:R-:W2:Y:S04]  /*1d860*/  LDL.LU R0, [R1+0x258] ;  /* 0x0002580001007983 */ /* 0x000ea80000300800 */
[----:B------:R0:W2:Y:S01]  /*1d870*/  @!P1 LDG.E.U16 R14, desc[UR20][R82.64] ;  /* 0x00000014520e9981 */ /* 0x0000a2000c1e1500 */
[----:B----4-:R-:W-:-:S05]  /*1d880*/  IADD3 R72, P3, PT, R72, R70, RZ ;  /* 0x0000004648487210 */ /* 0x010fca0007f7e0ff */
[----:B------:R-:W-:Y:S01]  /*1d890*/  IMAD.X R139, R139, 0x1, R69, P3 ;  /* 0x000000018b8b7824 */ /* 0x000fe200018e0645 */
[-C--:B---3--:R-:W-:Y:S01]  /*1d8a0*/  IADD3 R68, P4, PT, R68, R70.reuse, RZ ;  /* 0x0000004644447210 */ /* 0x088fe20007f9e0ff */
[----:B0-----:R-:W-:Y:S02]  /*1d8b0*/  @!P1 IMAD.MOV.U32 R82, RZ, RZ, R72 ;  /* 0x000000ffff529224 */ /* 0x001fe400078e0048 */
[----:B------:R-:W-:Y:S01]  /*1d8c0*/  @!P1 IMAD.MOV.U32 R83, RZ, RZ, R139 ;  /* 0x000000ffff539224 */ /* 0x000fe200078e008b */
[----:B------:R-:W-:Y:S01]  /*1d8d0*/  IADD3 R2, P3, PT, R2, R70, RZ ;  /* 0x0000004602027210 */ /* 0x000fe20007f7e0ff */
[----:B------:R0:W-:Y:S01]  /*1d8e0*/  STL [R1+0x238], R72 ;  /* 0x0002384801007387 */ /* 0x0001e20000100800 */
[----:B------:R-:W-:-:S03]  /*1d8f0*/  PRMT R73, RZ, 0x7610, R73 ;  /* 0x00007610ff497816 */ /* 0x000fc60000000049 */
[----:B------:R1:W3:Y:S04]  /*1d900*/  @!P1 LDG.E.U16 R4, desc[UR20][R82.64] ;  /* 0x0000001452049981 */ /* 0x0002e8000c1e1500 */
[----:B------:R4:W-:Y:S04]  /*1d910*/  STL [R1+0x240], R68 ;  /* 0x0002404401007387 */ /* 0x0009e80000100800 */
[----:B------:R-:W-:Y:S01]  /*1d920*/  STL [R1+0x234], R139 ;  /* 0x0002348b01007387 */ /* 0x000fe20000100800 */
[----:B-1----:R-:W-:-:S03]  /*1d930*/  @!P1 IMAD.MOV.U32 R82, RZ, RZ, R68 ;  /* 0x000000ffff529224 */ /* 0x002fc600078e0044 */
[----:B------:R-:W-:Y:S01]  /*1d940*/  STL [R1+0x248], R2 ;  /* 0x0002480201007387 */ /* 0x000fe20000100800 */
[----:B------:R-:W-:-:S03]  /*1d950*/  PRMT R59, RZ, 0x7610, R59 ;  /* 0x00007610ff3b7816 */ /* 0x000fc6000000003b */
[----:B0-----:R-:W3:Y:S01]  /*1d960*/  LDL.LU R72, [R1+0x260] ;  /* 0x0002600001487983 */ /* 0x001ee20000300800 */
[----:B--2---:R-:W-:-:S04]  /*1d970*/  IMAD.X R71, R71, 0x1, R69, P4 ;  /* 0x0000000147477824 */ /* 0x004fc800020e0645 */
[----:B------:R-:W-:Y:S01]  /*1d980*/  @!P1 IMAD.MOV.U32 R83, RZ, RZ, R71 ;  /* 0x000000ffff539224 */ /* 0x000fe200078e0047 */
[----:B------:R0:W-:Y:S01]  /*1d990*/  STL [R1+0x23c], R71 ;  /* 0x00023c4701007387 */ /* 0x0001e20000100800 */
[----:B------:R-:W-:-:S03]  /*1d9a0*/  IMAD.X R3, R3, 0x1, R69, P3 ;  /* 0x0000000103037824 */ /* 0x000fc600018e0645 */
[----:B----4-:R-:W2:Y:S04]  /*1d9b0*/  LDL.LU R68, [R1+0x254] ;  /* 0x0002540001447983 */ /* 0x010ea80000300800 */
[----:B------:R1:W4:Y:S04]  /*1d9c0*/  @!P1 LDG.E.U16 R73, desc[UR20][R82.64] ;  /* 0x0000001452499981 */ /* 0x000328000c1e1500 */
[----:B------:R0:W-:Y:S04]  /*1d9d0*/  STL [R1+0x244], R3 ;  /* 0x0002440301007387 */ /* 0x0001e80000100800 */
[----:B------:R-:W3:Y:S01]  /*1d9e0*/  LDL.LU R140, [R1+0x25c] ;  /* 0x00025c00018c7983 */ /* 0x000ee20000300800 */
[----:B-1----:R-:W-:Y:S01]  /*1d9f0*/  @!P1 IMAD.MOV.U32 R82, RZ, RZ, R2 ;  /* 0x000000ffff529224 */ /* 0x002fe200078e0002 */
[----:B------:R-:W-:Y:S01]  /*1da00*/  IADD3 R111, P3, PT, R111, R70, RZ ;  /* 0x000000466f6f7210 */ /* 0x000fe20007f7e0ff */
[----:B------:R-:W-:Y:S01]  /*1da10*/  @!P1 IMAD.MOV.U32 R83, RZ, RZ, R3 ;  /* 0x000000ffff539224 */ /* 0x000fe200078e0003 */
[----:B0-----:R-:W3:Y:S04]  /*1da20*/  LDL.LU R71, [R1+0x268] ;  /* 0x0002680001477983 */ /* 0x001ee80000300800 */
[----:B------:R0:W-:Y:S04]  /*1da30*/  STL [R1+0x250], R111 ;  /* 0x0002506f01007387 */ /* 0x0001e80000100800 */
[----:B------:R-:W3:Y:S04]  /*1da40*/  LDL.LU R3, [R1+0x26c] ;  /* 0x00026c0001037983 */ /* 0x000ee80000300800 */
[----:B------:R-:W3:Y:S04]  /*1da50*/  LDL.LU R2, [R1+0x270] ;  /* 0x0002700001027983 */ /* 0x000ee80000300800 */
[----:B------:R1:W3:Y:S04]  /*1da60*/  @!P1 LDG.E.U16 R59, desc[UR20][R82.64] ;  /* 0x00000014523b9981 */ /* 0x0002e8000c1e1500 */
[----:B------:R-:W3:Y:S01]  /*1da70*/  LDL.LU R139, [R1+0x278] ;  /* 0x00027800018b7983 */ /* 0x000ee20000300800 */
[----:B-1----:R-:W-:-:S03]  /*1da80*/  IMAD.MOV.U32 R83, RZ, RZ, R111 ;  /* 0x000000ffff537224 */ /* 0x002fc600078e006f */
[----:B0-----:R-:W3:Y:S04]  /*1da90*/  LDL.LU R111, [R1+0xa38] ;  /* 0x000a3800016f7983 */ /* 0x001ee80000300800 */
[----:B------:R-:W3:Y:S01]  /*1daa0*/  LDL.LU R82, [R1+0x24c] ;  /* 0x00024c0001527983 */ /* 0x000ee20000300800 */
[----:B------:R-:W-:-:S05]  /*1dab0*/  IADD3 R0, P4, PT, R0, R70, RZ ;  /* 0x0000004600007210 */ /* 0x000fca0007f9e0ff */
[----:B------:R-:W-:Y:S01]  /*1dac0*/  STL [R1+0x258], R0 ;  /* 0x0002580001007387 */ /* 0x000fe20000100800 */
[----:B------:R-:W-:Y:S02]  /*1dad0*/  PRMT R50, RZ, 0x7610, R50 ;  /* 0x00007610ff327816 */ /* 0x000fe40000000032 */
[----:B------:R-:W-:Y:S02]  /*1dae0*/  PRMT R41, RZ, 0x7610, R41 ;  /* 0x00007610ff297816 */ /* 0x000fe40000000029 */
[----:B------:R-:W-:Y:S01]  /*1daf0*/  PRMT R32, RZ, 0x7610, R32 ;  /* 0x00007610ff207816 */ /* 0x000fe20000000020 */
[--C-:B--2---:R-:W-:Y:S02]  /*1db00*/  IMAD.X R68, R68, 0x1, R69.reuse, P4 ;  /* 0x0000000144447824 */ /* 0x104fe400020e0645 */
[----:B---3--:R-:W-:-:S05]  /*1db10*/  IMAD.X R82, R82, 0x1, R69, P3 ;  /* 0x0000000152527824 */ /* 0x008fca00018e0645 */
[----:B------:R-:W-:Y:S01]  /*1db20*/  @!P1 LOP3.LUT R83, R83, R82, RZ, 0x3c, !PT ;  /* 0x0000005253539212 */ /* 0x000fe200078e3cff */
[----:B------:R0:W-:Y:S01]  /*1db30*/  STL [R1+0x24c], R82 ;  /* 0x00024c5201007387 */ /* 0x0001e20000100800 */
[----:B------:R-:W-:Y:S02]  /*1db40*/  IADD3 R72, P3, PT, R72, R70, RZ ;  /* 0x0000004648487210 */ /* 0x000fe40007f7e0ff */
[----:B0-----:R-:W-:-:S04]  /*1db50*/  @!P1 LOP3.LUT R82, R83, R82, RZ, 0x3c, !PT ;  /* 0x0000005253529212 */ /* 0x001fc800078e3cff */
[----:B------:R-:W-:Y:S01]  /*1db60*/  @!P1 LOP3.LUT R83, R83, R82, RZ, 0x3c, !PT ;  /* 0x0000005253539212 */ /* 0x000fe200078e3cff */
[----:B------:R-:W-:-:S04]  /*1db70*/  IMAD.X R140, R140, 0x1, R69, P3 ;  /* 0x000000018c8c7824 */ /* 0x000fc800018e0645 */
[----:B------:R0:W2:Y:S02]  /*1db80*/  @!P1 LDG.E.U16 R50, desc[UR20][R82.64] ;  /* 0x0000001452329981 */ /* 0x0000a4000c1e1500 */
[----:B0-----:R-:W-:Y:S02]  /*1db90*/  @!P1 IMAD.MOV.U32 R82, RZ, RZ, R0 ;  /* 0x000000ffff529224 */ /* 0x001fe400078e0000 */
[----:B------:R-:W-:-:S05]  /*1dba0*/  @!P1 IMAD.MOV.U32 R83, RZ, RZ, R68 ;  /* 0x000000ffff539224 */ /* 0x000fca00078e0044 */
[----:B------:R0:W3:Y:S02]  /*1dbb0*/  @!P1 LDG.E.U16 R41, desc[UR20][R82.64] ;  /* 0x0000001452299981 */ /* 0x0000e4000c1e1500 */
[----:B0-----:R-:W-:Y:S02]  /*1dbc0*/  IMAD.MOV.U32 R82, RZ, RZ, R140 ;  /* 0x000000ffff527224 */ /* 0x001fe400078e008c */
[----:B------:R-:W-:-:S05]  /*1dbd0*/  IMAD.MOV.U32 R83, RZ, RZ, R72 ;  /* 0x000000ffff537224 */ /* 0x000fca00078e0048 */
[-C--:B------:R-:W-:Y:S01]  /*1dbe0*/  @!P1 LOP3.LUT R83, R83, R82.reuse, RZ, 0x3c, !PT ;  /* 0x0000005253539212 */ /* 0x080fe200078e3cff */
[----:B------:R-:W-:Y:S03]  /*1dbf0*/  STL [R1+0x260], R72 ;  /* 0x0002604801007387 */ /* 0x000fe60000100800 */
[----:B------:R-:W-:Y:S01]  /*1dc00*/  @!P1 LOP3.LUT R82, R83, R82, RZ, 0x3c, !PT ;  /* 0x0000005253529212 */ /* 0x000fe200078e3cff */
[----:B------:R0:W-:Y:S01]  /*1dc10*/  STL [R1+0x254], R68 ;  /* 0x0002544401007387 */ /* 0x0001e20000100800 */
[----:B------:R-:W-:Y:S02]  /*1dc20*/  IADD3 R71, P4, PT, R71, R70, RZ ;  /* 0x0000004647477210 */ /* 0x000fe40007f9e0ff */
[----:B------:R-:W-:-:S05]  /*1dc30*/  @!P1 LOP3.LUT R83, R83, R82, RZ, 0x3c, !PT ;  /* 0x0000005253539212 */ /* 0x000fca00078e3cff */
[----:B------:R1:W2:Y:S04]  /*1dc40*/  @!P1 LDG.E.U16 R32, desc[UR20][R82.64] ;  /* 0x0000001452209981 */ /* 0x0002a8000c1e1500 */
[----:B0-----:R-:W2:Y:S04]  /*1dc50*/  LDL.LU R68, [R1+0xa34] ;  /* 0x000a340001447983 */ /* 0x001ea80000300800 */
[----:B------:R-:W2:Y:S04]  /*1dc60*/  LDL.LU R0, [R1+0x280] ;  /* 0x0002800001007983 */ /* 0x000ea80000300800 */
[----:B------:R0:W-:Y:S01]  /*1dc70*/  STL [R1+0x25c], R140 ;  /* 0x00025c8c01007387 */ /* 0x0001e20000100800 */
[----:B-1----:R-:W-:-:S03]  /*1dc80*/  IMAD.MOV.U32 R83, RZ, RZ, R71 ;  /* 0x000000ffff537224 */ /* 0x002fc600078e0047 */
[----:B0-----:R-:W5:Y:S04]  /*1dc90*/  LDL.LU R140, [R1+0xa30] ;  /* 0x000a3000018c7983 */ /* 0x001f680000300800 */
[----:B------:R-:W5:Y:S04]  /*1dca0*/  LDL.LU R72, [R1+0xa2c] ;  /* 0x000a2c0001487983 */ /* 0x000f680000300800 */
[----:B------:R0:W-:Y:S04]  /*1dcb0*/  STL [R1+0x268], R71 ;  /* 0x0002684701007387 */ /* 0x0001e80000100800 */
[----:B0-----:R-:W5:Y:S04]  /*1dcc0*/  LDL.LU R71, [R1+0xa28] ;  /* 0x000a280001477983 */ /* 0x001f680000300800 */
[----:B------:R-:W2:Y:S01]  /*1dcd0*/  LDL.LU R82, [R1+0x264] ;  /* 0x0002640001527983 */ /* 0x000ea20000300800 */
[----:B------:R-:W-:-:S05]  /*1dce0*/  IADD3 R2, P3, PT, R2, R70, RZ ;  /* 0x0000004602027210 */ /* 0x000fca0007f7e0ff */
[----:B------:R-:W-:Y:S01]  /*1dcf0*/  STL [R1+0x270], R2 ;  /* 0x0002700201007387 */ /* 0x000fe20000100800 */
[----:B------:R-:W-:Y:S01]  /*1dd00*/  PRMT R23, RZ, 0x7610, R23 ;  /* 0x00007610ff177816 */ /* 0x000fe20000000017 */
[----:B------:R-:W-:Y:S01]  /*1dd10*/  IMAD.X R3, R3, 0x1, R69, P3 ;  /* 0x0000000103037824 */ /* 0x000fe200018e0645 */
[----:B------:R-:W-:Y:S02]  /*1dd20*/  PRMT R13, RZ, 0x7610, R13 ;  /* 0x00007610ff0d7816 */ /* 0x000fe4000000000d */
[----:B------:R-:W-:Y:S01]  /*1dd30*/  IADD3 R139, P3, PT, R139, R70, RZ ;  /* 0x000000468b8b7210 */ /* 0x000fe20007f7e0ff */
[----:B--2---:R-:W-:-:S05]  /*1dd40*/  IMAD.X R82, R82, 0x1, R69, P4 ;  /* 0x0000000152527824 */ /* 0x004fca00020e0645 */
[-C--:B------:R-:W-:Y:S01]  /*1dd50*/  @!P1 LOP3.LUT R83, R83, R82.reuse, RZ, 0x3c, !PT ;  /* 0x0000005253539212 */ /* 0x080fe200078e3cff */
[----:B------:R0:W-:Y:S03]  /*1dd60*/  STL [R1+0x264], R82 ;  /* 0x0002645201007387 */ /* 0x0001e60000100800 */
[----:B0-----:R-:W-:-:S04]  /*1dd70*/  @!P1 LOP3.LUT R82, R83, R82, RZ, 0x3c, !PT ;  /* 0x0000005253529212 */ /* 0x001fc800078e3cff */
[----:B------:R-:W-:Y:S01]  /*1dd80*/  @!P1 LOP3.LUT R83, R83, R82, RZ, 0x3c, !PT ;  /* 0x0000005253539212 */ /* 0x000fe200078e3cff */
[----:B------:R0:W-:Y:S04]  /*1dd90*/  STL [R1+0x26c], R3 ;  /* 0x00026c0301007387 */ /* 0x0001e80000100800 */
[----:B------:R1:W2:Y:S02]  /*1dda0*/  @!P1 LDG.E.U16 R23, desc[UR20][R82.64] ;  /* 0x0000001452179981 */ /* 0x0002a4000c1e1500 */
[----:B-1----:R-:W-:Y:S02]  /*1ddb0*/  @!P1 IMAD.MOV.U32 R82, RZ, RZ, R2 ;  /* 0x000000ffff529224 */ /* 0x002fe400078e0002 */
[----:B------:R-:W-:Y:S02]  /*1ddc0*/  @!P1 IMAD.MOV.U32 R83, RZ, RZ, R3 ;  /* 0x000000ffff539224 */ /* 0x000fe400078e0003 */
[----:B0-----:R-:W5:Y:S04]  /*1ddd0*/  LDL.LU R3, [R1+0xa24] ;  /* 0x000a240001037983 */ /* 0x001f680000300800 */
[----:B------:R-:W5:Y:S04]  /*1dde0*/  LDL.LU R2, [R1+0xa20] ;  /* 0x000a200001027983 */ /* 0x000f680000300800 */
[----:B------:R0:W-:Y:S04]  /*1ddf0*/  STL [R1+0x278], R139 ;  /* 0x0002788b01007387 */ /* 0x0001e80000100800 */
[----:B------:R1:W2:Y:S04]  /*1de00*/  @!P1 LDG.E.U16 R13, desc[UR20][R82.64] ;  /* 0x00000014520d9981 */ /* 0x0002a8000c1e1500 */
[----:B------:R-:W2:Y:S01]  /*1de10*/  LDL.LU R83, [R1+0x274] ;  /* 0x0002740001537983 */ /* 0x000ea20000300800 */
[----:B------:R-:W-:Y:S01]  /*1de20*/  PRMT R85, RZ, 0x7610, R85 ;  /* 0x00007610ff557816 */ /* 0x000fe20000000055 */
[----:B-1----:R-:W-:-:S02]  /*1de30*/  @!P1 IMAD.MOV.U32 R82, RZ, RZ, R139 ;  /* 0x000000ffff529224 */ /* 0x002fc400078e008b */
[----:B--2---:R-:W-:-:S05]  /*1de40*/  IMAD.X R83, R83, 0x1, R69, P3 ;  /* 0x0000000153537824 */ /* 0x004fca00018e0645 */
[----:B------:R1:W-:Y:S04]  /*1de50*/  STL [R1+0x274], R83 ;  /* 0x0002745301007387 */ /* 0x0003e80000100800 */
[----:B0-----:R-:W2:Y:S04]  /*1de60*/  LDL.LU R139, [R1+0x298] ;  /* 0x00029800018b7983 */ /* 0x001ea80000300800 */
[----:B------:R0:W2:Y:S04]  /*1de70*/  @!P1 LDG.E.U16 R85, desc[UR20][R82.64] ;  /* 0x0000001452559981 */ /* 0x0000a8000c1e1500 */
[----:B-1----:R-:W2:Y:S01]  /*1de80*/  LDL.LU R83, [R1+0x27c] ;  /* 0x00027c0001537983 */ /* 0x002ea20000300800 */
[----:B------:R-:W-:-:S02]  /*1de90*/  IADD3 R0, P3, PT, R0, R70, RZ ;  /* 0x0000004600007210 */ /* 0x000fc40007f7e0ff */
[----:B------:R-:W-:-:S03]  /*1dea0*/  PRMT R87, RZ, 0x7610, R87 ;  /* 0x00007610ff577816 */ /* 0x000fc60000000057 */
[----:B0-----:R-:W-:Y:S01]  /*1deb0*/  @!P1 IMAD.MOV.U32 R82, RZ, RZ, R0 ;  /* 0x000000ffff529224 */ /* 0x001fe200078e0000 */
[----:B------:R0:W-:Y:S01]  /*1dec0*/  STL [R1+0x280], R0 ;  /* 0x0002800001007387 */ /* 0x0001e20000100800 */
[----:B--2---:R-:W-:-:S05]  /*1ded0*/  IMAD.X R83, R83, 0x1, R69, P3 ;  /* 0x0000000153537824 */ /* 0x004fca00018e0645 */
[----:B------:R1:W-:Y:S04]  /*1dee0*/  STL [R1+0x27c], R83 ;  /* 0x00027c5301007387 */ /* 0x0003e80000100800 */
[----:B0-----:R-:W5:Y:S04]  /*1def0*/  LDL.LU R0, [R1+0xa1c] ;  /* 0x000a1c0001007983 */ /* 0x001f680000300800 */
[----:B------:R0:W2:Y:S04]  /*1df00*/  @!P1 LDG.E.U16 R87, desc[UR20][R82.64] ;  /* 0x0000001452579981 */ /* 0x0000a8000c1e1500 */
[----:B------:R-:W2:Y:S04]  /*1df10*/  LDL.LU R82, [R1+0x284] ;  /* 0x0002840001527983 */ /* 0x000ea80000300800 */
[----:B-1----:R-:W0:Y:S01]  /*1df20*/  LDL.LU R83, [R1+0x288] ;  /* 0x0002880001537983 */ /* 0x002e220000300800 */
[----:B------:R-:W-:-:S02]  /*1df30*/  PRMT R89, RZ, 0x7610, R89 ;  /* 0x00007610ff597816 */ /* 0x000fc40000000059 */
[----:B0-----:R-:W-:-:S05]  /*1df40*/  IADD3 R83, P3, PT, R83, R70, RZ ;  /* 0x0000004653537210 */ /* 0x001fca0007f7e0ff */
[----:B--2---:R-:W-:Y:S01]  /*1df50*/  IMAD.X R82, R82, 0x1, R69, P3 ;  /* 0x0000000152527824 */ /* 0x004fe200018e0645 */
[----:B------:R0:W-:Y:S04]  /*1df60*/  STL [R1+0x288], R83 ;  /* 0x0002885301007387 */ /* 0x0001e80000100800 */
[----:B------:R1:W-:Y:S01]  /*1df70*/  STL [R1+0x284], R82 ;  /* 0x0002845201007387 */ /* 0x0003e20000100800 */
[----:B0-----:R-:W-:-:S04]  /*1df80*/  @!P1 LOP3.LUT R83, R83, R82, RZ, 0x3c, !PT ;  /* 0x0000005253539212 */ /* 0x001fc800078e3cff */
[----:B-1----:R-:W-:-:S04]  /*1df90*/  @!P1 LOP3.LUT R82, R83, R82, RZ, 0x3c, !PT ;  /* 0x0000005253529212 */ /* 0x002fc800078e3cff */
[----:B------:R-:W-:-:S05]  /*1dfa0*/  @!P1 LOP3.LUT R83, R83, R82, RZ, 0x3c, !PT ;  /* 0x0000005253539212 */ /* 0x000fca00078e3cff */
[----:B------:R0:W2:Y:S04]  /*1dfb0*/  @!P1 LDG.E.U16 R89, desc[UR20][R82.64] ;  /* 0x0000001452599981 */ /* 0x0000a8000c1e1500 */
[----:B------:R-:W2:Y:S04]  /*1dfc0*/  LDL.LU R82, [R1+0x28c] ;  /* 0x00028c0001527983 */ /* 0x000ea80000300800 */
[----:B------:R-:W0:Y:S01]  /*1dfd0*/  LDL.LU R83, [R1+0x290] ;  /* 0x0002900001537983 */ /* 0x000e220000300800 */
[----:B------:R-:W-:Y:S02]  /*1dfe0*/  PRMT R91, RZ, 0x7610, R91 ;  /* 0x00007610ff5b7816 */ /* 0x000fe4000000005b */
        /* <DEDUP_REMOVED lines=8> */
[----:B------:R-:W2:Y:S01]  /*1e070*/  LDL.LU R83, [R1+0x294] ;  /* 0x0002940001537983 */ /* 0x000ea20000300800 */
[----:B------:R-:W-:Y:S02]  /*1e080*/  IADD3 R139, P3, PT, R139, R70, RZ ;  /* 0x000000468b8b7210 */ /* 0x000fe40007f7e0ff */
[----:B------:R-:W-:-:S03]  /*1e090*/  PRMT R93, RZ, 0x7610, R93 ;  /* 0x00007610ff5d7816 */ /* 0x000fc6000000005d */
[----:B0-----:R-:W-:Y:S01]  /*1e0a0*/  @!P1 IMAD.MOV.U32 R82, RZ, RZ, R139 ;  /* 0x000000ffff529224 */ /* 0x001fe200078e008b */
[----:B------:R0:W-:Y:S01]  /*1e0b0*/  STL [R1+0x298], R139 ;  /* 0x0002988b01007387 */ /* 0x0001e20000100800 */
[----:B--2---:R-:W-:-:S05]  /*1e0c0*/  IMAD.X R83, R83, 0x1, R69, P3 ;  /* 0x0000000153537824 */ /* 0x004fca00018e0645 */
[----:B------:R1:W-:Y:S04]  /*1e0d0*/  STL [R1+0x294], R83 ;  /* 0x0002945301007387 */ /* 0x0003e80000100800 */
[----:B0-----:R-:W2:Y:S04]  /*1e0e0*/  LDL.LU R139, [R1+0x2b8] ;  /* 0x0002b800018b7983 */ /* 0x001ea80000300800 */
        /* <DEDUP_REMOVED lines=374> */
[----:B------:R0:W-:Y:S02]  /*1f850*/  STL [R1+0x118], R139 ;  /* 0x0001188b01007387 */ /* 0x0001e40000100800 */
[----:B0-----:R-:W-:Y:S01]  /*1f860*/  LOP3.LUT R139, R68, 0x10, RZ, 0x3c, !PT ;  /* 0x00000010448b7812 */ /* 0x001fe200078e3cff */
[----:B--2---:R-:W-:-:S05]  /*1f870*/  IMAD.X R83, R83, 0x1, R69, P3 ;  /* 0x0000000153537824 */ /* 0x004fca00018e0645 */
[----:B------:R0:W2:Y:S01]  /*1f880*/  @!P1 LDG.E.U16 R138, desc[UR20][R82.64] ;  /* 0x00000014528a9981 */ /* 0x0000a2000c1e1500 */
[----:B------:R-:W-:Y:S06]  /*1f890*/  BAR.SYNC.DEFER_BLOCKING 0x0 ;  /* 0x0000000000007b1d */ /* 0x000fec0000010000 */
[----:B------:R0:W-:Y:S04]  /*1f8a0*/  STL [R1+0x114], R83 ;  /* 0x0001145301007387 */ /* 0x0001e80000100800 */
        /* <DEDUP_REMOVED lines=58> */
[----:B------:R-:W-:-:S03]  /*1fc50*/  LOP3.LUT R59, R68, 0x40, RZ, 0x3c, !PT ;  /* 0x00000040443b7812 */ /* 0x000fc600078e3cff */
[----:B------:R-:W-:Y:S04]  /*1fc60*/  STS.U16 [R139+UR9+0xa180], R43 ;  /* 0x00a1802b8b007988 */ /* 0x000fe80008000409 */
[----:B------:R-:W-:Y:S04]  /*1fc70*/  STS.U16 [R139+UR9+0xa580], R42 ;  /* 0x00a5802a8b007988 */ /* 0x000fe80008000409 */
[----:B---3--:R1:W-:Y:S04]  /*1fc80*/  STS.U16 [R139+UR9+0xa980], R41 ;  /* 0x00a980298b007988 */ /* 0x0083e80008000409 */
        /* <DEDUP_REMOVED lines=29> */
[----:B------:R3:W-:Y:S01]  /*1fe60*/  STS.U16 [R50+UR9+0x9e80], R26 ;  /* 0x009e801a32007988 */ /* 0x0007e20008000409 */
[----:B-1----:R-:W-:-:S03]  /*1fe70*/  LOP3.LUT R41, R68, 0x60, RZ, 0x3c, !PT ;  /* 0x0000006044297812 */ /* 0x002fc600078e3cff */
        /* <DEDUP_REMOVED lines=16> */
[----:B0-----:R-:W-:-:S03]  /*1ff80*/  LOP3.LUT R32, R68, 0x70, RZ, 0x3c, !PT ;  /* 0x0000007044207812 */ /* 0x001fc600078e3cff */
        /* <DEDUP_REMOVED lines=23> */
[----:B--2---:R3:W-:Y:S01]  /*20100*/  STS.U16 [R32+UR9+0xbf80], R138 ;  /* 0x00bf808a20007988 */ /* 0x0047e20008000409 */
[----:B------:R0:W-:Y:S06]  /*20110*/  MEMBAR.ALL.CTA ;  /* 0x0000000000007992 */ /* 0x0001ec0000008000 */
[----:B0-----:R-:W0:Y:S01]  /*20120*/  FENCE.VIEW.ASYNC.S ;  /* 0x00000000000073c6 */ /* 0x001e220000000000 */
[----:B------:R-:W-:-:S04]  /*20130*/  ULEA UR6, UR18, UR9, 0x3 ;  /* 0x0000000912067291 */ /* 0x000fc8000f8e18ff */
[----:B------:R-:W-:Y:S01]  /*20140*/  UIADD3 UR6, UPT, UPT, UR6, 0x10000, URZ ;  /* 0x0001000006067890 */ /* 0x000fe2000fffe0ff */
[----:B0-----:R-:W-:Y:S06]  /*20150*/  BAR.SYNC.DEFER_BLOCKING 0x0 ;  /* 0x0000000000007b1d */ /* 0x001fec0000010000 */
[----:B---3--:R-:W-:Y:S05]  /*20160*/  @P0 BRA `(.L_x_10) ;  /* 0x0000000000900947 */ /* 0x008fea0003800000 */
[----:B------:R-:W-:Y:S02]  /*20170*/  UIADD3 UR19, UPT, UPT, UR8, 0x88, URZ ;  /* 0x0000008808137890 */ /* 0x000fe4000fffe0ff */
[----:B------:R-:W-:Y:S02]  /*20180*/  UIADD3 UR36, UPT, UPT, UR8, 0x90, URZ ;  /* 0x0000009008247890 */ /* 0x000fe4000fffe0ff */
[----:B------:R-:W-:Y:S02]  /*20190*/  UIADD3 UR37, UPT, UPT, UR8, 0x98, URZ ;  /* 0x0000009808257890 */ /* 0x000fe4000fffe0ff */
[----:B------:R-:W-:Y:S02]  /*201a0*/  UIADD3 UR42, UPT, UPT, UR8, 0xa0, URZ ;  /* 0x000000a0082a7890 */ /* 0x000fe4000fffe0ff */
[----:B------:R-:W-:Y:S02]  /*201b0*/  UIADD3 UR43, UPT, UPT, UR8, 0xa8, URZ ;  /* 0x000000a8082b7890 */ /* 0x000fe4000fffe0ff */
[----:B------:R-:W-:Y:S01]  /*201c0*/  UIADD3 UR48, UPT, UPT, UR8, 0xb0, URZ ;  /* 0x000000b008307890 */ /* 0x000fe2000fffe0ff */
[----:B------:R-:W-:Y:S01]  /*201d0*/  UMOV UR16, 0x0 ;  /* 0x0000000000107882 */ /* 0x000fe20000000000 */
[----:B------:R-:W-:Y:S01]  /*201e0*/  UMOV UR17, 0x8200010 ;  /* 0x0820001000117882 */ /* 0x000fe20000000000 */
[----:B------:R-:W-:Y:S01]  /*201f0*/  UMOV UR13, 0x40004040 ;  /* 0x40004040000d7882 */ /* 0x000fe20000000000 */
[----:B------:R-:W-:-:S02]  /*20200*/  UIADD3 UR49, UPT, UPT, UR8, 0xb8, URZ ;  /* 0x000000b808317890 */ /* 0x000fc4000fffe0ff */
[----:B------:R0:W-:Y:S01]  /*20210*/  UTCHMMA tmem[UR11], gdesc[UR12], tmem[UR8], tmem[UR16], idesc[UR17], UPT ;  /* 0x00ff100c0b0079ea */ /* 0x0001e2000b800008 */
[----:B------:R-:W-:Y:S01]  /*20220*/  UMOV UR34, 0x0 ;  /* 0x0000000000227882 */ /* 0x000fe20000000000 */
[----:B------:R-:W-:Y:S01]  /*20230*/  UMOV UR35, 0x8200010 ;  /* 0x0820001000237882 */ /* 0x000fe20000000000 */
[----:B------:R-:W-:Y:S01]  /*20240*/  UMOV UR38, 0x0 ;  /* 0x0000000000267882 */ /* 0x000fe20000000000 */
[----:B------:R-:W-:Y:S01]  /*20250*/  UMOV UR39, 0x8200010 ;  /* 0x0820001000277882 */ /* 0x000fe20000000000 */
        /* <DEDUP_REMOVED lines=21> */
.L_x_10:
[----:B------:R-:W2:Y:S01]  /*203b0*/  LDL R4, [R1+0x798] ;  /* 0x0007980001047983 */ /* 0x000ea20000100800 */
[----:B------:R-:W-:-:S04]  /*203c0*/  UIADD3 UR18, UPT, UPT, UR18, 0x1, URZ ;  /* 0x0000000112127890 */ /* 0x000fc8000fffe0ff */
[----:B------:R-:W-:-:S04]  /*203d0*/  UISETP.GT.AND UP1, UPT, UR18, 0x1, UPT ;  /* 0x000000011200788c */ /* 0x000fc8000bf24270 */
[----:B0-----:R-:W-:Y:S02]  /*203e0*/  USEL UR4, URZ, 0x1, !UP1 ;  /* 0x00000001ff047887 */ /* 0x001fe4000c800000 */
[----:B------:R-:W-:Y:S02]  /*203f0*/  USEL UR18, UR18, URZ, !UP1 ;  /* 0x000000ff12127287 */ /* 0x000fe4000c800000 */
[----:B------:R-:W-:-:S03]  /*20400*/  ULOP3.LUT UR7, UR5, UR4, URZ, 0x3c, !UPT ;  /* 0x0000000405077292 */ /* 0x000fc6000f8e3cff */
[----:B------:R-:W-:-:S04]  /*20410*/  UMOV UR4, UR5 ;  /* 0x0000000500047c82 */ /* 0x000fc80008000000 */
[----:B------:R-:W-:Y:S01]  /*20420*/  UMOV UR5, UR7 ;  /* 0x0000000700057c82 */ /* 0x000fe20008000000 */
[----:B--2--5:R-:W-:-:S13]  /*20430*/  ISETP.NE.U32.AND P1, PT, R140, R4, PT ;  /* 0x000000048c00720c */ /* 0x024fda0003f25070 */
[----:B------:R-:W-:Y:S05]  /*20440*/  @P1 BRA `(.L_x_11) ;  /* 0xffffff4400941947 */ /* 0x000fea000383ffff */
.L_x_8:
[----:B------:R-:W2:Y:S01]  /*20450*/  LDL.LU R8, [R1+0x84c] ;  /* 0x00084c0001087983 */ /* 0x000ea20000300800 */
[----:B------:R-:W0:Y:S01]  /*20460*/  LDC R9, c[0x0][0x3a0] ;  /* 0x0000e800ff097b82 */ /* 0x000e220000000800 */
[----:B------:R-:W2:Y:S02]  /*20470*/  LDCU.128 UR12, c[0x0][0x390] ;  /* 0x00007200ff0c77ac */ /* 0x000ea40008000c00 */
[----:B------:R-:W3:Y:S01]  /*20480*/  LDL.LU R5, [R1+0x868] ;  /* 0x0008680001057983 */ /* 0x000ee20000300800 */
[----:B------:R-:W1:Y:S03]  /*20490*/  LDCU UR5, c[0x0][0x3b8] ;  /* 0x00007700ff0577ac */ /* 0x000e660008000800 */
[----:B------:R-:W4:Y:S01]  /*204a0*/  LDL.LU R7, [R1+0x864] ;  /* 0x0008640001077983 */ /* 0x000f220000300800 */
[----:B------:R-:W5:Y:S03]  /*204b0*/  LDCU UR7, c[0x0][0x3b4] ;  /* 0x00007680ff0777ac */ /* 0x000f660008000800 */
[----:B------:R-:W4:Y:S01]  /*204c0*/  LDL.LU R6, [R1+0x860] ;  /* 0x0008600001067983 */ /* 0x000f220000300800 */
[----:B-1----:R-:W-:-:S02]  /*204d0*/  IMAD R4, R0, UR5, RZ ;  /* 0x0000000500047c24 */ /* 0x002fc4000f8e02ff */
[----:B0-----:R-:W-:-:S05]  /*204e0*/  VIADD R9, R9, 0x7f ;  /* 0x0000007f09097836 */ /* 0x001fca0000000000 */
[----:B------:R-:W-:Y:S02]  /*204f0*/  ISETP.GE.AND P6, PT, R9, 0x80, PT ;  /* 0x000000800900780c */ /* 0x000fe40003fc6270 */
[C---:B--2---:R-:W-:Y:S01]  /*20500*/  ISETP.GE.AND P1, PT, R8.reuse, UR14, PT ;  /* 0x0000000e08007c0c */ /* 0x044fe2000bf26270 */
[----:B-----5:R-:W-:-:S03]  /*20510*/  IMAD R3, R8, UR7, RZ ;  /* 0x0000000708037c24 */ /* 0x020fc6000f8e02ff */
[----:B---3--:R-:W-:Y:S01]  /*20520*/  ISETP.LT.AND P5, PT, R5, UR15, !P1 ;  /* 0x0000000f05007c0c */ /* 0x008fe2000cfa1270 */
[----:B------:R-:W-:Y:S01]  /*20530*/  VIADD R5, R4, UR5 ;  /* 0x0000000504057c36 */ /* 0x000fe20008000000 */
[----:B------:R-:W-:Y:S02]  /*20540*/  LEA R2, P4, R3, UR12, 0x1 ;  /* 0x0000000c03027c11 */ /* 0x000fe4000f8808ff */
[----:B----4-:R-:W-:Y:S02]  /*20550*/  ISETP.LT.AND P3, PT, R7, UR15, !P1 ;  /* 0x0000000f07007c0c */ /* 0x010fe4000cf61270 */
[----:B------:R-:W-:Y:S02]  /*20560*/  LEA.HI.X.SX32 R3, R3, UR13, 0x1, P4 ;  /* 0x0000000d03037c11 */ /* 0x000fe4000a0f0eff */
[----:B------:R-:W-:Y:S01]  /*20570*/  ISETP.LT.AND P0, PT, R6, UR15, !P1 ;  /* 0x0000000f06007c0c */ /* 0x000fe2000cf01270 */
[----:B------:R-:W-:-:S04]  /*20580*/  VIADD R6, R5, UR5 ;  /* 0x0000000505067c36 */ /* 0x000fc80008000000 */
[----:B------:R-:W-:Y:S01]  /*20590*/  VIADD R7, R6, UR5 ;  /* 0x0000000506077c36 */ /* 0x000fe20008000000 */
[----:B------:R-:W-:Y:S07]  /*205a0*/  @!P6 BRA `(.L_x_12) ;  /* 0x000000000010e947 */ /* 0x000fee0003800000 */
[----:B------:R-:W-:-:S06]  /*205b0*/  USHF.L.U32 UR4, UR4, 0x1f, URZ ;  /* 0x0000001f04047899 */ /* 0x000fcc00080006ff */
[----:B------:R-:W-:-:S04]  /*205c0*/  IMAD.U32 R8, RZ, RZ, UR4 ;  /* 0x00000004ff087e24 */ /* 0x000fc8000f8e00ff */
[----:B------:R-:W0:Y:S02]  /*205d0*/  SYNCS.PHASECHK.TRANS64.TRYWAIT P4, [UR6], R8 ;  /* 0x00000008ff0075a7 */ /* 0x000e240008081106 */
[----:B0-----:R-:W-:Y:S05]  /*205e0*/  @!P4 BRA `(.L_x_13) ;  /* 0x000000400068c947 */ /* 0x001fea0003800000 */
.L_x_12:
[----:B------:R-:W2:Y:S01]  /*205f0*/  LDL.LU R10, [R1+0x870] ;  /* 0x00087000010a7983 */ /* 0x000ea20000300800 */
[----:B------:R-:W-:Y:S01]  /*20600*/  BAR.SYNC.DEFER_BLOCKING 0x0 ;  /* 0x0000000000007b1d */ /* 0x000fe20000010000 */
[-C--:B------:R-:W-:Y:S01]  /*20610*/  LEA R156, P4, R4, R2.reuse, 0x1 ;  /* 0x00000002049c7211 */ /* 0x080fe200078808ff */
[----:B------:R-:W-:Y:S01]  /*20620*/  VIADD R8, R7, UR5 ;  /* 0x0000000507087c36 */ /* 0x000fe20008000000 */
[----:B------:R-:W-:-:S03]  /*20630*/  LEA R154, P6, R5, R2, 0x1 ;  /* 0x00000002059a7211 */ /* 0x000fc600078c08ff */
[----:B------:R-:W0:Y:S01]  /*20640*/  LDCU UR6, c[0x0][0x39c] ;  /* 0x00007380ff0677ac */ /* 0x000e220008000800 */
[----:B------:R-:W3:Y:S01]  /*20650*/  LDL.LU R9, [R1+0x86c] ;  /* 0x00086c0001097983 */ /* 0x000ee20000300800 */
[-C--:B------:R-:W-:Y:S01]  /*20660*/  LEA.HI.X.SX32 R157, R4, R3.reuse, 0x1, P4 ;  /* 0x00000003049d7211 */ /* 0x080fe200020f0eff */
[----:B------:R-:W-:Y:S01]  /*20670*/  VIADD R4, R8, UR5 ;  /* 0x0000000508047c36 */ /* 0x000fe20008000000 */
[----:B------:R-:W1:Y:S01]  /*20680*/  LDCU UR4, c[0x0][0x39c] ;  /* 0x00007380ff0477ac */ /* 0x000e620008000800 */
[----:B------:R-:W4:Y:S01]  /*20690*/  LDCU UR7, c[0x0][0x39c] ;  /* 0x00007380ff0777ac */ /* 0x000f220008000800 */
[----:B------:R-:W5:Y:S02]  /*206a0*/  @!P2 SYNCS.CCTL.IV [UR9+0x10000] ;  /* 0x01000000ff00a9b1 */ /* 0x000f640008000009 */
[----:B-----5:R-:W-:Y:S01]  /*206b0*/  BAR.SYNC.DEFER_BLOCKING 0x0 ;  /* 0x0000000000007b1d */ /* 0x020fe20000010000 */
[----:B------:R-:W-:Y:S01]  /*206c0*/  LEA.HI.X.SX32 R155, R5, R3, 0x1, P6 ;  /* 0x00000003059b7211 */ /* 0x000fe200030f0eff */
[----:B------:R-:W-:Y:S01]  /*206d0*/  VIADD R5, R4, UR5 ;  /* 0x0000000504057c36 */ /* 0x000fe20008000000 */
[----:B------:R-:W-:-:S02]  /*206e0*/  LEA R134, P4, R6, R2, 0x1 ;  /* 0x0000000206867211 */ /* 0x000fc400078808ff */
[-C--:B------:R-:W-:Y:S02]  /*206f0*/  LEA R136, P6, R7, R2.reuse, 0x1 ;  /* 0x0000000207887211 */ /* 0x080fe400078c08ff */
[-C--:B------:R-:W-:Y:S01]  /*20700*/  LEA.HI.X.SX32 R135, R6, R3.reuse, 0x1, P4 ;  /* 0x0000000306877211 */ /* 0x080fe200020f0eff */
[----:B------:R-:W-:Y:S01]  /*20710*/  VIADD R6, R5, UR5 ;  /* 0x0000000505067c36 */ /* 0x000fe20008000000 */
[-C--:B------:R-:W-:Y:S01]  /*20720*/  LEA R152, P4, R8, R2.reuse, 0x1 ;  /* 0x0000000208987211 */ /* 0x080fe200078808ff */
[----:B------:R-:W5:Y:S01]  /*20730*/  LDL.LU R161, [R1+0x874] ;  /* 0x0008740001a17983 */ /* 0x000f620000300800 */
[-C--:B------:R-:W-:Y:S01]  /*20740*/  LEA.HI.X.SX32 R137, R7, R3.reuse, 0x1, P6 ;  /* 0x0000000307897211 */ /* 0x080fe200030f0eff */
[----:B------:R-:W-:Y:S01]  /*20750*/  VIADD R7, R6, UR5 ;  /* 0x0000000506077c36 */ /* 0x000fe20008000000 */
[----:B------:R-:W-:Y:S01]  /*20760*/  LEA.HI.X.SX32 R153, R8, R3, 0x1, P4 ;  /* 0x0000000308997211 */ /* 0x000fe200020f0eff */
[----:B------:R-:W4:Y:S01]  /*20770*/  LDL.LU R159, [R1+0x878] ;  /* 0x00087800019f7983 */ /* 0x000f220000300800 */
[----:B------:R-:W-:Y:S01]  /*20780*/  LEA R148, P4, R5, R2, 0x1 ;  /* 0x0000000205947211 */ /* 0x000fe200078808ff */
[----:B------:R-:W-:-:S02]  /*20790*/  VIADD R8, R7, UR5 ;  /* 0x0000000507087c36 */ /* 0x000fc40008000000 */
[----:B------:R-:W4:Y:S01]  /*207a0*/  LDL.LU R158, [R1+0x87c] ;  /* 0x00087c00019e7983 */ /* 0x000f220000300800 */
[-C--:B------:R-:W-:Y:S02]  /*207b0*/  LEA.HI.X.SX32 R149, R5, R3.reuse, 0x1, P4 ;  /* 0x0000000305957211 */ /* 0x080fe400020f0eff */
[CC--:B------:R-:W-:Y:S01]  /*207c0*/  LEA R144, P4, R7.reuse, R2.reuse, 0x1 ;  /* 0x0000000207907211 */ /* 0x0c0fe200078808ff */
[----:B------:R-:W4:Y:S01]  /*207d0*/  LDL.LU R160, [R1+0x880] ;  /* 0x0008800001a07983 */ /* 0x000f220000300800 */
[----:B------:R-:W0:Y:S01]  /*207e0*/  @!P2 SYNCS.CCTL.IV [UR9+0x10008] ;  /* 0x01000800ff00a9b1 */ /* 0x000e220008000009 */
[CC--:B------:R-:W-:Y:S01]  /*207f0*/  LEA R150, P2, R4.reuse, R2.reuse, 0x1 ;  /* 0x0000000204967211 */ /* 0x0c0fe200078408ff */
[----:B------:R-:W0:Y:S01]  /*20800*/  LDCU UR9, c[0x0][0x39c] ;  /* 0x00007380ff0977ac */ /* 0x000e220008000800 */
[-C--:B------:R-:W-:Y:S02]  /*20810*/  LEA.HI.X.SX32 R145, R7, R3.reuse, 0x1, P4 ;  /* 0x0000000307917211 */ /* 0x080fe400020f0eff */
[----:B------:R-:W-:Y:S01]  /*20820*/  LEA.HI.X.SX32 R151, R4, R3, 0x1, P2 ;  /* 0x0000000304977211 */ /* 0x000fe200010f0eff */
[----:B------:R-:W-:Y:S01]  /*20830*/  VIADD R4, R8, UR5 ;  /* 0x0000000508047c36 */ /* 0x000fe20008000000 */
[----:B------:R-:W-:-:S03]  /*20840*/  LEA R146, P2, R6, R2, 0x1 ;  /* 0x0000000206927211 */ /* 0x000fc600078408ff */
[----:B------:R-:W-:Y:S01]  /*20850*/  VIADD R133, R4, UR5 ;  /* 0x0000000504857c36 */ /* 0x000fe20008000000 */
[-C--:B------:R-:W-:Y:S02]  /*20860*/  LEA.HI.X.SX32 R147, R6, R3.reuse, 0x1, P2 ;  /* 0x0000000306937211 */ /* 0x080fe400010f0eff */
[-C--:B------:R-:W-:Y:S02]  /*20870*/  LEA R140, P4, R4, R2.reuse, 0x1 ;  /* 0x00000002048c7211 */ /* 0x080fe400078808ff */
[-C--:B------:R-:W-:Y:S02]  /*20880*/  LEA R142, P2, R8, R2.reuse, 0x1 ;  /* 0x00000002088e7211 */ /* 0x080fe400078408ff */
[-C--:B------:R-:W-:Y:S02]  /*20890*/  LEA.HI.X.SX32 R141, R4, R3.reuse, 0x1, P4 ;  /* 0x00000003048d7211 */ /* 0x080fe400020f0eff */
[----:B------:R-:W-:Y:S02]  /*208a0*/  LEA.HI.X.SX32 R143, R8, R3, 0x1, P2 ;  /* 0x00000003088f7211 */ /* 0x000fe400010f0eff */
[----:B------:R-:W-:-:S04]  /*208b0*/  LEA R138, P2, R133, R2, 0x1 ;  /* 0x00000002858a7211 */ /* 0x000fc800078408ff */
[----:B------:R-:W-:Y:S02]  /*208c0*/  LEA.HI.X.SX32 R139, R133, R3, 0x1, P2 ;  /* 0x00000003858b7211 */ /* 0x000fe400010f0eff */
[----:B------:R-:W-:Y:S02]  /*208d0*/  ISETP.LT.AND P2, PT, R0, UR15, !P1 ;  /* 0x0000000f00007c0c */ /* 0x000fe4000cf41270 */
[----:B--2---:R-:W-:Y:S02]  /*208e0*/  ISETP.LT.AND P6, PT, R10, UR15, !P1 ;  /* 0x0000000f0a007c0c */ /* 0x004fe4000cfc1270 */
[----:B---3--:R-:W-:Y:S02]  /*208f0*/  ISETP.LT.AND P4, PT, R9, UR15, !P1 ;  /* 0x0000000f09007c0c */ /* 0x008fe4000cf81270 */
[----:B------:R-:W2:Y:S01]  /*20900*/  LDTM.x128 R4, tmem[UR10] ;  /* 0x0000000a000479ee */ /* 0x000ea200083c0000 */
[----:B------:R-:W-:Y:S01]  /*20910*/  NOP ;  /* 0x0000000000007918 */ /* 0x000fe20000000000 */
[----:B--2---:R-:W-:-:S05]  /*20920*/  F2FP.F16.F32.PACK_AB R0, R5, R4 ;  /* 0x000000040500723e */ /* 0x004fca00000000ff */
[----:B------:R2:W-:Y:S02]  /*20930*/  @P2 STG.E.U16 desc[UR20][R156.64], R0 ;  /* 0x000000009c002986 */ /* 0x0005e4000c101514 */
[----:B--2---:R-:W-:-:S05]  /*20940*/  PRMT R0, R0, 0x7632, R0 ;  /* 0x0000763200007816 */ /* 0x004fca0000000000 */
[----:B------:R2:W-:Y:S02]  /*20950*/  @P5 STG.E.U16 desc[UR20][R154.64], R0 ;  /* 0x000000009a005986 */ /* 0x0005e4000c101514 */
[----:B--2---:R-:W-:-:S05]  /*20960*/  F2FP.F16.F32.PACK_AB R0, R7, R6 ;  /* 0x000000060700723e */ /* 0x004fca00000000ff */
[----:B------:R2:W-:Y:S02]  /*20970*/  @P3 STG.E.U16 desc[UR20][R134.64], R0 ;  /* 0x0000000086003986 */ /* 0x0005e4000c101514 */
[----:B--2---:R-:W-:-:S05]  /*20980*/  PRMT R0, R0, 0x7632, R0 ;  /* 0x0000763200007816 */ /* 0x004fca0000000000 */
[----:B------:R2:W-:Y:S04]  /*20990*/  @P0 STG.E.U16 desc[UR20][R136.64], R0 ;  /* 0x0000000088000986 */ /* 0x0005e8000c101514 */
[----:B--2---:R-:W2:Y:S04]  /*209a0*/  LDL.LU R137, [R1+0x884] ;  /* 0x0008840001897983 */ /* 0x004ea80000300800 */
[----:B------:R-:W3:Y:S01]  /*209b0*/  LDL.LU R136, [R1+0x888] ;  /* 0x0008880001887983 */ /* 0x000ee20000300800 */
[----:B------:R-:W-:Y:S01]  /*209c0*/  VIADD R133, R133, UR5 ;  /* 0x0000000585857c36 */ /* 0x000fe20008000000 */
[----:B------:R-:W-:-:S02]  /*209d0*/  P2R R132, PR, RZ, 0x40 ;  /* 0x00000040ff847803 */ /* 0x000fc40000000000 */
[----:B----4-:R-:W-:Y:S01]  /*209e0*/  ISETP.LT.AND P3, PT, R158, UR15, !P1 ;  /* 0x0000000f9e007c0c */ /* 0x010fe2000cf61270 */
[----:B------:R-:W4:Y:S01]  /*209f0*/  LDL.LU R165, [R1+0x890] ;  /* 0x0008900001a57983 */ /* 0x000f220000300800 */
[----:B------:R-:W-:Y:S02]  /*20a00*/  LEA R156, P6, R133, R2, 0x1 ;  /* 0x00000002859c7211 */ /* 0x000fe400078c08ff */
[----:B------:R-:W-:Y:S01]  /*20a10*/  ISETP.LT.AND P5, PT, R159, UR15, !P1 ;  /* 0x0000000f9f007c0c */ /* 0x000fe2000cfa1270 */
[----:B------:R-:W4:Y:S01]  /*20a20*/  LDL.LU R164, [R1+0x8a4] ;  /* 0x0008a40001a47983 */ /* 0x000f220000300800 */
[CC--:B------:R-:W-:Y:S01]  /*20a30*/  LEA.HI.X.SX32 R157, R133.reuse, R3.reuse, 0x1, P6 ;  /* 0x00000003859d7211 */ /* 0x0c0fe200030f0eff */
[----:B------:R-:W-:Y:S01]  /*20a40*/  VIADD R133, R133, UR5 ;  /* 0x0000000585857c36 */ /* 0x000fe20008000000 */
[----:B------:R-:W-:Y:S01]  /*20a50*/  F2FP.F16.F32.PACK_AB R0, R9, R8 ;  /* 0x000000080900723e */ /* 0x000fe200000000ff */
[----:B------:R-:W4:Y:S03]  /*20a60*/  LDL.LU R163, [R1+0x8b0] ;  /* 0x0008b00001a37983 */ /* 0x000f260000300800 */
[C---:B------:R-:W-:Y:S01]  /*20a70*/  LEA R4, P6, R133.reuse, R2, 0x1 ;  /* 0x0000000285047211 */ /* 0x040fe200078c08ff */
[----:B------:R-:W4:Y:S03]  /*20a80*/  LDL.LU R162, [R1+0x8c4] ;  /* 0x0008c40001a27983 */ /* 0x000f260000300800 */
[C---:B------:R-:W-:Y:S01]  /*20a90*/  LEA.HI.X.SX32 R5, R133.reuse, R3, 0x1, P6 ;  /* 0x0000000385057211 */ /* 0x040fe200030f0eff */
[----:B------:R-:W-:-:S05]  /*20aa0*/  VIADD R133, R133, UR5 ;  /* 0x0000000585857c36 */ /* 0x000fca0008000000 */
[----:B------:R-:W-:-:S04]  /*20ab0*/  LEA R154, P6, R133, R2, 0x1 ;  /* 0x00000002859a7211 */ /* 0x000fc800078c08ff */
        /* <DEDUP_REMOVED lines=12> */
[----:B------:R-:W-:Y:S02]  /*20b80*/  LEA.HI.X.SX32 R9, R133, R3, 0x1, P6 ;  /* 0x0000000385097211 */ /* 0x000fe400030f0eff */
[----:B------:R-:W-:Y:S02]  /*20b90*/  ISETP.NE.AND P6, PT, R132, RZ, PT ;  /* 0x000000ff8400720c */ /* 0x000fe40003fc5270 */
[----:B-----5:R-:W-:Y:S02]  /*20ba0*/  ISETP.LT.AND P2, PT, R161, UR15, !P1 ;  /* 0x0000000fa1007c0c */ /* 0x020fe4000cf41270 */
[----:B------:R-:W-:Y:S01]  /*20bb0*/  F2FP.F16.F32.PACK_AB R10, R11, R10 ;  /* 0x0000000a0b0a723e */ /* 0x000fe200000000ff */
[----:B------:R-:W5:Y:S01]  /*20bc0*/  LDL.LU R161, [R1+0x8d0] ;  /* 0x0008d00001a17983 */ /* 0x000f620000300800 */
[----:B------:R-:W-:-:S03]  /*20bd0*/  ISETP.LT.AND P0, PT, R160, UR15, !P1 ;  /* 0x0000000fa0007c0c */ /* 0x000fc6000cf01270 */
[----:B------:R-:W5:Y:S04]  /*20be0*/  LDL.LU R160, [R1+0x8e4] ;  /* 0x0008e40001a07983 */ /* 0x000f680000300800 */
[----:B------:R0:W-:Y:S01]  /*20bf0*/  @P6 STG.E.U16 desc[UR20][R152.64], R0 ;  /* 0x0000000098006986 */ /* 0x0001e2000c101514 */
[----:B------:R-:W-:Y:S02]  /*20c00*/  F2FP.F16.F32.PACK_AB R12, R13, R12 ;  /* 0x0000000c0d0c723e */ /* 0x000fe400000000ff */
[----:B0-----:R-:W-:-:S05]  /*20c10*/  PRMT R0, R0, 0x7632, R0 ;  /* 0x0000763200007816 */ /* 0x001fca0000000000 */
[----:B------:R0:W-:Y:S01]  /*20c20*/  @P4 STG.E.U16 desc[UR20][R150.64], R0 ;  /* 0x0000000096004986 */ /* 0x0001e2000c101514 */
[----:B------:R-:W-:-:S03]  /*20c30*/  F2FP.F16.F32.PACK_AB R14, R15, R14 ;  /* 0x0000000e0f0e723e */ /* 0x000fc600000000ff */
[----:B------:R-:W-:Y:S01]  /*20c40*/  @P2 STG.E.U16 desc[UR20][R148.64], R10 ;  /* 0x0000000a94002986 */ /* 0x000fe2000c101514 */
[----:B0-----:R-:W-:-:S05]  /*20c50*/  PRMT R0, R10, 0x7632, R0 ;  /* 0x000076320a007816 */ /* 0x001fca0000000000 */
[----:B------:R0:W-:Y:S04]  /*20c60*/  @P5 STG.E.U16 desc[UR20][R146.64], R0 ;  /* 0x0000000092005986 */ /* 0x0001e8000c101514 */
[----:B------:R-:W-:Y:S01]  /*20c70*/  @P3 STG.E.U16 desc[UR20][R144.64], R12 ;  /* 0x0000000c90003986 */ /* 0x000fe2000c101514 */
[----:B0-----:R-:W-:-:S05]  /*20c80*/  PRMT R0, R12, 0x7632, R0 ;  /* 0x000076320c007816 */ /* 0x001fca0000000000 */
[----:B------:R0:W-:Y:S02]  /*20c90*/  @P0 STG.E.U16 desc[UR20][R142.64], R0 ;  /* 0x000000008e000986 */ /* 0x0001e4000c101514 */
[----:B0-----:R-:W-:Y:S02]  /*20ca0*/  PRMT R0, R14, 0x7632, R0 ;  /* 0x000076320e007816 */ /* 0x001fe40000000000 */
[----:B--2---:R-:W-:Y:S02]  /*20cb0*/  ISETP.LT.AND P6, PT, R137, UR15, !P1 ;  /* 0x0000000f89007c0c */ /* 0x004fe4000cfc1270 */
[----:B------:R-:W1:Y:S01]  /*20cc0*/  LDL.LU R137, [R1+0x7b4] ;  /* 0x0007b40001897983 */ /* 0x000e620000300800 */
[----:B---3--:R-:W-:-:S03]  /*20cd0*/  ISETP.LT.AND P4, PT, R136, UR15, !P1 ;  /* 0x0000000f88007c0c */ /* 0x008fc6000cf81270 */
[----:B------:R-:W2:Y:S04]  /*20ce0*/  LDL.LU R136, [R1+0x8e0] ;  /* 0x0008e00001887983 */ /* 0x000ea80000300800 */
[----:B------:R-:W3:Y:S04]  /*20cf0*/  LDL.LU R132, [R1+0x8dc] ;  /* 0x0008dc0001847983 */ /* 0x000ee80000300800 */
[----:B------:R-:W2:Y:S04]  /*20d00*/  LDL.LU R11, [R1+0x8d8] ;  /* 0x0008d800010b7983 */ /* 0x000ea80000300800 */
[----:B------:R0:W-:Y:S04]  /*20d10*/  @P6 STG.E.U16 desc[UR20][R140.64], R14 ;  /* 0x0000000e8c006986 */ /* 0x0001e8000c101514 */
[----:B0-----:R-:W3:Y:S04]  /*20d20*/  LDL.LU R14, [R1+0x8d4] ;  /* 0x0008d400010e7983 */ /* 0x001ee80000300800 */
[----:B------:R-:W3:Y:S01]  /*20d30*/  LDL.LU R13, [R1+0x8cc] ;  /* 0x0008cc00010d7983 */ /* 0x000ee20000300800 */
[----:B----4-:R-:W-:-:S02]  /*20d40*/  ISETP.LT.AND P2, PT, R165, UR15, !P1 ;  /* 0x0000000fa5007c0c */ /* 0x010fc4000cf41270 */
[----:B------:R-:W-:Y:S02]  /*20d50*/  ISETP.LT.AND P5, PT, R164, UR15, !P1 ;  /* 0x0000000fa4007c0c */ /* 0x000fe4000cfa1270 */
[----:B------:R-:W-:Y:S02]  /*20d60*/  F2FP.F16.F32.PACK_AB R16, R17, R16 ;  /* 0x000000101110723e */ /* 0x000fe400000000ff */
[----:B------:R-:W-:Y:S01]  /*20d70*/  ISETP.LT.AND P3, PT, R163, UR15, !P1 ;  /* 0x0000000fa3007c0c */ /* 0x000fe2000cf61270 */
[----:B------:R0:W-:Y:S01]  /*20d80*/  @P4 STG.E.U16 desc[UR20][R138.64], R0 ;  /* 0x000000008a004986 */ /* 0x0001e2000c101514 */
[----:B------:R-:W-:Y:S02]  /*20d90*/  ISETP.LT.AND P0, PT, R162, UR15, !P1 ;  /* 0x0000000fa2007c0c */ /* 0x000fe4000cf01270 */
[----:B------:R-:W-:Y:S01]  /*20da0*/  F2FP.F16.F32.PACK_AB R18, R19, R18 ;  /* 0x000000121312723e */ /* 0x000fe200000000ff */
[----:B------:R-:W4:Y:S04]  /*20db0*/  LDL.LU R12, [R1+0x8e8] ;  /* 0x0008e800010c7983 */ /* 0x000f280000300800 */
[----:B------:R-:W-:Y:S01]  /*20dc0*/  @P2 STG.E.U16 desc[UR20][R156.64], R16 ;  /* 0x000000109c002986 */ /* 0x000fe2000c101514 */
[----:B0-----:R-:W-:-:S02]  /*20dd0*/  PRMT R0, R16, 0x7632, R0 ;  /* 0x0000763210007816 */ /* 0x001fc40000000000 */
[----:B------:R-:W-:-:S03]  /*20de0*/  F2FP.F16.F32.PACK_AB R20, R21, R20 ;  /* 0x000000141514723e */ /* 0x000fc600000000ff */
[----:B------:R0:W-:Y:S04]  /*20df0*/  @P5 STG.E.U16 desc[UR20][R4.64], R0 ;  /* 0x0000000004005986 */ /* 0x0001e8000c101514 */
[----:B------:R-:W-:Y:S01]  /*20e00*/  @P3 STG.E.U16 desc[UR20][R154.64], R18 ;  /* 0x000000129a003986 */ /* 0x000fe2000c101514 */
[----:B0-----:R-:W-:Y:S02]  /*20e10*/  PRMT R0, R18, 0x7632, R0 ;  /* 0x0000763212007816 */ /* 0x001fe40000000000 */
[----:B-----5:R-:W-:Y:S02]  /*20e20*/  ISETP.LT.AND P6, PT, R161, UR15, !P1 ;  /* 0x0000000fa1007c0c */ /* 0x020fe4000cfc1270 */
[----:B------:R-:W-:Y:S01]  /*20e30*/  ISETP.LT.AND P4, PT, R160, UR15, !P1 ;  /* 0x0000000fa0007c0c */ /* 0x000fe2000cf81270 */
[----:B------:R0:W-:Y:S10]  /*20e40*/  @P0 STG.E.U16 desc[UR20][R6.64], R0 ;  /* 0x0000000006000986 */ /* 0x0001f4000c101514 */
[----:B------:R-:W-:Y:S01]  /*20e50*/  @P6 STG.E.U16 desc[UR20][R134.64], R20 ;  /* 0x0000001486006986 */ /* 0x000fe2000c101514 */
[----:B0-----:R-:W-:-:S05]  /*20e60*/  PRMT R0, R20, 0x7632, R0 ;  /* 0x0000763214007816 */ /* 0x001fca0000000000 */
[----:B------:R0:W-:Y:S01]  /*20e70*/  @P4 STG.E.U16 desc[UR20][R158.64], R0 ;  /* 0x000000009e004986 */ /* 0x0001e2000c101514 */
[----:B--2---:R-:W-:Y:S01]  /*20e80*/  ISETP.LT.AND P0, PT, R11, UR6, !P1 ;  /* 0x000000060b007c0c */ /* 0x004fe2000cf01270 */
[----:B------:R-:W-:Y:S02]  /*20e90*/  VIADD R133, R133, UR5 ;  /* 0x0000000585857c36 */ /* 0x000fe40008000000 */
[----:B------:R-:W2:Y:S01]  /*20ea0*/  LDL.LU R11, [R1+0x8c8] ;  /* 0x0008c800010b7983 */ /* 0x000ea20000300800 */
[----:B-1----:R-:W-:Y:S01]  /*20eb0*/  ISETP.LT.AND P2, PT, R137, UR4, !P1 ;  /* 0x0000000489007c0c */ /* 0x002fe2000cf41270 */
[----:B------:R-:W1:Y:S01]  /*20ec0*/  LDCU UR4, c[0x0][0x39c] ;  /* 0x00007380ff0477ac */ /* 0x000e620008000800 */
[----:B------:R-:W-:Y:S01]  /*20ed0*/  F2FP.F16.F32.PACK_AB R22, R23, R22 ;  /* 0x000000161716723e */ /* 0x000fe200000000ff */
[----:B------:R-:W2:Y:S01]  /*20ee0*/  LDCU UR6, c[0x0][0x39c] ;  /* 0x00007380ff0677ac */ /* 0x000ea20008000800 */
[----:B---3--:R-:W-:Y:S01]  /*20ef0*/  ISETP.LT.AND P4, PT, R13, UR9, !P1 ;  /* 0x000000090d007c0c */ /* 0x008fe2000cf81270 */
[----:B0-----:R-:W-:Y:S01]  /*20f00*/  VIADD R0, R133, UR5 ;  /* 0x0000000585007c36 */ /* 0x001fe20008000000 */
[----:B------:R-:W3:Y:S01]  /*20f10*/  LDL.LU R13, [R1+0x8ec] ;  /* 0x0008ec00010d7983 */ /* 0x000ee20000300800 */
[----:B-1----:R-:W-:Y:S01]  /*20f20*/  ISETP.LT.AND P5, PT, R136, UR4, !P1 ;  /* 0x0000000488007c0c */ /* 0x002fe2000cfa1270 */
[----:B------:R-:W0:Y:S01]  /*20f30*/  LDCU UR4, c[0x0][0x39c] ;  /* 0x00007380ff0477ac */ /* 0x000e220008000800 */
[----:B------:R-:W-:Y:S01]  /*20f40*/  ISETP.LT.AND P6, PT, R14, UR7, !P1 ;  /* 0x000000070e007c0c */ /* 0x000fe2000cfc1270 */
[----:B------:R-:W5:Y:S01]  /*20f50*/  LDL.LU R15, [R1+0x8f4] ;  /* 0x0008f400010f7983 */ /* 0x000f620000300800 */
[----:B------:R-:W3:Y:S01]  /*20f60*/  LDCU UR7, c[0x0][0x39c] ;  /* 0x00007380ff0777ac */ /* 0x000ee20008000800 */
[----:B------:R-:W-:-:S02]  /*20f70*/  F2FP.F16.F32.PACK_AB R24, R25, R24 ;  /* 0x000000181918723e */ /* 0x000fc400000000ff */
[----:B------:R-:W-:Y:S01]  /*20f80*/  F2FP.F16.F32.PACK_AB R26, R27, R26 ;  /* 0x0000001a1b1a723e */ /* 0x000fe200000000ff */
[----:B------:R-:W1:Y:S01]  /*20f90*/  LDCU UR9, c[0x0][0x39c] ;  /* 0x00007380ff0977ac */ /* 0x000e620008000800 */
[----:B0-----:R-:W-:Y:S01]  /*20fa0*/  ISETP.LT.AND P3, PT, R132, UR4, !P1 ;  /* 0x0000000484007c0c */ /* 0x001fe2000cf61270 */
[----:B------:R-:W4:Y:S03]  /*20fb0*/  LDCU UR4, c[0x0][0x39c] ;  /* 0x00007380ff0477ac */ /* 0x000f260008000800 */
[----:B------:R0:W-:Y:S01]  /*20fc0*/  @P5 STG.E.U16 desc[UR20][R8.64], R22 ;  /* 0x0000001608005986 */ /* 0x0001e2000c101514 */
[----:B------:R-:W-:-:S04]  /*20fd0*/  LEA R4, P5, R133, R2, 0x1 ;  /* 0x0000000285047211 */ /* 0x000fc800078a08ff */
[-C--:B------:R-:W-:Y:S02]  /*20fe0*/  LEA.HI.X.SX32 R5, R133, R3.reuse, 0x1, P5 ;  /* 0x0000000385057211 */ /* 0x080fe400028f0eff */
[----:B------:R-:W-:Y:S02]  /*20ff0*/  LEA R6, P5, R0, R2, 0x1 ;  /* 0x0000000200067211 */ /* 0x000fe400078a08ff */
[----:B0-----:R-:W-:Y:S01]  /*21000*/  PRMT R9, R22, 0x7632, R9 ;  /* 0x0000763216097816 */ /* 0x001fe20000000009 */
[C---:B------:R-:W-:Y:S01]  /*21010*/  VIADD R8, R0.reuse, UR5 ;  /* 0x0000000500087c36 */ /* 0x040fe20008000000 */
[----:B------:R-:W-:-:S03]  /*21020*/  LEA.HI.X.SX32 R7, R0, R3, 0x1, P5 ;  /* 0x0000000300077211 */ /* 0x000fc600028f0eff */
[----:B------:R0:W-:Y:S01]  /*21030*/  @P3 STG.E.U16 desc[UR20][R4.64], R9 ;  /* 0x0000000904003986 */ /* 0x0001e2000c101514 */
[----:B----4-:R-:W-:Y:S01]  /*21040*/  ISETP.LT.AND P3, PT, R12, UR4, !P1 ;  /* 0x000000040c007c0c */ /* 0x010fe2000cf61270 */
[C---:B------:R-:W-:Y:S01]  /*21050*/  VIADD R0, R8.reuse, UR5 ;  /* 0x0000000508007c36 */ /* 0x040fe20008000000 */
[----:B------:R-:W5:Y:S01]  /*21060*/  LDCU UR4, c[0x0][0x39c] ;  /* 0x00007380ff0477ac */ /* 0x000f620008000800 */
[----:B------:R-:W4:Y:S04]  /*21070*/  LDL.LU R12, [R1+0x900] ;  /* 0x00090000010c7983 */ /* 0x000f280000300800 */
[----:B------:R1:W-:Y:S01]  /*21080*/  @P0 STG.E.U16 desc[UR20][R6.64], R24 ;  /* 0x0000001806000986 */ /* 0x0003e2000c101514 */
[----:B0-----:R-:W-:-:S04]  /*21090*/  LEA R4, P5, R8, R2, 0x1 ;  /* 0x0000000208047211 */ /* 0x001fc800078a08ff */
[----:B------:R-:W-:Y:S02]  /*210a0*/  LEA.HI.X.SX32 R5, R8, R3, 0x1, P5 ;  /* 0x0000000308057211 */ /* 0x000fe400028f0eff */
[----:B-1----:R-:W-:Y:S02]  /*210b0*/  PRMT R7, R24, 0x7632, R7 ;  /* 0x0000763218077816 */ /* 0x002fe40000000007 */
[----:B------:R-:W-:-:S03]  /*210c0*/  LEA R6, P5, R0, R2, 0x1 ;  /* 0x0000000200067211 */ /* 0x000fc600078a08ff */
[----:B------:R0:W-:Y:S02]  /*210d0*/  @P6 STG.E.U16 desc[UR20][R4.64], R7 ;  /* 0x0000000704006986 */ /* 0x0001e4000c101514 */
[C---:B0-----:R-:W-:Y:S02]  /*210e0*/  LEA.HI.X.SX32 R7, R0.reuse, R3, 0x1, P5 ;  /* 0x0000000300077211 */ /* 0x041fe400028f0eff */
[----:B--2---:R-:W-:Y:S01]  /*210f0*/  ISETP.LT.AND P0, PT, R11, UR6, !P1 ;  /* 0x000000060b007c0c */ /* 0x004fe2000cf01270 */
[----:B------:R-:W-:Y:S01]  /*21100*/  VIADD R8, R0, UR5 ;  /* 0x0000000500087c36 */ /* 0x000fe20008000000 */
[----:B------:R-:W2:Y:S01]  /*21110*/  LDL.LU R11, [R1+0x8fc] ;  /* 0x0008fc00010b7983 */ /* 0x000ea20000300800 */
[----:B------:R-:W4:Y:S03]  /*21120*/  LDCU UR6, c[0x0][0x39c] ;  /* 0x00007380ff0677ac */ /* 0x000f260008000800 */
[----:B------:R-:W2:Y:S01]  /*21130*/  LDL.LU R14, [R1+0x90c] ;  /* 0x00090c00010e7983 */ /* 0x000ea20000300800 */
[----:B---3--:R-:W-:-:S03]  /*21140*/  ISETP.LT.AND P5, PT, R13, UR7, !P1 ;  /* 0x000000070d007c0c */ /* 0x008fc6000cfa1270 */
[----:B------:R-:W-:Y:S01]  /*21150*/  @P4 STG.E.U16 desc[UR20][R6.64], R26 ;  /* 0x0000001a06004986 */ /* 0x000fe2000c101514 */
[C---:B------:R-:W-:Y:S01]  /*21160*/  LEA R4, P6, R8.reuse, R2, 0x1 ;  /* 0x0000000208047211 */ /* 0x040fe200078c08ff */
[----:B------:R-:W0:Y:S02]  /*21170*/  LDCU UR7, c[0x0][0x39c] ;  /* 0x00007380ff0777ac */ /* 0x000e240008000800 */
[----:B------:R-:W3:Y:S01]  /*21180*/  LDL.LU R13, [R1+0x908] ;  /* 0x00090800010d7983 */ /* 0x000ee20000300800 */
[----:B------:R-:W-:Y:S02]  /*21190*/  LEA.HI.X.SX32 R5, R8, R3, 0x1, P6 ;  /* 0x0000000308057211 */ /* 0x000fe400030f0eff */
[----:B------:R-:W-:Y:S01]  /*211a0*/  PRMT R0, R26, 0x7632, R0 ;  /* 0x000076321a007816 */ /* 0x000fe20000000000 */
[----:B------:R-:W-:Y:S01]  /*211b0*/  VIADD R8, R8, UR5 ;  /* 0x0000000508087c36 */ /* 0x000fe20008000000 */
[----:B-----5:R-:W-:Y:S01]  /*211c0*/  ISETP.LT.AND P4, PT, R15, UR4, !P1 ;  /* 0x000000040f007c0c */ /* 0x020fe2000cf81270 */
[----:B------:R-:W2:Y:S02]  /*211d0*/  LDCU UR4, c[0x0][0x39c] ;  /* 0x00007380ff0477ac */ /* 0x000ea40008000800 */
[----:B------:R1:W-:Y:S01]  /*211e0*/  @P3 STG.E.U16 desc[UR20][R4.64], R0 ;  /* 0x0000000004003986 */ /* 0x0003e2000c101514 */
[----:B------:R-:W-:Y:S01]  /*211f0*/  F2FP.F16.F32.PACK_AB R28, R29, R28 ;  /* 0x0000001c1d1c723e */ /* 0x000fe200000000ff */
[C---:B-1----:R-:W-:Y:S01]  /*21200*/  VIADD R0, R8.reuse, UR5 ;  /* 0x0000000508007c36 */ /* 0x042fe20008000000 */
[----:B------:R-:W-:-:S04]  /*21210*/  LEA R4, P3, R8, R2, 0x1 ;  /* 0x0000000208047211 */ /* 0x000fc800078608ff */
[----:B------:R-:W-:Y:S02]  /*21220*/  LEA R6, P6, R0, R2, 0x1 ;  /* 0x0000000200067211 */ /* 0x000fe400078c08ff */
[-C--:B------:R-:W-:Y:S02]  /*21230*/  LEA.HI.X.SX32 R5, R8, R3.reuse, 0x1, P3 ;  /* 0x0000000308057211 */ /* 0x080fe400018f0eff */
[----:B------:R-:W-:Y:S02]  /*21240*/  PRMT R8, R28, 0x7632, R8 ;  /* 0x000076321c087816 */ /* 0x000fe40000000008 */
[C---:B------:R-:W-:Y:S01]  /*21250*/  LEA.HI.X.SX32 R7, R0.reuse, R3, 0x1, P6 ;  /* 0x0000000300077211 */ /* 0x040fe200030f0eff */
[----:B------:R-:W-:Y:S01]  /*21260*/  VIADD R0, R0, UR5 ;  /* 0x0000000500007c36 */ /* 0x000fe20008000000 */
[----:B------:R1:W-:Y:S01]  /*21270*/  @P0 STG.E.U16 desc[UR20][R4.64], R28 ;  /* 0x0000001c04000986 */ /* 0x0003e2000c101514 */
[----:B----4-:R-:W-:-:S03]  /*21280*/  ISETP.LT.AND P3, PT, R12, UR6, !P1 ;  /* 0x000000060c007c0c */ /* 0x010fc6000cf61270 */
[----:B------:R4:W-:Y:S01]  /*21290*/  @P5 STG.E.U16 desc[UR20][R6.64], R8 ;  /* 0x0000000806005986 */ /* 0x0009e2000c101514 */
[----:B------:R-:W-:Y:S01]  /*212a0*/  F2FP.F16.F32.PACK_AB R30, R31, R30 ;  /* 0x0000001e1f1e723e */ /* 0x000fe200000000ff */
[----:B------:R-:W5:Y:S02]  /*212b0*/  LDCU UR6, c[0x0][0x39c] ;  /* 0x00007380ff0677ac */ /* 0x000f640008000800 */
[----:B------:R-:W5:Y:S01]  /*212c0*/  LDL.LU R12, [R1+0x910] ;  /* 0x00091000010c7983 */ /* 0x000f620000300800 */
[----:B-1----:R-:W-:-:S04]  /*212d0*/  LEA R4, P5, R0, R2, 0x1 ;  /* 0x0000000200047211 */ /* 0x002fc800078a08ff */
[----:B------:R-:W-:Y:S02]  /*212e0*/  LEA.HI.X.SX32 R5, R0, R3, 0x1, P5 ;  /* 0x0000000300057211 */ /* 0x000fe400028f0eff */
[----:B--2---:R-:W-:Y:S01]  /*212f0*/  ISETP.LT.AND P0, PT, R11, UR4, !P1 ;  /* 0x000000040b007c0c */ /* 0x004fe2000cf01270 */
[----:B------:R-:W5:Y:S01]  /*21300*/  LDCU UR4, c[0x0][0x39c] ;  /* 0x00007380ff0477ac */ /* 0x000f620008000800 */
[----:B------:R-:W2:Y:S01]  /*21310*/  LDL.LU R11, [R1+0x918] ;  /* 0x00091800010b7983 */ /* 0x000ea20000300800 */
[----:B0-----:R-:W-:Y:S01]  /*21320*/  ISETP.LT.AND P6, PT, R14, UR7, !P1 ;  /* 0x000000070e007c0c */ /* 0x001fe2000cfc1270 */
[----:B------:R-:W-:Y:S02]  /*21330*/  VIADD R0, R0, UR5 ;  /* 0x0000000500007c36 */ /* 0x000fe40008000000 */
[----:B------:R-:W2:Y:S01]  /*21340*/  LDL.LU R14, [R1+0x924] ;  /* 0x00092400010e7983 */ /* 0x000ea20000300800 */
[----:B----4-:R-:W-:Y:S01]  /*21350*/  PRMT R8, R30, 0x7632, R8 ;  /* 0x000076321e087816 */ /* 0x010fe20000000008 */
[----:B------:R-:W0:Y:S01]  /*21360*/  LDCU UR7, c[0x0][0x39c] ;  /* 0x00007380ff0777ac */ /* 0x000e220008000800 */
[----:B---3--:R-:W-:Y:S01]  /*21370*/  ISETP.LT.AND P5, PT, R13, UR9, !P1 ;  /* 0x000000090d007c0c */ /* 0x008fe2000cfa1270 */
[----:B------:R1:W-:Y:S01]  /*21380*/  @P4 STG.E.U16 desc[UR20][R4.64], R30 ;  /* 0x0000001e04004986 */ /* 0x0003e2000c101514 */
[C---:B------:R-:W-:Y:S01]  /*21390*/  VIADD R7, R0.reuse, UR5 ;  /* 0x0000000500077c36 */ /* 0x040fe20008000000 */
[----:B------:R-:W3:Y:S02]  /*213a0*/  LDCU UR9, c[0x0][0x39c] ;  /* 0x00007380ff0977ac */ /* 0x000ee40008000800 */
[----:B------:R-:W3:Y:S01]  /*213b0*/  LDL.LU R13, [R1+0x920] ;  /* 0x00092000010d7983 */ /* 0x000ee20000300800 */
[----:B-1----:R-:W-:-:S04]  /*213c0*/  LEA R4, P4, R0, R2, 0x1 ;  /* 0x0000000200047211 */ /* 0x002fc800078808ff */
[-C--:B------:R-:W-:Y:S01]  /*213d0*/  LEA.HI.X.SX32 R5, R0, R3.reuse, 0x1, P4 ;  /* 0x0000000300057211 */ /* 0x080fe200020f0eff */
[C---:B------:R-:W-:Y:S01]  /*213e0*/  VIADD R0, R7.reuse, UR5 ;  /* 0x0000000507007c36 */ /* 0x040fe20008000000 */
[----:B------:R-:W-:Y:S02]  /*213f0*/  LEA R6, P4, R7, R2, 0x1 ;  /* 0x0000000207067211 */ /* 0x000fe400078808ff */
[----:B------:R-:W-:Y:S01]  /*21400*/  F2FP.F16.F32.PACK_AB R32, R33, R32 ;  /* 0x000000202120723e */ /* 0x000fe200000000ff */
[----:B------:R1:W-:Y:S01]  /*21410*/  @P3 STG.E.U16 desc[UR20][R4.64], R8 ;  /* 0x0000000804003986 */ /* 0x0003e2000c101514 */
[----:B------:R-:W-:-:S05]  /*21420*/  LEA.HI.X.SX32 R7, R7, R3, 0x1, P4 ;  /* 0x0000000307077211 */ /* 0x000fca00020f0eff */
[----:B------:R4:W-:Y:S01]  /*21430*/  @P0 STG.E.U16 desc[UR20][R6.64], R32 ;  /* 0x0000002006000986 */ /* 0x0009e2000c101514 */
[C---:B-1----:R-:W-:Y:S01]  /*21440*/  LEA R4, P4, R0.reuse, R2, 0x1 ;  /* 0x0000000200047211 */ /* 0x042fe200078808ff */
[----:B------:R-:W-:-:S03]  /*21450*/  VIADD R8, R0, UR5 ;  /* 0x0000000500087c36 */ /* 0x000fc60008000000 */
[----:B------:R-:W-:Y:S02]  /*21460*/  LEA.HI.X.SX32 R5, R0, R3, 0x1, P4 ;  /* 0x0000000300057211 */ /* 0x000fe400020f0eff */
[----:B-----5:R-:W-:Y:S01]  /*21470*/  ISETP.LT.AND P3, PT, R12, UR4, !P1 ;  /* 0x000000040c007c0c */ /* 0x020fe2000cf61270 */
[----:B------:R-:W1:Y:S01]  /*21480*/  LDCU UR4, c[0x0][0x39c] ;  /* 0x00007380ff0477ac */ /* 0x000e620008000800 */
[----:B------:R-:W1:Y:S01]  /*21490*/  LDL.LU R12, [R1+0x928] ;  /* 0x00092800010c7983 */ /* 0x000e620000300800 */
[----:B----4-:R-:W-:-:S04]  /*214a0*/  LEA R6, P4, R8, R2, 0x1 ;  /* 0x0000000208067211 */ /* 0x010fc800078808ff */
[-C--:B------:R-:W-:Y:S02]  /*214b0*/  LEA.HI.X.SX32 R7, R8, R3.reuse, 0x1, P4 ;  /* 0x0000000308077211 */ /* 0x080fe400020f0eff */
[----:B--2---:R-:W-:Y:S02]  /*214c0*/  ISETP.LT.AND P0, PT, R11, UR6, !P1 ;  /* 0x000000060b007c0c */ /* 0x004fe4000cf01270 */
[----:B------:R-:W-:Y:S01]  /*214d0*/  PRMT R0, R32, 0x7632, R0 ;  /* 0x0000763220007816 */ /* 0x000fe20000000000 */
[----:B------:R-:W2:Y:S01]  /*214e0*/  LDL.LU R11, [R1+0x930] ;  /* 0x00093000010b7983 */ /* 0x000ea20000300800 */
[----:B------:R-:W-:Y:S01]  /*214f0*/  F2FP.F16.F32.PACK_AB R34, R35, R34 ;  /* 0x000000222322723e */ /* 0x000fe200000000ff */
[----:B------:R-:W-:Y:S01]  /*21500*/  VIADD R8, R8, UR5 ;  /* 0x0000000508087c36 */ /* 0x000fe20008000000 */
[----:B------:R-:W2:Y:S01]  /*21510*/  LDCU UR6, c[0x0][0x39c] ;  /* 0x00007380ff0677ac */ /* 0x000ea20008000800 */
[----:B---3--:R-:W-:Y:S01]  /*21520*/  ISETP.LT.AND P4, PT, R13, UR9, !P1 ;  /* 0x000000090d007c0c */ /* 0x008fe2000cf81270 */
[----:B------:R3:W-:Y:S01]  /*21530*/  @P6 STG.E.U16 desc[UR20][R4.64], R0 ;  /* 0x0000000004006986 */ /* 0x0007e2000c101514 */
[----:B------:R-:W-:Y:S01]  /*21540*/  PRMT R9, R34, 0x7632, R9 ;  /* 0x0000763222097816 */ /* 0x000fe20000000009 */
[----:B------:R-:W4:Y:S02]  /*21550*/  LDCU UR9, c[0x0][0x39c] ;  /* 0x00007380ff0977ac */ /* 0x000f240008000800 */
[----:B------:R-:W5:Y:S04]  /*21560*/  LDL.LU R13, [R1+0x934] ;  /* 0x00093400010d7983 */ /* 0x000f680000300800 */
[----:B------:R4:W-:Y:S01]  /*21570*/  @P5 STG.E.U16 desc[UR20][R6.64], R34 ;  /* 0x0000002206005986 */ /* 0x0009e2000c101514 */
[----:B0-----:R-:W-:Y:S01]  /*21580*/  ISETP.LT.AND P6, PT, R14, UR7, !P1 ;  /* 0x000000070e007c0c */ /* 0x001fe2000cfc1270 */
[----:B------:R-:W5:Y:S01]  /*21590*/  LDCU UR7, c[0x0][0x39c] ;  /* 0x00007380ff0777ac */ /* 0x000f620008000800 */
[CC--:B---3--:R-:W-:Y:S01]  /*215a0*/  LEA R4, P5, R8.reuse, R2.reuse, 0x1 ;  /* 0x0000000208047211 */ /* 0x0c8fe200078a08ff */
[C---:B------:R-:W-:Y:S01]  /*215b0*/  VIADD R0, R8.reuse, UR5 ;  /* 0x0000000508007c36 */ /* 0x040fe20008000000 */
[----:B------:R-:W3:Y:S02]  /*215c0*/  LDL.LU R15, [R1+0x93c] ;  /* 0x00093c00010f7983 */ /* 0x000ee40000300800 */
[----:B------:R-:W-:Y:S01]  /*215d0*/  LEA.HI.X.SX32 R5, R8, R3, 0x1, P5 ;  /* 0x0000000308057211 */ /* 0x000fe200028f0eff */
[C---:B------:R-:W-:Y:S01]  /*215e0*/  VIADD R8, R0.reuse, UR5 ;  /* 0x0000000500087c36 */ /* 0x040fe20008000000 */
[----:B----4-:R-:W-:-:S03]  /*215f0*/  LEA R6, P5, R0, R2, 0x1 ;  /* 0x0000000200067211 */ /* 0x010fc600078a08ff */
[----:B------:R0:W-:Y:S01]  /*21600*/  @P3 STG.E.U16 desc[UR20][R4.64], R9 ;  /* 0x0000000904003986 */ /* 0x0001e2000c101514 */
[----:B------:R-:W-:Y:S02]  /*21610*/  F2FP.F16.F32.PACK_AB R36, R37, R36 ;  /* 0x000000242524723e */ /* 0x000fe400000000ff */
[----:B------:R-:W-:Y:S01]  /*21620*/  LEA.HI.X.SX32 R7, R0, R3, 0x1, P5 ;  /* 0x0000000300077211 */ /* 0x000fe200028f0eff */
[----:B------:R-:W-:-:S04]  /*21630*/  VIADD R0, R8, UR5 ;  /* 0x0000000508007c36 */ /* 0x000fc80008000000 */
[----:B------:R4:W-:Y:S01]  /*21640*/  @P0 STG.E.U16 desc[UR20][R6.64], R36 ;  /* 0x0000002406000986 */ /* 0x0009e2000c101514 */
[-C--:B0-----:R-:W-:Y:S02]  /*21650*/  LEA R4, P5, R8, R2.reuse, 0x1 ;  /* 0x0000000208047211 */ /* 0x081fe400078a08ff */
[----:B-1----:R-:W-:Y:S01]  /*21660*/  ISETP.LT.AND P3, PT, R12, UR4, !P1 ;  /* 0x000000040c007c0c */ /* 0x002fe2000cf61270 */
[----:B------:R-:W3:Y:S01]  /*21670*/  LDCU UR4, c[0x0][0x39c] ;  /* 0x00007380ff0477ac */ /* 0x000ee20008000800 */
[----:B------:R-:W3:Y:S01]  /*21680*/  LDL.LU R12, [R1+0x7ec] ;  /* 0x0007ec00010c7983 */ /* 0x000ee20000300800 */
[----:B------:R-:W-:Y:S02]  /*21690*/  LEA.HI.X.SX32 R5, R8, R3, 0x1, P5 ;  /* 0x0000000308057211 */ /* 0x000fe400028f0eff */
[----:B----4-:R-:W-:Y:S02]  /*216a0*/  PRMT R7, R36, 0x7632, R7 ;  /* 0x0000763224077816 */ /* 0x010fe40000000007 */
[----:B------:R-:W-:-:S03]  /*216b0*/  LEA R6, P5, R0, R2, 0x1 ;  /* 0x0000000200067211 */ /* 0x000fc600078a08ff */
[----:B------:R0:W-:Y:S02]  /*216c0*/  @P6 STG.E.U16 desc[UR20][R4.64], R7 ;  /* 0x0000000704006986 */ /* 0x0001e4000c101514 */
[C---:B0-----:R-:W-:Y:S02]  /*216d0*/  LEA.HI.X.SX32 R7, R0.reuse, R3, 0x1, P5 ;  /* 0x0000000300077211 */ /* 0x041fe400028f0eff */
[----:B--2---:R-:W-:Y:S01]  /*216e0*/  ISETP.LT.AND P0, PT, R11, UR6, !P1 ;  /* 0x000000060b007c0c */ /* 0x004fe2000cf01270 */
[----:B------:R-:W-:Y:S01]  /*216f0*/  VIADD R8, R0, UR5 ;  /* 0x0000000500087c36 */ /* 0x000fe20008000000 */
[----:B------:R-:W2:Y:S01]  /*21700*/  LDL.LU R11, [R1+0x948] ;  /* 0x00094800010b7983 */ /* 0x000ea20000300800 */
[----:B------:R-:W-:Y:S01]  /*21710*/  F2FP.F16.F32.PACK_AB R38, R39, R38 ;  /* 0x000000262726723e */ /* 0x000fe200000000ff */
[----:B------:R-:W0:Y:S02]  /*21720*/  LDCU UR6, c[0x0][0x39c] ;  /* 0x00007380ff0677ac */ /* 0x000e240008000800 */
[----:B------:R-:W4:Y:S01]  /*21730*/  LDL.LU R14, [R1+0x954] ;  /* 0x00095400010e7983 */ /* 0x000f220000300800 */
[----:B-----5:R-:W-:-:S02]  /*21740*/  ISETP.LT.AND P5, PT, R13, UR7, !P1 ;  /* 0x000000070d007c0c */ /* 0x020fc4000cfa1270 */
[----:B------:R-:W-:Y:S01]  /*21750*/  LEA R4, P6, R8, R2, 0x1 ;  /* 0x0000000208047211 */ /* 0x000fe200078c08ff */
[----:B------:R-:W5:Y:S01]  /*21760*/  LDL.LU R13, [R1+0x950] ;  /* 0x00095000010d7983 */ /* 0x000f620000300800 */
[----:B------:R-:W-:Y:S01]  /*21770*/  PRMT R0, R38, 0x7632, R0 ;  /* 0x0000763226007816 */ /* 0x000fe20000000000 */
[----:B------:R-:W4:Y:S01]  /*21780*/  LDCU UR7, c[0x0][0x39c] ;  /* 0x00007380ff0777ac */ /* 0x000f220008000800 */
[C---:B------:R-:W-:Y:S01]  /*21790*/  LEA.HI.X.SX32 R5, R8.reuse, R3, 0x1, P6 ;  /* 0x0000000308057211 */ /* 0x040fe200030f0eff */
[----:B------:R-:W-:Y:S01]  /*217a0*/  VIADD R8, R8, UR5 ;  /* 0x0000000508087c36 */ /* 0x000fe20008000000 */
[----:B------:R-:W-:Y:S01]  /*217b0*/  @P4 STG.E.U16 desc[UR20][R6.64], R38 ;  /* 0x0000002606004986 */ /* 0x000fe2000c101514 */
[----:B---3--:R-:W-:Y:S01]  /*217c0*/  ISETP.LT.AND P4, PT, R15, UR4, !P1 ;  /* 0x000000040f007c0c */ /* 0x008fe2000cf81270 */
        /* <DEDUP_REMOVED lines=10> */
[----:B0-----:R-:W-:Y:S01]  /*21870*/  ISETP.LT.AND P3, PT, R12, UR6, !P1 ;  /* 0x000000060c007c0c */ /* 0x001fe2000cf61270 */
[----:B------:R0:W-:Y:S01]  /*21880*/  @P0 STG.E.U16 desc[UR20][R4.64], R40 ;  /* 0x0000002804000986 */ /* 0x0001e2000c101514 */
[----:B------:R-:W-:Y:S01]  /*21890*/  F2FP.F16.F32.PACK_AB R42, R43, R42 ;  /* 0x0000002a2b2a723e */ /* 0x000fe200000000ff */
[----:B------:R-:W1:Y:S02]  /*218a0*/  LDCU UR6, c[0x0][0x39c] ;  /* 0x00007380ff0677ac */ /* 0x000e640008000800 */
[----:B------:R-:W3:Y:S04]  /*218b0*/  LDL.LU R12, [R1+0x958] ;  /* 0x00095800010c7983 */ /* 0x000ee80000300800 */
[----:B------:R1:W-:Y:S01]  /*218c0*/  @P5 STG.E.U16 desc[UR20][R6.64], R8 ;  /* 0x0000000806005986 */ /* 0x0003e2000c101514 */
[----:B0-----:R-:W-:-:S04]  /*218d0*/  LEA R4, P5, R0, R2, 0x1 ;  /* 0x0000000200047211 */ /* 0x001fc800078a08ff */
[----:B------:R-:W-:Y:S02]  /*218e0*/  LEA.HI.X.SX32 R5, R0, R3, 0x1, P5 ;  /* 0x0000000300057211 */ /* 0x000fe400028f0eff */
[----:B--2---:R-:W-:Y:S01]  /*218f0*/  ISETP.LT.AND P0, PT, R11, UR4, !P1 ;  /* 0x000000040b007c0c */ /* 0x004fe2000cf01270 */
[----:B------:R-:W3:Y:S01]  /*21900*/  LDCU UR4, c[0x0][0x39c] ;  /* 0x00007380ff0477ac */ /* 0x000ee20008000800 */
[----:B------:R-:W2:Y:S01]  /*21910*/  LDL.LU R11, [R1+0x960] ;  /* 0x00096000010b7983 */ /* 0x000ea20000300800 */
[----:B----4-:R-:W-:Y:S01]  /*21920*/  ISETP.LT.AND P6, PT, R14, UR7, !P1 ;  /* 0x000000070e007c0c */ /* 0x010fe2000cfc1270 */
[----:B------:R-:W-:Y:S02]  /*21930*/  VIADD R0, R0, UR5 ;  /* 0x0000000500007c36 */ /* 0x000fe40008000000 */
[----:B------:R-:W4:Y:S01]  /*21940*/  LDL.LU R14, [R1+0x96c] ;  /* 0x00096c00010e7983 */ /* 0x000f220000300800 */
[----:B-1----:R-:W-:Y:S01]  /*21950*/  PRMT R8, R42, 0x7632, R8 ;  /* 0x000076322a087816 */ /* 0x002fe20000000008 */
[----:B------:R-:W4:Y:S01]  /*21960*/  LDCU UR7, c[0x0][0x39c] ;  /* 0x00007380ff0777ac */ /* 0x000f220008000800 */
[----:B-----5:R-:W-:Y:S01]  /*21970*/  ISETP.LT.AND P5, PT, R13, UR9, !P1 ;  /* 0x000000090d007c0c */ /* 0x020fe2000cfa1270 */
[----:B------:R0:W-:Y:S01]  /*21980*/  @P4 STG.E.U16 desc[UR20][R4.64], R42 ;  /* 0x0000002a04004986 */ /* 0x0001e2000c101514 */
[C---:B------:R-:W-:Y:S01]  /*21990*/  VIADD R7, R0.reuse, UR5 ;  /* 0x0000000500077c36 */ /* 0x040fe20008000000 */
[----:B------:R-:W1:Y:S02]  /*219a0*/  LDCU UR9, c[0x0][0x39c] ;  /* 0x00007380ff0977ac */ /* 0x000e640008000800 */
[----:B------:R-:W1:Y:S01]  /*219b0*/  LDL.LU R13, [R1+0x968] ;  /* 0x00096800010d7983 */ /* 0x000e620000300800 */
[----:B0-----:R-:W-:-:S04]  /*219c0*/  LEA R4, P4, R0, R2, 0x1 ;  /* 0x0000000200047211 */ /* 0x001fc800078808ff */
[-C--:B------:R-:W-:Y:S01]  /*219d0*/  LEA.HI.X.SX32 R5, R0, R3.reuse, 0x1, P4 ;  /* 0x0000000300057211 */ /* 0x080fe200020f0eff */
[C---:B------:R-:W-:Y:S01]  /*219e0*/  VIADD R0, R7.reuse, UR5 ;  /* 0x0000000507007c36 */ /* 0x040fe20008000000 */
[----:B------:R-:W-:Y:S02]  /*219f0*/  LEA R6, P4, R7, R2, 0x1 ;  /* 0x0000000207067211 */ /* 0x000fe400078808ff */
[----:B------:R-:W-:Y:S01]  /*21a00*/  F2FP.F16.F32.PACK_AB R44, R45, R44 ;  /* 0x0000002c2d2c723e */ /* 0x000fe200000000ff */
[----:B------:R0:W-:Y:S01]  /*21a10*/  @P3 STG.E.U16 desc[UR20][R4.64], R8 ;  /* 0x0000000804003986 */ /* 0x0001e2000c101514 */
[----:B------:R-:W-:-:S05]  /*21a20*/  LEA.HI.X.SX32 R7, R7, R3, 0x1, P4 ;  /* 0x0000000307077211 */ /* 0x000fca00020f0eff */
[----:B------:R5:W-:Y:S01]  /*21a30*/  @P0 STG.E.U16 desc[UR20][R6.64], R44 ;  /* 0x0000002c06000986 */ /* 0x000be2000c101514 */
[CC--:B0-----:R-:W-:Y:S01]  /*21a40*/  LEA R4, P4, R0.reuse, R2.reuse, 0x1 ;  /* 0x0000000200047211 */ /* 0x0c1fe200078808ff */
[----:B------:R-:W-:Y:S01]  /*21a50*/  VIADD R8, R0, UR5 ;  /* 0x0000000500087c36 */ /* 0x000fe20008000000 */
[----:B---3--:R-:W-:Y:S01]  /*21a60*/  ISETP.LT.AND P3, PT, R12, UR4, !P1 ;  /* 0x000000040c007c0c */ /* 0x008fe2000cf61270 */
[----:B------:R-:W0:Y:S01]  /*21a70*/  LDCU UR4, c[0x0][0x39c] ;  /* 0x00007380ff0477ac */ /* 0x000e220008000800 */
[----:B------:R-:W0:Y:S01]  /*21a80*/  LDL.LU R12, [R1+0x7e0] ;  /* 0x0007e000010c7983 */ /* 0x000e220000300800 */
[----:B------:R-:W-:Y:S02]  /*21a90*/  LEA.HI.X.SX32 R5, R0, R3, 0x1, P4 ;  /* 0x0000000300057211 */ /* 0x000fe400020f0eff */
[----:B-----5:R-:W-:-:S04]  /*21aa0*/  LEA R6, P4, R8, R2, 0x1 ;  /* 0x0000000208067211 */ /* 0x020fc800078808ff */
[-C--:B------:R-:W-:Y:S02]  /*21ab0*/  LEA.HI.X.SX32 R7, R8, R3.reuse, 0x1, P4 ;  /* 0x0000000308077211 */ /* 0x080fe400020f0eff */
[----:B--2---:R-:W-:Y:S02]  /*21ac0*/  ISETP.LT.AND P0, PT, R11, UR6, !P1 ;  /* 0x000000060b007c0c */ /* 0x004fe4000cf01270 */
[----:B------:R-:W-:Y:S01]  /*21ad0*/  PRMT R0, R44, 0x7632, R0 ;  /* 0x000076322c007816 */ /* 0x000fe20000000000 */
[----:B------:R-:W2:Y:S01]  /*21ae0*/  LDL.LU R11, [R1+0x978] ;  /* 0x00097800010b7983 */ /* 0x000ea20000300800 */
[----:B------:R-:W-:Y:S01]  /*21af0*/  F2FP.F16.F32.PACK_AB R46, R47, R46 ;  /* 0x0000002e2f2e723e */ /* 0x000fe200000000ff */
[----:B------:R-:W-:Y:S01]  /*21b00*/  VIADD R8, R8, UR5 ;  /* 0x0000000508087c36 */ /* 0x000fe20008000000 */
[----:B------:R-:W2:Y:S01]  /*21b10*/  LDCU UR6, c[0x0][0x39c] ;  /* 0x00007380ff0677ac */ /* 0x000ea20008000800 */
[----:B-1----:R-:W-:Y:S01]  /*21b20*/  ISETP.LT.AND P4, PT, R13, UR9, !P1 ;  /* 0x000000090d007c0c */ /* 0x002fe2000cf81270 */
[----:B------:R1:W-:Y:S01]  /*21b30*/  @P6 STG.E.U16 desc[UR20][R4.64], R0 ;  /* 0x0000000004006986 */ /* 0x0003e2000c101514 */
[----:B------:R-:W-:Y:S01]  /*21b40*/  PRMT R9, R46, 0x7632, R9 ;  /* 0x000076322e097816 */ /* 0x000fe20000000009 */
[----:B------:R-:W3:Y:S02]  /*21b50*/  LDCU UR9, c[0x0][0x39c] ;  /* 0x00007380ff0977ac */ /* 0x000ee40008000800 */
[----:B------:R-:W5:Y:S04]  /*21b60*/  LDL.LU R13, [R1+0x97c] ;  /* 0x00097c00010d7983 */ /* 0x000f680000300800 */
[----:B------:R3:W-:Y:S01]  /*21b70*/  @P5 STG.E.U16 desc[UR20][R6.64], R46 ;  /* 0x0000002e06005986 */ /* 0x0007e2000c101514 */
[----:B----4-:R-:W-:Y:S01]  /*21b80*/  ISETP.LT.AND P6, PT, R14, UR7, !P1 ;  /* 0x000000070e007c0c */ /* 0x010fe2000cfc1270 */
[----:B------:R-:W5:Y:S01]  /*21b90*/  LDCU UR7, c[0x0][0x39c] ;  /* 0x00007380ff0777ac */ /* 0x000f620008000800 */
[CC--:B-1----:R-:W-:Y:S01]  /*21ba0*/  LEA R4, P5, R8.reuse, R2.reuse, 0x1 ;  /* 0x0000000208047211 */ /* 0x0c2fe200078a08ff */
[C---:B------:R-:W-:Y:S01]  /*21bb0*/  VIADD R0, R8.reuse, UR5 ;  /* 0x0000000508007c36 */ /* 0x040fe20008000000 */
[----:B------:R-:W4:Y:S02]  /*21bc0*/  LDL.LU R15, [R1+0x984] ;  /* 0x00098400010f7983 */ /* 0x000f240000300800 */
[----:B------:R-:W-:Y:S01]  /*21bd0*/  LEA.HI.X.SX32 R5, R8, R3, 0x1, P5 ;  /* 0x0000000308057211 */ /* 0x000fe200028f0eff */
[C---:B------:R-:W-:Y:S01]  /*21be0*/  VIADD R8, R0.reuse, UR5 ;  /* 0x0000000500087c36 */ /* 0x040fe20008000000 */
[----:B---3--:R-:W-:-:S03]  /*21bf0*/  LEA R6, P5, R0, R2, 0x1 ;  /* 0x0000000200067211 */ /* 0x008fc600078a08ff */
[----:B------:R1:W-:Y:S01]  /*21c00*/  @P3 STG.E.U16 desc[UR20][R4.64], R9 ;  /* 0x0000000904003986 */ /* 0x0003e2000c101514 */
[----:B------:R-:W-:Y:S02]  /*21c10*/  F2FP.F16.F32.PACK_AB R48, R49, R48 ;  /* 0x000000303130723e */ /* 0x000fe400000000ff */
[----:B------:R-:W-:Y:S01]  /*21c20*/  LEA.HI.X.SX32 R7, R0, R3, 0x1, P5 ;  /* 0x0000000300077211 */ /* 0x000fe200028f0eff */
[----:B------:R-:W-:-:S04]  /*21c30*/  VIADD R0, R8, UR5 ;  /* 0x0000000508007c36 */ /* 0x000fc80008000000 */
[----:B------:R3:W-:Y:S01]  /*21c40*/  @P0 STG.E.U16 desc[UR20][R6.64], R48 ;  /* 0x0000003006000986 */ /* 0x0007e2000c101514 */
[-C--:B-1----:R-:W-:Y:S02]  /*21c50*/  LEA R4, P5, R8, R2.reuse, 0x1 ;  /* 0x0000000208047211 */ /* 0x082fe400078a08ff */
[----:B0-----:R-:W-:Y:S01]  /*21c60*/  ISETP.LT.AND P3, PT, R12, UR4, !P1 ;  /* 0x000000040c007c0c */ /* 0x001fe2000cf61270 */
[----:B------:R-:W4:Y:S01]  /*21c70*/  LDCU UR4, c[0x0][0x39c] ;  /* 0x00007380ff0477ac */ /* 0x000f220008000800 */
[----:B------:R-:W4:Y:S01]  /*21c80*/  LDL.LU R12, [R1+0x990] ;  /* 0x00099000010c7983 */ /* 0x000f220000300800 */
[----:B------:R-:W-:Y:S02]  /*21c90*/  LEA.HI.X.SX32 R5, R8, R3, 0x1, P5 ;  /* 0x0000000308057211 */ /* 0x000fe400028f0eff */
[----:B---3--:R-:W-:Y:S02]  /*21ca0*/  PRMT R7, R48, 0x7632, R7 ;  /* 0x0000763230077816 */ /* 0x008fe40000000007 */
[----:B------:R-:W-:-:S03]  /*21cb0*/  LEA R6, P5, R0, R2, 0x1 ;  /* 0x0000000200067211 */ /* 0x000fc600078a08ff */
[----:B------:R0:W-:Y:S02]  /*21cc0*/  @P6 STG.E.U16 desc[UR20][R4.64], R7 ;  /* 0x0000000704006986 */ /* 0x0001e4000c101514 */
[C---:B0-----:R-:W-:Y:S02]  /*21cd0*/  LEA.HI.X.SX32 R7, R0.reuse, R3, 0x1, P5 ;  /* 0x0000000300077211 */ /* 0x041fe400028f0eff */
[----:B--2---:R-:W-:Y:S01]  /*21ce0*/  ISETP.LT.AND P0, PT, R11, UR6, !P1 ;  /* 0x000000060b007c0c */ /* 0x004fe2000cf01270 */
[----:B------:R-:W-:Y:S01]  /*21cf0*/  VIADD R8, R0, UR5 ;  /* 0x0000000500087c36 */ /* 0x000fe20008000000 */
[----:B------:R-:W2:Y:S01]  /*21d00*/  LDL.LU R11, [R1+0x98c] ;  /* 0x00098c00010b7983 */ /* 0x000ea20000300800 */
[----:B------:R-:W0:Y:S03]  /*21d10*/  LDCU UR6, c[0x0][0x39c] ;  /* 0x00007380ff0677ac */ /* 0x000e260008000800 */
[----:B------:R-:W3:Y:S01]  /*21d20*/  LDL.LU R14, [R1+0x99c] ;  /* 0x00099c00010e7983 */ /* 0x000ee20000300800 */
[----:B-----5:R-:W-:Y:S01]  /*21d30*/  ISETP.LT.AND P5, PT, R13, UR7, !P1 ;  /* 0x000000070d007c0c */ /* 0x020fe2000cfa1270 */
[----:B------:R-:W3:Y:S02]  /*21d40*/  LDCU UR7, c[0x0][0x39c] ;  /* 0x00007380ff0777ac */ /* 0x000ee40008000800 */
[----:B------:R-:W5:Y:S01]  /*21d50*/  LDL.LU R13, [R1+0x998] ;  /* 0x00099800010d7983 */ /* 0x000f620000300800 */
[----:B------:R-:W-:-:S02]  /*21d60*/  LEA R4, P6, R8, R2, 0x1 ;  /* 0x0000000208047211 */ /* 0x000fc400078c08ff */
[----:B------:R-:W-:Y:S02]  /*21d70*/  F2FP.F16.F32.PACK_AB R50, R51, R50 ;  /* 0x000000323332723e */ /* 0x000fe400000000ff */
[C---:B------:R-:W-:Y:S01]  /*21d80*/  LEA.HI.X.SX32 R5, R8.reuse, R3, 0x1, P6 ;  /* 0x0000000308057211 */ /* 0x040fe200030f0eff */
[----:B------:R-:W-:Y:S01]  /*21d90*/  VIADD R8, R8, UR5 ;  /* 0x0000000508087c36 */ /* 0x000fe20008000000 */
[----:B------:R-:W-:Y:S01]  /*21da0*/  PRMT R9, R50, 0x7632, R9 ;  /* 0x0000763232097816 */ /* 0x000fe20000000009 */
[----:B------:R1:W-:Y:S01]  /*21db0*/  @P4 STG.E.U16 desc[UR20][R6.64], R50 ;  /* 0x0000003206004986 */ /* 0x0003e2000c101514 */
[----:B----4-:R-:W-:Y:S01]  /*21dc0*/  ISETP.LT.AND P4, PT, R15, UR4, !P1 ;  /* 0x000000040f007c0c */ /* 0x010fe2000cf81270 */
[----:B------:R-:W2:Y:S01]  /*21dd0*/  LDCU UR4, c[0x0][0x39c] ;  /* 0x00007380ff0477ac */ /* 0x000ea20008000800 */
[----:B------:R-:W-:Y:S01]  /*21de0*/  VIADD R0, R8, UR5 ;  /* 0x0000000508007c36 */ /* 0x000fe20008000000 */
[----:B------:R4:W-:Y:S01]  /*21df0*/  @P3 STG.E.U16 desc[UR20][R4.64], R9 ;  /* 0x0000000904003986 */ /* 0x0009e2000c101514 */
[----:B------:R-:W-:-:S03]  /*21e00*/  F2FP.F16.F32.PACK_AB R52, R53, R52 ;  /* 0x000000343534723e */ /* 0x000fc600000000ff */
[-C--:B-1----:R-:W-:Y:S02]  /*21e10*/  LEA R6, P6, R0, R2.reuse, 0x1 ;  /* 0x0000000200067211 */ /* 0x082fe400078c08ff */
[----:B----4-:R-:W-:Y:S02]  /*21e20*/  LEA R4, P3, R8, R2, 0x1 ;  /* 0x0000000208047211 */ /* 0x010fe400078608ff */
[-C--:B------:R-:W-:Y:S02]  /*21e30*/  LEA.HI.X.SX32 R7, R0, R3.reuse, 0x1, P6 ;  /* 0x0000000300077211 */ /* 0x080fe400030f0eff */
[----:B------:R-:W-:Y:S01]  /*21e40*/  LEA.HI.X.SX32 R5, R8, R3, 0x1, P3 ;  /* 0x0000000308057211 */ /* 0x000fe200018f0eff */
[----:B------:R-:W-:Y:S01]  /*21e50*/  VIADD R0, R0, UR5 ;  /* 0x0000000500007c36 */ /* 0x000fe20008000000 */
[----:B------:R-:W-:Y:S02]  /*21e60*/  PRMT R8, R52, 0x7632, R8 ;  /* 0x0000763234087816 */ /* 0x000fe40000000008 */
[----:B0-----:R-:W-:Y:S01]  /*21e70*/  ISETP.LT.AND P3, PT, R12, UR6, !P1 ;  /* 0x000000060c007c0c */ /* 0x001fe2000cf61270 */
[----:B------:R0:W-:Y:S01]  /*21e80*/  @P0 STG.E.U16 desc[UR20][R4.64], R52 ;  /* 0x0000003404000986 */ /* 0x0001e2000c101514 */
[----:B------:R-:W-:Y:S01]  /*21e90*/  F2FP.F16.F32.PACK_AB R54, R55, R54 ;  /* 0x000000363736723e */ /* 0x000fe200000000ff */
[----:B------:R-:W1:Y:S02]  /*21ea0*/  LDCU UR6, c[0x0][0x39c] ;  /* 0x00007380ff0677ac */ /* 0x000e640008000800 */
[----:B------:R-:W4:Y:S04]  /*21eb0*/  LDL.LU R12, [R1+0x7d8] ;  /* 0x0007d800010c7983 */ /* 0x000f280000300800 */
[----:B------:R1:W-:Y:S01]  /*21ec0*/  @P5 STG.E.U16 desc[UR20][R6.64], R8 ;  /* 0x0000000806005986 */ /* 0x0003e2000c101514 */
[----:B0-----:R-:W-:-:S04]  /*21ed0*/  LEA R4, P5, R0, R2, 0x1 ;  /* 0x0000000200047211 */ /* 0x001fc800078a08ff */
[----:B------:R-:W-:Y:S02]  /*21ee0*/  LEA.HI.X.SX32 R5, R0, R3, 0x1, P5 ;  /* 0x0000000300057211 */ /* 0x000fe400028f0eff */
[----:B--2---:R-:W-:Y:S01]  /*21ef0*/  ISETP.LT.AND P0, PT, R11, UR4, !P1 ;  /* 0x000000040b007c0c */ /* 0x004fe2000cf01270 */
[----:B------:R-:W4:Y:S01]  /*21f00*/  LDCU UR4, c[0x0][0x39c] ;  /* 0x00007380ff0477ac */ /* 0x000f220008000800 */
[----:B------:R-:W2:Y:S01]  /*21f10*/  LDL.LU R11, [R1+0x9a8] ;  /* 0x0009a800010b7983 */ /* 0x000ea20000300800 */
[----:B---3--:R-:W-:Y:S01]  /*21f20*/  ISETP.LT.AND P6, PT, R14, UR7, !P1 ;  /* 0x000000070e007c0c */ /* 0x008fe2000cfc1270 */
[----:B------:R-:W-:Y:S02]  /*21f30*/  VIADD R0, R0, UR5 ;  /* 0x0000000500007c36 */ /* 0x000fe40008000000 */
[----:B------:R-:W3:Y:S01]  /*21f40*/  LDL.LU R14, [R1+0x9b4] ;  /* 0x0009b400010e7983 */ /* 0x000ee20000300800 */
[----:B------:R-:W-:Y:S01]  /*21f50*/  PRMT R9, R54, 0x7632, R9 ;  /* 0x0000763236097816 */ /* 0x000fe20000000009 */
[----:B------:R-:W3:Y:S01]  /*21f60*/  LDCU UR7, c[0x0][0x39c] ;  /* 0x00007380ff0777ac */ /* 0x000ee20008000800 */
[----:B-----5:R-:W-:Y:S01]  /*21f70*/  ISETP.LT.AND P5, PT, R13, UR9, !P1 ;  /* 0x000000090d007c0c */ /* 0x020fe2000cfa1270 */
[----:B------:R0:W-:Y:S01]  /*21f80*/  @P4 STG.E.U16 desc[UR20][R4.64], R54 ;  /* 0x0000003604004986 */ /* 0x0001e2000c101514 */
[C---:B-1----:R-:W-:Y:S01]  /*21f90*/  VIADD R7, R0.reuse, UR5 ;  /* 0x0000000500077c36 */ /* 0x042fe20008000000 */
        /* <DEDUP_REMOVED lines=8> */
[----:B------:R-:W-:Y:S01]  /*22020*/  LEA.HI.X.SX32 R7, R7, R3, 0x1, P4 ;  /* 0x0000000307077211 */ /* 0x000fe200020f0eff */
[----:B------:R-:W-:-:S04]  /*22030*/  VIADD R8, R0, UR5 ;  /* 0x0000000500087c36 */ /* 0x000fc80008000000 */
[----:B------:R5:W-:Y:S01]  /*22040*/  @P0 STG.E.U16 desc[UR20][R6.64], R56 ;  /* 0x0000003806000986 */ /* 0x000be2000c101514 */
[-C--:B0-----:R-:W-:Y:S02]  /*22050*/  LEA R4, P4, R0, R2.reuse, 0x1 ;  /* 0x0000000200047211 */ /* 0x081fe400078808ff */
[----:B----4-:R-:W-:Y:S01]  /*22060*/  ISETP.LT.AND P3, PT, R12, UR4, !P1 ;  /* 0x000000040c007c0c */ /* 0x010fe2000cf61270 */
[----:B------:R-:W0:Y:S01]  /*22070*/  LDCU UR4, c[0x0][0x39c] ;  /* 0x00007380ff0477ac */ /* 0x000e220008000800 */
[----:B------:R-:W0:Y:S01]  /*22080*/  LDL.LU R12, [R1+0x9b8] ;  /* 0x0009b800010c7983 */ /* 0x000e220000300800 */
[----:B------:R-:W-:Y:S02]  /*22090*/  LEA.HI.X.SX32 R5, R0, R3, 0x1, P4 ;  /* 0x0000000300057211 */ /* 0x000fe400020f0eff */
[----:B-----5:R-:W-:Y:S02]  /*220a0*/  PRMT R7, R56, 0x7632, R7 ;  /* 0x0000763238077816 */ /* 0x020fe40000000007 */
[----:B------:R-:W-:-:S03]  /*220b0*/  LEA R6, P4, R8, R2, 0x1 ;  /* 0x0000000208067211 */ /* 0x000fc600078808ff */
[----:B------:R4:W-:Y:S02]  /*220c0*/  @P6 STG.E.U16 desc[UR20][R4.64], R7 ;  /* 0x0000000704006986 */ /* 0x0009e4000c101514 */
[C---:B----4-:R-:W-:Y:S02]  /*220d0*/  LEA.HI.X.SX32 R7, R8.reuse, R3, 0x1, P4 ;  /* 0x0000000308077211 */ /* 0x050fe400020f0eff */
[----:B--2---:R-:W-:Y:S01]  /*220e0*/  ISETP.LT.AND P0, PT, R11, UR6, !P1 ;  /* 0x000000060b007c0c */ /* 0x004fe2000cf01270 */
[----:B------:R-:W-:Y:S01]  /*220f0*/  VIADD R8, R8, UR5 ;  /* 0x0000000508087c36 */ /* 0x000fe20008000000 */
[----:B------:R-:W2:Y:S01]  /*22100*/  LDL.LU R11, [R1+0x9c0] ;  /* 0x0009c000010b7983 */ /* 0x000ea20000300800 */
[----:B------:R-:W-:Y:S01]  /*22110*/  F2FP.F16.F32.PACK_AB R58, R59, R58 ;  /* 0x0000003a3b3a723e */ /* 0x000fe200000000ff */
[----:B------:R-:W2:Y:S01]  /*22120*/  LDCU UR6, c[0x0][0x39c] ;  /* 0x00007380ff0677ac */ /* 0x000ea20008000800 */
[----:B-1----:R-:W-:-:S03]  /*22130*/  ISETP.LT.AND P4, PT, R13, UR9, !P1 ;  /* 0x000000090d007c0c */ /* 0x002fc6000cf81270 */
[----:B------:R1:W-:Y:S04]  /*22140*/  @P5 STG.E.U16 desc[UR20][R6.64], R58 ;  /* 0x0000003a06005986 */ /* 0x0003e8000c101514 */
[----:B------:R-:W4:Y:S01]  /*22150*/  LDL.LU R13, [R1+0x9c4] ;  /* 0x0009c400010d7983 */ /* 0x000f220000300800 */
[CC--:B------:R-:W-:Y:S01]  /*22160*/  LEA R4, P5, R8.reuse, R2.reuse, 0x1 ;  /* 0x0000000208047211 */ /* 0x0c0fe200078a08ff */
[----:B------:R-:W-:Y:S01]  /*22170*/  VIADD R0, R8, UR5 ;  /* 0x0000000508007c36 */ /* 0x000fe20008000000 */
[----:B---3--:R-:W-:Y:S01]  /*22180*/  ISETP.LT.AND P6, PT, R14, UR7, !P1 ;  /* 0x000000070e007c0c */ /* 0x008fe2000cfc1270 */
[----:B------:R-:W3:Y:S01]  /*22190*/  LDL.LU R15, [R1+0x9cc] ;  /* 0x0009cc00010f7983 */ /* 0x000ee20000300800 */
[----:B------:R-:W4:Y:S01]  /*221a0*/  LDCU UR7, c[0x0][0x39c] ;  /* 0x00007380ff0777ac */ /* 0x000f220008000800 */
[----:B------:R-:W-:Y:S01]  /*221b0*/  LEA.HI.X.SX32 R5, R8, R3, 0x1, P5 ;  /* 0x0000000308057211 */ /* 0x000fe200028f0eff */
[C---:B------:R-:W-:Y:S01]  /*221c0*/  VIADD R8, R0.reuse, UR5 ;  /* 0x0000000500087c36 */ /* 0x040fe20008000000 */
[----:B-1----:R-:W-:Y:S01]  /*221d0*/  LEA R6, P5, R0, R2, 0x1 ;  /* 0x0000000200067211 */ /* 0x002fe200078a08ff */
[----:B------:R-:W1:Y:S01]  /*221e0*/  LDCU UR9, c[0x0][0x39c] ;  /* 0x00007380ff0977ac */ /* 0x000e620008000800 */
[----:B------:R-:W-:-:S02]  /*221f0*/  PRMT R9, R58, 0x7632, R9 ;  /* 0x000076323a097816 */ /* 0x000fc40000000009 */
[----:B------:R-:W-:Y:S02]  /*22200*/  F2FP.F16.F32.PACK_AB R60, R61, R60 ;  /* 0x0000003c3d3c723e */ /* 0x000fe400000000ff */
[----:B------:R-:W-:Y:S01]  /*22210*/  LEA.HI.X.SX32 R7, R0, R3, 0x1, P5 ;  /* 0x0000000300077211 */ /* 0x000fe200028f0eff */
[----:B------:R5:W-:Y:S01]  /*22220*/  @P3 STG.E.U16 desc[UR20][R4.64], R9 ;  /* 0x0000000904003986 */ /* 0x000be2000c101514 */
[----:B------:R-:W-:-:S03]  /*22230*/  VIADD R0, R8, UR5 ;  /* 0x0000000508007c36 */ /* 0x000fc60008000000 */
[----:B------:R1:W-:Y:S01]  /*22240*/  @P0 STG.E.U16 desc[UR20][R6.64], R60 ;  /* 0x0000003c06000986 */ /* 0x0003e2000c101514 */
[-C--:B-----5:R-:W-:Y:S02]  /*22250*/  LEA R4, P5, R8, R2.reuse, 0x1 ;  /* 0x0000000208047211 */ /* 0x0a0fe400078a08ff */
[----:B0-----:R-:W-:Y:S01]  /*22260*/  ISETP.LT.AND P3, PT, R12, UR4, !P1 ;  /* 0x000000040c007c0c */ /* 0x001fe2000cf61270 */
[----:B------:R-:W3:Y:S01]  /*22270*/  LDCU UR4, c[0x0][0x39c] ;  /* 0x00007380ff0477ac */ /* 0x000ee20008000800 */
[----:B------:R-:W5:Y:S01]  /*22280*/  LDL.LU R12, [R1+0x7d4] ;  /* 0x0007d400010c7983 */ /* 0x000f620000300800 */
        /* <DEDUP_REMOVED lines=8> */
[----:B------:R-:W5:Y:S03]  /*22310*/  LDCU UR6, c[0x0][0x39c] ;  /* 0x00007380ff0677ac */ /* 0x000f660008000800 */
[----:B------:R-:W2:Y:S01]  /*22320*/  LDL.LU R14, [R1+0x9e4] ;  /* 0x0009e400010e7983 */ /* 0x000ea20000300800 */
[----:B----4-:R-:W-:Y:S01]  /*22330*/  ISETP.LT.AND P5, PT, R13, UR7, !P1 ;  /* 0x000000070d007c0c */ /* 0x010fe2000cfa1270 */
[----:B------:R-:W0:Y:S02]  /*22340*/  LDCU UR7, c[0x0][0x39c] ;  /* 0x00007380ff0777ac */ /* 0x000e240008000800 */
[----:B------:R-:W4:Y:S01]  /*22350*/  LDL.LU R13, [R1+0x9e0] ;  /* 0x0009e000010d7983 */ /* 0x000f220000300800 */
[----:B------:R-:W-:-:S02]  /*22360*/  LEA R4, P6, R8, R2, 0x1 ;  /* 0x0000000208047211 */ /* 0x000fc400078c08ff */
[----:B------:R-:W-:Y:S02]  /*22370*/  F2FP.F16.F32.PACK_AB R62, R63, R62 ;  /* 0x0000003e3f3e723e */ /* 0x000fe400000000ff */
[C---:B------:R-:W-:Y:S01]  /*22380*/  LEA.HI.X.SX32 R5, R8.reuse, R3, 0x1, P6 ;  /* 0x0000000308057211 */ /* 0x040fe200030f0eff */
[----:B------:R-:W-:Y:S01]  /*22390*/  VIADD R8, R8, UR5 ;  /* 0x0000000508087c36 */ /* 0x000fe20008000000 */
[----:B------:R-:W-:Y:S01]  /*223a0*/  PRMT R9, R62, 0x7632, R9 ;  /* 0x000076323e097816 */ /* 0x000fe20000000009 */
[----:B------:R1:W-:Y:S01]  /*223b0*/  @P4 STG.E.U16 desc[UR20][R6.64], R62 ;  /* 0x0000003e06004986 */ /* 0x0003e2000c101514 */
[----:B---3--:R-:W-:Y:S01]  /*223c0*/  ISETP.LT.AND P4, PT, R15, UR4, !P1 ;  /* 0x000000040f007c0c */ /* 0x008fe2000cf81270 */
[----:B------:R-:W2:Y:S01]  /*223d0*/  LDCU UR4, c[0x0][0x39c] ;  /* 0x00007380ff0477ac */ /* 0x000ea20008000800 */
[----:B------:R-:W-:Y:S01]  /*223e0*/  VIADD R0, R8, UR5 ;  /* 0x0000000508007c36 */ /* 0x000fe20008000000 */
[----:B------:R3:W-:Y:S01]  /*223f0*/  @P3 STG.E.U16 desc[UR20][R4.64], R9 ;  /* 0x0000000904003986 */ /* 0x0007e2000c101514 */
[----:B------:R-:W-:-:S03]  /*22400*/  F2FP.F16.F32.PACK_AB R64, R65, R64 ;  /* 0x000000404140723e */ /* 0x000fc600000000ff */
[-C--:B-1----:R-:W-:Y:S02]  /*22410*/  LEA R6, P6, R0, R2.reuse, 0x1 ;  /* 0x0000000200067211 */ /* 0x082fe400078c08ff */
[-C--:B---3--:R-:W-:Y:S02]  /*22420*/  LEA R4, P3, R8, R2.reuse, 0x1 ;  /* 0x0000000208047211 */ /* 0x088fe400078608ff */
[-C--:B------:R-:W-:Y:S02]  /*22430*/  LEA.HI.X.SX32 R7, R0, R3.reuse, 0x1, P6 ;  /* 0x0000000300077211 */ /* 0x080fe400030f0eff */
[----:B------:R-:W-:Y:S01]  /*22440*/  LEA.HI.X.SX32 R5, R8, R3, 0x1, P3 ;  /* 0x0000000308057211 */ /* 0x000fe200018f0eff */
[----:B------:R-:W-:Y:S01]  /*22450*/  VIADD R0, R0, UR5 ;  /* 0x0000000500007c36 */ /* 0x000fe20008000000 */
[----:B-----5:R-:W-:Y:S01]  /*22460*/  ISETP.LT.AND P3, PT, R12, UR6, !P1 ;  /* 0x000000060c007c0c */ /* 0x020fe2000cf61270 */
[----:B------:R-:W1:Y:S01]  /*22470*/  LDCU UR6, c[0x0][0x39c] ;  /* 0x00007380ff0677ac */ /* 0x000e620008000800 */
[----:B------:R-:W-:Y:S01]  /*22480*/  PRMT R8, R64, 0x7632, R8 ;  /* 0x0000763240087816 */ /* 0x000fe20000000008 */
[----:B------:R-:W3:Y:S04]  /*22490*/  LDL.LU R12, [R1+0x9e8] ;  /* 0x0009e800010c7983 */ /* 0x000ee80000300800 */
[----:B------:R5:W-:Y:S04]  /*224a0*/  @P0 STG.E.U16 desc[UR20][R4.64], R64 ;  /* 0x0000004004000986 */ /* 0x000be8000c101514 */
[----:B------:R0:W-:Y:S01]  /*224b0*/  @P5 STG.E.U16 desc[UR20][R6.64], R8 ;  /* 0x0000000806005986 */ /* 0x0001e2000c101514 */
[----:B-----5:R-:W-:-:S04]  /*224c0*/  LEA R4, P5, R0, R2, 0x1 ;  /* 0x0000000200047211 */ /* 0x020fc800078a08ff */
[----:B------:R-:W-:Y:S02]  /*224d0*/  LEA.HI.X.SX32 R5, R0, R3, 0x1, P5 ;  /* 0x0000000300057211 */ /* 0x000fe400028f0eff */
[----:B--2---:R-:W-:Y:S01]  /*224e0*/  ISETP.LT.AND P0, PT, R11, UR4, !P1 ;  /* 0x000000040b007c0c */ /* 0x004fe2000cf01270 */
[----:B------:R-:W3:Y:S01]  /*224f0*/  LDCU UR4, c[0x0][0x39c] ;  /* 0x00007380ff0477ac */ /* 0x000ee20008000800 */
[----:B------:R-:W1:Y:S01]  /*22500*/  LDL.LU R11, [R1+0x9f0] ;  /* 0x0009f000010b7983 */ /* 0x000e620000300800 */
[----:B0-----:R-:W-:Y:S01]  /*22510*/  ISETP.LT.AND P6, PT, R14, UR7, !P1 ;  /* 0x000000070e007c0c */ /* 0x001fe2000cfc1270 */
[----:B------:R-:W-:Y:S02]  /*22520*/  VIADD R0, R0, UR5 ;  /* 0x0000000500007c36 */ /* 0x000fe40008000000 */
[----:B------:R-:W2:Y:S01]  /*22530*/  LDL.LU R14, [R1+0x9fc] ;  /* 0x0009fc00010e7983 */ /* 0x000ea20000300800 */
[----:B------:R-:W-:Y:S01]  /*22540*/  F2FP.F16.F32.PACK_AB R66, R67, R66 ;  /* 0x000000424342723e */ /* 0x000fe200000000ff */
[----:B------:R-:W2:Y:S01]  /*22550*/  LDCU UR7, c[0x0][0x39c] ;  /* 0x00007380ff0777ac */ /* 0x000ea20008000800 */
[----:B----4-:R-:W-:-:S03]  /*22560*/  ISETP.LT.AND P5, PT, R13, UR9, !P1 ;  /* 0x000000090d007c0c */ /* 0x010fc6000cfa1270 */
[----:B------:R0:W-:Y:S01]  /*22570*/  @P4 STG.E.U16 desc[UR20][R4.64], R66 ;  /* 0x0000004204004986 */ /* 0x0001e2000c101514 */
[----:B------:R-:W-:Y:S01]  /*22580*/  VIADD R7, R0, UR5 ;  /* 0x0000000500077c36 */ /* 0x000fe20008000000 */
[----:B------:R-:W4:Y:S02]  /*22590*/  LDCU UR9, c[0x0][0x39c] ;  /* 0x00007380ff0977ac */ /* 0x000f240008000800 */
[----:B------:R-:W4:Y:S01]  /*225a0*/  LDL.LU R13, [R1+0x9f8] ;  /* 0x0009f800010d7983 */ /* 0x000f220000300800 */
[----:B------:R-:W-:Y:S02]  /*225b0*/  PRMT R9, R66, 0x7632, R9 ;  /* 0x0000763242097816 */ /* 0x000fe40000000009 */
        /* <DEDUP_REMOVED lines=9> */
[----:B---3--:R-:W-:Y:S01]  /*22650*/  ISETP.LT.AND P3, PT, R12, UR4, !P1 ;  /* 0x000000040c007c0c */ /* 0x008fe2000cf61270 */
[----:B------:R-:W3:Y:S01]  /*22660*/  LDCU UR4, c[0x0][0x39c] ;  /* 0x00007380ff0477ac */ /* 0x000ee20008000800 */
[CC--:B0-----:R-:W-:Y:S01]  /*22670*/  LEA R4, P4, R0.reuse, R2.reuse, 0x1 ;  /* 0x0000000200047211 */ /* 0x0c1fe200078808ff */
[----:B------:R-:W3:Y:S03]  /*22680*/  LDL.LU R12, [R1+0x7d0] ;  /* 0x0007d000010c7983 */ /* 0x000ee60000300800 */
[----:B------:R-:W-:Y:S02]  /*22690*/  LEA.HI.X.SX32 R5, R0, R3, 0x1, P4 ;  /* 0x0000000300057211 */ /* 0x000fe400020f0eff */
[----:B-----5:R-:W-:Y:S02]  /*226a0*/  PRMT R7, R68, 0x7632, R7 ;  /* 0x0000763244077816 */ /* 0x020fe40000000007 */
[----:B------:R-:W-:-:S03]  /*226b0*/  LEA R6, P4, R8, R2, 0x1 ;  /* 0x0000000208067211 */ /* 0x000fc600078808ff */
[----:B------:R0:W-:Y:S02]  /*226c0*/  @P6 STG.E.U16 desc[UR20][R4.64], R7 ;  /* 0x0000000704006986 */ /* 0x0001e4000c101514 */
[C---:B0-----:R-:W-:Y:S02]  /*226d0*/  LEA.HI.X.SX32 R7, R8.reuse, R3, 0x1, P4 ;  /* 0x0000000308077211 */ /* 0x041fe400020f0eff */
[----:B-1----:R-:W-:Y:S01]  /*226e0*/  ISETP.LT.AND P0, PT, R11, UR6, !P1 ;  /* 0x000000060b007c0c */ /* 0x002fe2000cf01270 */
[----:B------:R-:W-:Y:S01]  /*226f0*/  VIADD R8, R8, UR5 ;  /* 0x0000000508087c36 */ /* 0x000fe20008000000 */
[----:B------:R-:W5:Y:S01]  /*22700*/  LDL.LU R11, [R1+0xa08] ;  /* 0x000a0800010b7983 */ /* 0x000f620000300800 */
[----:B------:R-:W-:Y:S01]  /*22710*/  F2FP.F16.F32.PACK_AB R70, R71, R70 ;  /* 0x000000464746723e */ /* 0x000fe200000000ff */
[----:B------:R-:W5:Y:S01]  /*22720*/  LDCU UR6, c[0x0][0x39c] ;  /* 0x00007380ff0677ac */ /* 0x000f620008000800 */
[----:B----4-:R-:W-:-:S03]  /*22730*/  ISETP.LT.AND P4, PT, R13, UR9, !P1 ;  /* 0x000000090d007c0c */ /* 0x010fc6000cf81270 */
[----:B------:R0:W-:Y:S04]  /*22740*/  @P5 STG.E.U16 desc[UR20][R6.64], R70 ;  /* 0x0000004606005986 */ /* 0x0001e8000c101514 */
[----:B------:R-:W4:Y:S01]  /*22750*/  LDL.LU R13, [R1+0xa0c] ;  /* 0x000a0c00010d7983 */ /* 0x000f220000300800 */
[CC--:B------:R-:W-:Y:S01]  /*22760*/  LEA R4, P5, R8.reuse, R2.reuse, 0x1 ;  /* 0x0000000208047211 */ /* 0x0c0fe200078a08ff */
[----:B------:R-:W-:Y:S01]  /*22770*/  VIADD R0, R8, UR5 ;  /* 0x0000000508007c36 */ /* 0x000fe20008000000 */
[----:B--2---:R-:W-:Y:S01]  /*22780*/  ISETP.LT.AND P6, PT, R14, UR7, !P1 ;  /* 0x000000070e007c0c */ /* 0x004fe2000cfc1270 */
[----:B------:R-:W2:Y:S01]  /*22790*/  LDL.LU R15, [R1+0xa14] ;  /* 0x000a1400010f7983 */ /* 0x000ea20000300800 */
[----:B------:R-:W4:Y:S01]  /*227a0*/  LDCU UR7, c[0x0][0x39c] ;  /* 0x00007380ff0777ac */ /* 0x000f220008000800 */
[----:B------:R-:W-:Y:S01]  /*227b0*/  LEA.HI.X.SX32 R5, R8, R3, 0x1, P5 ;  /* 0x0000000308057211 */ /* 0x000fe200028f0eff */
[C---:B------:R-:W-:Y:S01]  /*227c0*/  VIADD R8, R0.reuse, UR5 ;  /* 0x0000000500087c36 */ /* 0x040fe20008000000 */
[----:B0-----:R-:W-:Y:S01]  /*227d0*/  LEA R6, P5, R0, R2, 0x1 ;  /* 0x0000000200067211 */ /* 0x001fe200078a08ff */
[----:B------:R-:W0:Y:S01]  /*227e0*/  LDCU UR9, c[0x0][0x39c] ;  /* 0x00007380ff0977ac */ /* 0x000e220008000800 */
[----:B------:R-:W-:-:S02]  /*227f0*/  PRMT R9, R70, 0x7632, R9 ;  /* 0x0000763246097816 */ /* 0x000fc40000000009 */
[----:B------:R-:W-:Y:S02]  /*22800*/  F2FP.F16.F32.PACK_AB R72, R73, R72 ;  /* 0x000000484948723e */ /* 0x000fe400000000ff */
[----:B------:R-:W-:Y:S01]  /*22810*/  LEA.HI.X.SX32 R7, R0, R3, 0x1, P5 ;  /* 0x0000000300077211 */ /* 0x000fe200028f0eff */
[----:B------:R1:W-:Y:S01]  /*22820*/  @P3 STG.E.U16 desc[UR20][R4.64], R9 ;  /* 0x0000000904003986 */ /* 0x0003e2000c101514 */
[----:B------:R-:W-:-:S03]  /*22830*/  VIADD R0, R8, UR5 ;  /* 0x0000000508007c36 */ /* 0x000fc60008000000 */
[----:B------:R0:W-:Y:S01]  /*22840*/  @P0 STG.E.U16 desc[UR20][R6.64], R72 ;  /* 0x0000004806000986 */ /* 0x0001e2000c101514 */
[----:B---3--:R-:W-:Y:S01]  /*22850*/  ISETP.LT.AND P3, PT, R12, UR4, !P1 ;  /* 0x000000040c007c0c */ /* 0x008fe2000cf61270 */
[----:B------:R-:W2:Y:S01]  /*22860*/  LDCU UR4, c[0x0][0x39c] ;  /* 0x00007380ff0477ac */ /* 0x000ea20008000800 */
[-C--:B-1----:R-:W-:Y:S01]  /*22870*/  LEA R4, P5, R8, R2.reuse, 0x1 ;  /* 0x0000000208047211 */ /* 0x082fe200078a08ff */
[----:B------:R-:W3:Y:S01]  /*22880*/  LDL.LU R12, [R1+0xa18] ;  /* 0x000a1800010c7983 */ /* 0x000ee20000300800 */
[----:B0-----:R-:W-:Y:S02]  /*22890*/  PRMT R7, R72, 0x7632, R7 ;  /* 0x0000763248077816 */ /* 0x001fe40000000007 */
[----:B------:R-:W-:Y:S02]  /*228a0*/  LEA.HI.X.SX32 R5, R8, R3, 0x1, P5 ;  /* 0x0000000308057211 */ /* 0x000fe400028f0eff */
[----:B------:R-:W-:-:S03]  /*228b0*/  LEA R6, P5, R0, R2, 0x1 ;  /* 0x0000000200067211 */ /* 0x000fc600078a08ff */
[----:B------:R0:W-:Y:S02]  /*228c0*/  @P6 STG.E.U16 desc[UR20][R4.64], R7 ;  /* 0x0000000704006986 */ /* 0x0001e4000c101514 */
[C---:B0-----:R-:W-:Y:S02]  /*228d0*/  LEA.HI.X.SX32 R7, R0.reuse, R3, 0x1, P5 ;  /* 0x0000000300077211 */ /* 0x041fe400028f0eff */
[----:B-----5:R-:W-:Y:S01]  /*228e0*/  ISETP.LT.AND P0, PT, R11, UR6, !P1 ;  /* 0x000000060b007c0c */ /* 0x020fe2000cf01270 */
[----:B------:R-:W-:Y:S01]  /*228f0*/  VIADD R8, R0, UR5 ;  /* 0x0000000500087c36 */ /* 0x000fe20008000000 */
[----:B------:R-:W5:Y:S01]  /*22900*/  LDL.LU R11, [R1+0xa10] ;  /* 0x000a1000010b7983 */ /* 0x000f620000300800 */
[----:B------:R-:W3:Y:S03]  /*22910*/  LDCU UR6, c[0x0][0x39c] ;  /* 0x00007380ff0677ac */ /* 0x000ee60008000800 */
[----:B------:R-:W5:Y:S01]  /*22920*/  LDL.LU R14, [R1+0xa04] ;  /* 0x000a0400010e7983 */ /* 0x000f620000300800 */
        /* <DEDUP_REMOVED lines=9> */
[----:B--2---:R-:W-:Y:S01]  /*229c0*/  ISETP.LT.AND P4, PT, R15, UR4, !P1 ;  /* 0x000000040f007c0c */ /* 0x004fe2000cf81270 */
[----:B------:R-:W5:Y:S01]  /*229d0*/  LDCU UR4, c[0x0][0x39c] ;  /* 0x00007380ff0477ac */ /* 0x000f620008000800 */
[----:B------:R-:W-:Y:S01]  /*229e0*/  VIADD R0, R8, UR5 ;  /* 0x0000000508007c36 */ /* 0x000fe20008000000 */
[----:B------:R2:W-:Y:S01]  /*229f0*/  @P3 STG.E.U16 desc[UR20][R4.64], R9 ;  /* 0x0000000904003986 */ /* 0x0005e2000c101514 */
[----:B------:R-:W-:-:S03]  /*22a00*/  F2FP.F16.F32.PACK_AB R76, R77, R76 ;  /* 0x0000004c4d4c723e */ /* 0x000fc600000000ff */
[-C--:B-1----:R-:W-:Y:S02]  /*22a10*/  LEA R6, P6, R0, R2.reuse, 0x1 ;  /* 0x0000000200067211 */ /* 0x082fe400078c08ff */
[----:B--2---:R-:W-:Y:S02]  /*22a20*/  LEA R4, P3, R8, R2, 0x1 ;  /* 0x0000000208047211 */ /* 0x004fe400078608ff */
[----:B------:R-:W-:Y:S02]  /*22a30*/  PRMT R10, R76, 0x7632, R10 ;  /* 0x000076324c0a7816 */ /* 0x000fe4000000000a */
[-C--:B------:R-:W-:Y:S02]  /*22a40*/  LEA.HI.X.SX32 R5, R8, R3.reuse, 0x1, P3 ;  /* 0x0000000308057211 */ /* 0x080fe400018f0eff */
[----:B---3--:R-:W-:Y:S01]  /*22a50*/  ISETP.LT.AND P3, PT, R12, UR6, !P1 ;  /* 0x000000060c007c0c */ /* 0x008fe2000cf61270 */
[----:B------:R-:W1:Y:S01]  /*22a60*/  LDCU UR6, c[0x0][0x39c] ;  /* 0x00007380ff0677ac */ /* 0x000e620008000800 */
[C---:B------:R-:W-:Y:S01]  /*22a70*/  LEA.HI.X.SX32 R7, R0.reuse, R3, 0x1, P6 ;  /* 0x0000000300077211 */ /* 0x040fe200030f0eff */
[----:B------:R-:W2:Y:S01]  /*22a80*/  LDL.LU R12, [R1+0x7cc] ;  /* 0x0007cc00010c7983 */ /* 0x000ea20000300800 */
[----:B------:R-:W-:-:S03]  /*22a90*/  VIADD R0, R0, UR5 ;  /* 0x0000000500007c36 */ /* 0x000fc60008000000 */
[----:B------:R-:W-:Y:S04]  /*22aa0*/  @P0 STG.E.U16 desc[UR20][R4.64], R76 ;  /* 0x0000004c04000986 */ /* 0x000fe8000c101514 */
[----:B------:R3:W-:Y:S01]  /*22ab0*/  @P5 STG.E.U16 desc[UR20][R6.64], R10 ;  /* 0x0000000a06005986 */ /* 0x0007e2000c101514 */
[----:B------:R-:W-:-:S04]  /*22ac0*/  LEA R8, P5, R0, R2, 0x1 ;  /* 0x0000000200087211 */ /* 0x000fc800078a08ff */
[C---:B------:R-:W-:Y:S02]  /*22ad0*/  LEA.HI.X.SX32 R9, R0.reuse, R3, 0x1, P5 ;  /* 0x0000000300097211 */ /* 0x040fe400028f0eff */
[----:B-----5:R-:W-:Y:S01]  /*22ae0*/  ISETP.LT.AND P0, PT, R11, UR4, !P1 ;  /* 0x000000040b007c0c */ /* 0x020fe2000cf01270 */
[----:B------:R-:W2:Y:S01]  /*22af0*/  LDCU UR4, c[0x0][0x39c] ;  /* 0x00007380ff0477ac */ /* 0x000ea20008000800 */
[----:B------:R-:W1:Y:S04]  /*22b00*/  LDL.LU R11, [R1+0x9f4] ;  /* 0x0009f400010b7983 */ /* 0x000e680000300800 */
[----:B------:R-:W5:Y:S01]  /*22b10*/  LDL.LU R16, [R1+0x9ec] ;  /* 0x0009ec0001107983 */ /* 0x000f620000300800 */
[----:B----4-:R-:W-:Y:S01]  /*22b20*/  ISETP.LT.AND P5, PT, R13, UR9, !P1 ;  /* 0x000000090d007c0c */ /* 0x010fe2000cfa1270 */
[----:B------:R-:W-:-:S02]  /*22b30*/  VIADD R0, R0, UR5 ;  /* 0x0000000500007c36 */ /* 0x000fc40008000000 */
[----:B------:R-:W4:Y:S01]  /*22b40*/  LDL.LU R13, [R1+0x9dc] ;  /* 0x0009dc00010d7983 */ /* 0x000f220000300800 */
[----:B------:R-:W-:Y:S01]  /*22b50*/  F2FP.F16.F32.PACK_AB R78, R79, R78 ;  /* 0x0000004e4f4e723e */ /* 0x000fe200000000ff */
[----:B------:R-:W4:Y:S01]  /*22b60*/  LDCU UR9, c[0x0][0x39c] ;  /* 0x00007380ff0977ac */ /* 0x000f220008000800 */
[C---:B---3--:R-:W-:Y:S01]  /*22b70*/  VIADD R7, R0.reuse, UR5 ;  /* 0x0000000500077c36 */ /* 0x048fe20008000000 */
[----:B------:R-:W-:Y:S01]  /*22b80*/  F2FP.F16.F32.PACK_AB R80, R81, R80 ;  /* 0x000000505150723e */ /* 0x000fe200000000ff */
[----:B------:R-:W3:Y:S04]  /*22b90*/  LDL.LU R15, [R1+0x9d4] ;  /* 0x0009d400010f7983 */ /* 0x000ee80000300800 */
[----:B------:R0:W-:Y:S01]  /*22ba0*/  @P4 STG.E.U16 desc[UR20][R8.64], R78 ;  /* 0x0000004e08004986 */ /* 0x0001e2000c101514 */
[----:B------:R-:W-:-:S04]  /*22bb0*/  LEA R4, P4, R0, R2, 0x1 ;  /* 0x0000000200047211 */ /* 0x000fc800078808ff */
[-C--:B------:R-:W-:Y:S01]  /*22bc0*/  LEA.HI.X.SX32 R5, R0, R3.reuse, 0x1, P4 ;  /* 0x0000000300057211 */ /* 0x080fe200020f0eff */
[C---:B------:R-:W-:Y:S01]  /*22bd0*/  VIADD R0, R7.reuse, UR5 ;  /* 0x0000000507007c36 */ /* 0x040fe20008000000 */
[C---:B------:R-:W-:Y:S02]  /*22be0*/  LEA R6, P4, R7.reuse, R2, 0x1 ;  /* 0x0000000207067211 */ /* 0x040fe400078808ff */
[----:B0-----:R-:W-:Y:S02]  /*22bf0*/  PRMT R9, R78, 0x7632, R9 ;  /* 0x000076324e097816 */ /* 0x001fe40000000009 */
[----:B------:R-:W-:-:S03]  /*22c00*/  LEA.HI.X.SX32 R7, R7, R3, 0x1, P4 ;  /* 0x0000000307077211 */ /* 0x000fc600020f0eff */
[----:B------:R0:W-:Y:S01]  /*22c10*/  @P3 STG.E.U16 desc[UR20][R4.64], R9 ;  /* 0x0000000904003986 */ /* 0x0001e2000c101514 */
[-C--:B------:R-:W-:Y:S02]  /*22c20*/  LEA R8, P4, R0, R2.reuse, 0x1 ;  /* 0x0000000200087211 */ /* 0x080fe400078808ff */
[----:B--2---:R-:W-:Y:S01]  /*22c30*/  ISETP.LT.AND P3, PT, R12, UR4, !P1 ;  /* 0x000000040c007c0c */ /* 0x004fe2000cf61270 */
[----:B------:R-:W-:Y:S01]  /*22c40*/  VIADD R12, R0, UR5 ;  /* 0x00000005000c7c36 */ /* 0x000fe20008000000 */
[----:B------:R-:W-:Y:S01]  /*22c50*/  @P0 STG.E.U16 desc[UR20][R6.64], R80 ;  /* 0x0000005006000986 */ /* 0x000fe2000c101514 */
[----:B------:R-:W-:Y:S01]  /*22c60*/  ISETP.LT.AND P6, PT, R14, UR7, !P1 ;  /* 0x000000070e007c0c */ /* 0x000fe2000cfc1270 */
[----:B------:R-:W5:Y:S02]  /*22c70*/  LDCU UR7, c[0x0][0x39c] ;  /* 0x00007380ff0777ac */ /* 0x000f640008000800 */
[----:B------:R-:W2:Y:S01]  /*22c80*/  LDL.LU R14, [R1+0x9d0] ;  /* 0x0009d000010e7983 */ /* 0x000ea20000300800 */
[----:B0-----:R-:W-:Y:S01]  /*22c90*/  LEA.HI.X.SX32 R9, R0, R3, 0x1, P4 ;  /* 0x0000000300097211 */ /* 0x001fe200020f0eff */
[----:B------:R-:W3:Y:S01]  /*22ca0*/  LDCU UR4, c[0x0][0x39c] ;  /* 0x00007380ff0477ac */ /* 0x000ee20008000800 */
[----:B------:R-:W-:-:S02]  /*22cb0*/  LEA R10, P4, R12, R2, 0x1 ;  /* 0x000000020c0a7211 */ /* 0x000fc400078808ff */
[----:B-1----:R-:W-:Y:S01]  /*22cc0*/  ISETP.LT.AND P0, PT, R11, UR6, !P1 ;  /* 0x000000060b007c0c */ /* 0x002fe2000cf01270 */
[----:B------:R-:W2:Y:S01]  /*22cd0*/  LDCU UR6, c[0x0][0x39c] ;  /* 0x00007380ff0677ac */ /* 0x000ea20008000800 */
[----:B------:R-:W-:Y:S02]  /*22ce0*/  LEA.HI.X.SX32 R11, R12, R3, 0x1, P4 ;  /* 0x000000030c0b7211 */ /* 0x000fe400020f0eff */
[----:B----4-:R-:W-:Y:S02]  /*22cf0*/  ISETP.LT.AND P4, PT, R13, UR9, !P1 ;  /* 0x000000090d007c0c */ /* 0x010fe4000cf81270 */
[----:B------:R-:W-:Y:S01]  /*22d00*/  PRMT R5, R80, 0x7632, R5 ;  /* 0x0000763250057816 */ /* 0x000fe20000000005 */
[----:B------:R-:W4:Y:S01]  /*22d10*/  LDL.LU R13, [R1+0x9c8] ;  /* 0x0009c800010d7983 */ /* 0x000f220000300800 */
[----:B------:R-:W-:Y:S01]  /*22d20*/  F2FP.F16.F32.PACK_AB R82, R83, R82 ;  /* 0x000000525352723e */ /* 0x000fe200000000ff */
[----:B------:R-:W-:Y:S01]  /*22d30*/  VIADD R12, R12, UR5 ;  /* 0x000000050c0c7c36 */ /* 0x000fe20008000000 */
[----:B------:R-:W-:Y:S01]  /*22d40*/  F2FP.F16.F32.PACK_AB R84, R85, R84 ;  /* 0x000000545554723e */ /* 0x000fe200000000ff */
[----:B------:R0:W-:Y:S01]  /*22d50*/  @P6 STG.E.U16 desc[UR20][R8.64], R5 ;  /* 0x0000000508006986 */ /* 0x0001e2000c101514 */
[----:B-----5:R-:W-:Y:S01]  /*22d60*/  ISETP.LT.AND P6, PT, R16, UR7, !P1 ;  /* 0x0000000710007c0c */ /* 0x020fe2000cfc1270 */
[C---:B------:R-:W-:Y:S01]  /*22d70*/  VIADD R0, R12.reuse, UR5 ;  /* 0x000000050c007c36 */ /* 0x040fe20008000000 */
[----:B------:R-:W4:Y:S01]  /*22d80*/  LDCU UR7, c[0x0][0x39c] ;  /* 0x00007380ff0777ac */ /* 0x000f220008000800 */
[----:B------:R1:W-:Y:S01]  /*22d90*/  @P5 STG.E.U16 desc[UR20][R10.64], R82 ;  /* 0x000000520a005986 */ /* 0x0003e2000c101514 */
[----:B------:R-:W-:-:S02]  /*22da0*/  LEA R4, P5, R12, R2, 0x1 ;  /* 0x000000020c047211 */ /* 0x000fc400078a08ff */
[----:B------:R-:W-:Y:S01]  /*22db0*/  F2FP.F16.F32.PACK_AB R86, R87, R86 ;  /* 0x000000565756723e */ /* 0x000fe200000000ff */
[----:B------:R-:W5:Y:S01]  /*22dc0*/  LDL.LU R17, [R1+0x9bc] ;  /* 0x0009bc0001117983 */ /* 0x000f620000300800 */
[----:B------:R-:W2:Y:S01]  /*22dd0*/  LDCU UR9, c[0x0][0x39c] ;  /* 0x00007380ff0977ac */ /* 0x000ea20008000800 */
[-C--:B0-----:R-:W-:Y:S01]  /*22de0*/  LEA.HI.X.SX32 R5, R12, R3.reuse, 0x1, P5 ;  /* 0x000000030c057211 */ /* 0x081fe200028f0eff */
[C---:B------:R-:W-:Y:S01]  /*22df0*/  VIADD R9, R0.reuse, UR5 ;  /* 0x0000000500097c36 */ /* 0x040fe20008000000 */
[CC--:B------:R-:W-:Y:S01]  /*22e00*/  LEA R6, P5, R0.reuse, R2.reuse, 0x1 ;  /* 0x0000000200067211 */ /* 0x0c0fe200078a08ff */
[----:B------:R-:W5:Y:S03]  /*22e10*/  LDL.LU R16, [R1+0x7c8] ;  /* 0x0007c80001107983 */ /* 0x000f660000300800 */
[----:B------:R-:W-:Y:S01]  /*22e20*/  LEA.HI.X.SX32 R7, R0, R3, 0x1, P5 ;  /* 0x0000000300077211 */ /* 0x000fe200028f0eff */
[C---:B------:R-:W-:Y:S01]  /*22e30*/  VIADD R0, R9.reuse, UR5 ;  /* 0x0000000509007c36 */ /* 0x040fe20008000000 */
[----:B------:R-:W-:-:S02]  /*22e40*/  LEA R8, P5, R9, R2, 0x1 ;  /* 0x0000000209087211 */ /* 0x000fc400078a08ff */
[----:B-1----:R-:W-:Y:S02]  /*22e50*/  PRMT R11, R82, 0x7632, R11 ;  /* 0x00007632520b7816 */ /* 0x002fe4000000000b */
[-C--:B------:R-:W-:Y:S02]  /*22e60*/  LEA.HI.X.SX32 R9, R9, R3.reuse, 0x1, P5 ;  /* 0x0000000309097211 */ /* 0x080fe400028f0eff */
[C---:B------:R-:W-:Y:S01]  /*22e70*/  LEA R10, P5, R0.reuse, R2, 0x1 ;  /* 0x00000002000a7211 */ /* 0x040fe200078a08ff */
[----:B------:R0:W-:Y:S01]  /*22e80*/  @P3 STG.E.U16 desc[UR20][R4.64], R11 ;  /* 0x0000000b04003986 */ /* 0x0001e2000c101514 */
[----:B---3--:R-:W-:Y:S01]  /*22e90*/  ISETP.LT.AND P3, PT, R15, UR4, !P1 ;  /* 0x000000040f007c0c */ /* 0x008fe2000cf61270 */
[----:B------:R-:W-:Y:S01]  /*22ea0*/  VIADD R12, R0, UR5 ;  /* 0x00000005000c7c36 */ /* 0x000fe20008000000 */
[----:B------:R-:W-:Y:S01]  /*22eb0*/  F2FP.F16.F32.PACK_AB R88, R89, R88 ;  /* 0x000000585958723e */ /* 0x000fe200000000ff */
[----:B------:R1:W-:Y:S01]  /*22ec0*/  @P0 STG.E.U16 desc[UR20][R6.64], R84 ;  /* 0x0000005406000986 */ /* 0x0003e2000c101514 */
[----:B--2---:R-:W-:Y:S01]  /*22ed0*/  ISETP.LT.AND P0, PT, R14, UR6, !P1 ;  /* 0x000000060e007c0c */ /* 0x004fe2000cf01270 */
[----:B------:R-:W5:Y:S02]  /*22ee0*/  LDCU UR6, c[0x0][0x39c] ;  /* 0x00007380ff0677ac */ /* 0x000f640008000800 */
[----:B------:R-:W2:Y:S01]  /*22ef0*/  LDL.LU R15, [R1+0x9ac] ;  /* 0x0009ac00010f7983 */ /* 0x000ea20000300800 */
[----:B------:R-:W3:Y:S01]  /*22f00*/  LDCU UR4, c[0x0][0x39c] ;  /* 0x00007380ff0477ac */ /* 0x000ee20008000800 */
[----:B0-----:R-:W-:-:S02]  /*22f10*/  LEA.HI.X.SX32 R11, R0, R3, 0x1, P5 ;  /* 0x00000003000b7211 */ /* 0x001fc400028f0eff */
[----:B------:R-:W2:Y:S01]  /*22f20*/  LDL.LU R14, [R1+0x9a4] ;  /* 0x0009a400010e7983 */ /* 0x000ea20000300800 */
[----:B----4-:R-:W-:Y:S01]  /*22f30*/  ISETP.LT.AND P5, PT, R13, UR7, !P1 ;  /* 0x000000070d007c0c */ /* 0x010fe2000cfa1270 */
[----:B------:R-:W0:Y:S02]  /*22f40*/  LDCU UR7, c[0x0][0x39c] ;  /* 0x00007380ff0777ac */ /* 0x000e240008000800 */
[----:B------:R-:W4:Y:S01]  /*22f50*/  LDL.LU R13, [R1+0x9a0] ;  /* 0x0009a000010d7983 */ /* 0x000f220000300800 */
[----:B------:R-:W-:-:S05]  /*22f60*/  PRMT R5, R84, 0x7632, R5 ;  /* 0x0000763254057816 */ /* 0x000fca0000000005 */
[----:B------:R0:W-:Y:S01]  /*22f70*/  @P6 STG.E.U16 desc[UR20][R8.64], R5 ;  /* 0x0000000508006986 */ /* 0x0001e2000c101514 */
[----:B------:R-:W-:Y:S02]  /*22f80*/  LEA R4, P6, R12, R2, 0x1 ;  /* 0x000000020c047211 */ /* 0x000fe400078c08ff */
[----:B-1----:R-:W-:Y:S01]  /*22f90*/  PRMT R7, R86, 0x7632, R7 ;  /* 0x0000763256077816 */ /* 0x002fe20000000007 */
[----:B------:R1:W-:Y:S01]  /*22fa0*/  @P4 STG.E.U16 desc[UR20][R10.64], R86 ;  /* 0x000000560a004986 */ /* 0x0003e2000c101514 */
[C---:B0-----:R-:W-:Y:S01]  /*22fb0*/  LEA.HI.X.SX32 R5, R12.reuse, R3, 0x1, P6 ;  /* 0x000000030c057211 */ /* 0x041fe200030f0eff */
[----:B------:R-:W-:Y:S02]  /*22fc0*/  VIADD R12, R12, UR5 ;  /* 0x000000050c0c7c36 */ /* 0x000fe40008000000 */
[----:B-1----:R-:W2:Y:S02]  /*22fd0*/  LDL.LU R11, [R1+0x994] ;  /* 0x00099400010b7983 */ /* 0x002ea40000300800 */
[----:B------:R-:W-:-:S02]  /*22fe0*/  VIADD R0, R12, UR5 ;  /* 0x000000050c007c36 */ /* 0x000fc40008000000 */
[----:B------:R0:W-:Y:S01]  /*22ff0*/  @P3 STG.E.U16 desc[UR20][R4.64], R7 ;  /* 0x0000000704003986 */ /* 0x0001e2000c101514 */
[-C--:B------:R-:W-:Y:S02]  /*23000*/  LEA R6, P3, R12, R2.reuse, 0x1 ;  /* 0x000000020c067211 */ /* 0x080fe400078608ff */
[C---:B------:R-:W-:Y:S01]  /*23010*/  LEA R8, P6, R0.reuse, R2, 0x1 ;  /* 0x0000000200087211 */ /* 0x040fe200078c08ff */
[----:B------:R-:W2:Y:S03]  /*23020*/  LDL.LU R10, [R1+0x988] ;  /* 0x00098800010a7983 */ /* 0x000ea60000300800 */
[CC--:B------:R-:W-:Y:S01]  /*23030*/  LEA.HI.X.SX32 R9, R0.reuse, R3.reuse, 0x1, P6 ;  /* 0x0000000300097211 */ /* 0x0c0fe200030f0eff */
[----:B------:R-:W-:Y:S01]  /*23040*/  VIADD R0, R0, UR5 ;  /* 0x0000000500007c36 */ /* 0x000fe20008000000 */
[----:B0-----:R-:W-:Y:S02]  /*23050*/  LEA.HI.X.SX32 R7, R12, R3, 0x1, P3 ;  /* 0x000000030c077211 */ /* 0x001fe400018f0eff */
[----:B------:R-:W-:-:S03]  /*23060*/  PRMT R5, R88, 0x7632, R5 ;  /* 0x0000763258057816 */ /* 0x000fc60000000005 */
[----:B------:R-:W-:Y:S04]  /*23070*/  @P0 STG.E.U16 desc[UR20][R6.64], R88 ;  /* 0x0000005806000986 */ /* 0x000fe8000c101514 */
[----:B------:R0:W-:Y:S01]  /*23080*/  @P5 STG.E.U16 desc[UR20][R8.64], R5 ;  /* 0x0000000508005986 */ /* 0x0001e2000c101514 */
[----:B------:R-:W-:Y:S02]  /*23090*/  LEA R4, P5, R0, R2, 0x1 ;  /* 0x0000000200047211 */ /* 0x000fe400078a08ff */
[----:B-----5:R-:W-:Y:S01]  /*230a0*/  ISETP.LT.AND P3, PT, R16, UR6, !P1 ;  /* 0x0000000610007c0c */ /* 0x020fe2000cf61270 */
[----:B------:R-:W1:Y:S01]  /*230b0*/  LDCU UR6, c[0x0][0x39c] ;  /* 0x00007380ff0677ac */ /* 0x000e620008000800 */
[----:B------:R-:W5:Y:S01]  /*230c0*/  LDL.LU R16, [R1+0x980] ;  /* 0x0009800001107983 */ /* 0x000f620000300800 */
[----:B0-----:R-:W-:-:S02]  /*230d0*/  LEA.HI.X.SX32 R5, R0, R3, 0x1, P5 ;  /* 0x0000000300057211 */ /* 0x001fc400028f0eff */
[----:B----4-:R-:W-:Y:S02]  /*230e0*/  ISETP.LT.AND P5, PT, R13, UR9, !P1 ;  /* 0x000000090d007c0c */ /* 0x010fe4000cfa1270 */
[----:B---3--:R-:W-:Y:S01]  /*230f0*/  ISETP.LT.AND P4, PT, R17, UR4, !P1 ;  /* 0x0000000411007c0c */ /* 0x008fe2000cf81270 */
[----:B------:R-:W3:Y:S01]  /*23100*/  LDL.LU R13, [R1+0x974] ;  /* 0x00097400010d7983 */ /* 0x000ee20000300800 */
[----:B------:R-:W2:Y:S01]  /*23110*/  LDCU UR4, c[0x0][0x39c] ;  /* 0x00007380ff0477ac */ /* 0x000ea20008000800 */
[----:B------:R-:W-:Y:S01]  /*23120*/  F2FP.F16.F32.PACK_AB R90, R91, R90 ;  /* 0x0000005a5b5a723e */ /* 0x000fe200000000ff */
[----:B------:R-:W-:Y:S01]  /*23130*/  VIADD R0, R0, UR5 ;  /* 0x0000000500007c36 */ /* 0x000fe20008000000 */
[----:B------:R-:W3:Y:S03]  /*23140*/  LDCU UR9, c[0x0][0x39c] ;  /* 0x00007380ff0977ac */ /* 0x000ee60008000800 */
[----:B------:R-:W-:-:S05]  /*23150*/  VIADD R9, R0, UR5 ;  /* 0x0000000500097c36 */ /* 0x000fca0008000000 */
[----:B------:R0:W-:Y:S01]  /*23160*/  @P4 STG.E.U16 desc[UR20][R4.64], R90 ;  /* 0x0000005a04004986 */ /* 0x0001e2000c101514 */
[CC--:B------:R-:W-:Y:S02]  /*23170*/  LEA R6, P4, R0.reuse, R2.reuse, 0x1 ;  /* 0x0000000200067211 */ /* 0x0c0fe400078808ff */
[----:B--2---:R-:W-:Y:S01]  /*23180*/  ISETP.LT.AND P0, PT, R15, UR4, !P1 ;  /* 0x000000040f007c0c */ /* 0x004fe2000cf01270 */
[----:B------:R-:W2:Y:S01]  /*23190*/  LDCU UR4, c[0x0][0x39c] ;  /* 0x00007380ff0477ac */ /* 0x000ea20008000800 */
[----:B------:R-:W-:Y:S01]  /*231a0*/  LEA.HI.X.SX32 R7, R0, R3, 0x1, P4 ;  /* 0x0000000300077211 */ /* 0x000fe200020f0eff */
[C---:B------:R-:W-:Y:S01]  /*231b0*/  VIADD R0, R9.reuse, UR5 ;  /* 0x0000000509007c36 */ /* 0x040fe20008000000 */
[----:B------:R-:W-:Y:S02]  /*231c0*/  LEA R8, P4, R9, R2, 0x1 ;  /* 0x0000000209087211 */ /* 0x000fe400078808ff */
[----:B0-----:R-:W-:Y:S02]  /*231d0*/  PRMT R5, R90, 0x7632, R5 ;  /* 0x000076325a057816 */ /* 0x001fe40000000005 */
[----:B------:R-:W-:-:S02]  /*231e0*/  F2FP.F16.F32.PACK_AB R92, R93, R92 ;  /* 0x0000005c5d5c723e */ /* 0x000fc400000000ff */
[----:B------:R-:W-:Y:S01]  /*231f0*/  LEA.HI.X.SX32 R9, R9, R3, 0x1, P4 ;  /* 0x0000000309097211 */ /* 0x000fe200020f0eff */
[C---:B------:R-:W-:Y:S01]  /*23200*/  VIADD R12, R0.reuse, UR5 ;  /* 0x00000005000c7c36 */ /* 0x040fe20008000000 */
[----:B------:R-:W-:Y:S01]  /*23210*/  LEA R4, P4, R0, R2, 0x1 ;  /* 0x0000000200047211 */ /* 0x000fe200078808ff */
[----:B------:R0:W-:Y:S04]  /*23220*/  @P3 STG.E.U16 desc[UR20][R6.64], R5 ;  /* 0x0000000506003986 */ /* 0x0001e8000c101514 */
[----:B------:R4:W-:Y:S01]  /*23230*/  @P0 STG.E.U16 desc[UR20][R8.64], R92 ;  /* 0x0000005c08000986 */ /* 0x0009e2000c101514 */
[----:B-1----:R-:W-:Y:S01]  /*23240*/  ISETP.LT.AND P0, PT, R10, UR6, !P1 ;  /* 0x000000060a007c0c */ /* 0x002fe2000cf01270 */
[----:B------:R-:W1:Y:S01]  /*23250*/  LDCU UR6, c[0x0][0x39c] ;  /* 0x00007380ff0677ac */ /* 0x000e620008000800 */
[----:B------:R-:W-:-:S02]  /*23260*/  ISETP.LT.AND P6, PT, R14, UR7, !P1 ;  /* 0x000000070e007c0c */ /* 0x000fc4000cfc1270 */
[-C--:B0-----:R-:W-:Y:S01]  /*23270*/  LEA.HI.X.SX32 R5, R0, R3.reuse, 0x1, P4 ;  /* 0x0000000300057211 */ /* 0x081fe200020f0eff */
[----:B------:R-:W4:Y:S01]  /*23280*/  LDL.LU R14, [R1+0x7c4] ;  /* 0x0007c400010e7983 */ /* 0x000f220000300800 */
[C---:B------:R-:W-:Y:S01]  /*23290*/  LEA R10, P4, R12.reuse, R2, 0x1 ;  /* 0x000000020c0a7211 */ /* 0x040fe200078808ff */
[----:B------:R-:W5:Y:S01]  /*232a0*/  LDCU UR7, c[0x0][0x39c] ;  /* 0x00007380ff0777ac */ /* 0x000f620008000800 */
[----:B--2---:R-:W-:Y:S01]  /*232b0*/  ISETP.LT.AND P3, PT, R11, UR4, !P1 ;  /* 0x000000040b007c0c */ /* 0x004fe2000cf61270 */
[----:B------:R-:W1:Y:S01]  /*232c0*/  LDL.LU R15, [R1+0x970] ;  /* 0x00097000010f7983 */ /* 0x000e620000300800 */
[----:B------:R-:W-:Y:S01]  /*232d0*/  LEA.HI.X.SX32 R11, R12, R3, 0x1, P4 ;  /* 0x000000030c0b7211 */ /* 0x000fe200020f0eff */
[----:B------:R-:W0:Y:S01]  /*232e0*/  LDCU UR4, c[0x0][0x39c] ;  /* 0x00007380ff0477ac */ /* 0x000e220008000800 */
[----:B---3--:R-:W-:Y:S02]  /*232f0*/  ISETP.LT.AND P4, PT, R13, UR9, !P1 ;  /* 0x000000090d007c0c */ /* 0x008fe4000cf81270 */
[----:B------:R-:W-:Y:S01]  /*23300*/  PRMT R7, R92, 0x7632, R7 ;  /* 0x000076325c077816 */ /* 0x000fe20000000007 */
[----:B------:R-:W2:Y:S01]  /*23310*/  LDL.LU R13, [R1+0x964] ;  /* 0x00096400010d7983 */ /* 0x000ea20000300800 */
[----:B------:R-:W-:Y:S01]  /*23320*/  F2FP.F16.F32.PACK_AB R94, R95, R94 ;  /* 0x0000005e5f5e723e */ /* 0x000fe200000000ff */
[----:B------:R-:W-:Y:S01]  /*23330*/  VIADD R12, R12, UR5 ;  /* 0x000000050c0c7c36 */ /* 0x000fe20008000000 */
[----:B------:R-:W-:Y:S01]  /*23340*/  F2FP.F16.F32.PACK_AB R96, R97, R96 ;  /* 0x000000606160723e */ /* 0x000fe200000000ff */
[----:B------:R3:W-:Y:S01]  /*23350*/  @P6 STG.E.U16 desc[UR20][R4.64], R7 ;  /* 0x0000000704006986 */ /* 0x0007e2000c101514 */
[----:B-----5:R-:W-:Y:S01]  /*23360*/  ISETP.LT.AND P6, PT, R16, UR7, !P1 ;  /* 0x0000000710007c0c */ /* 0x020fe2000cfc1270 */
[C---:B------:R-:W-:Y:S01]  /*23370*/  VIADD R0, R12.reuse, UR5 ;  /* 0x000000050c007c36 */ /* 0x040fe20008000000 */
[----:B------:R-:W2:Y:S01]  /*23380*/  LDCU UR7, c[0x0][0x39c] ;  /* 0x00007380ff0777ac */ /* 0x000ea20008000800 */
[----:B------:R5:W-:Y:S01]  /*23390*/  @P5 STG.E.U16 desc[UR20][R10.64], R94 ;  /* 0x0000005e0a005986 */ /* 0x000be2000c101514 */
[----:B------:R-:W-:-:S02]  /*233a0*/  LEA R6, P5, R12, R2, 0x1 ;  /* 0x000000020c067211 */ /* 0x000fc400078a08ff */
[----:B------:R-:W-:Y:S01]  /*233b0*/  F2FP.F16.F32.PACK_AB R98, R99, R98 ;  /* 0x000000626362723e */ /* 0x000fe200000000ff */
[----:B------:R-:W2:Y:S01]  /*233c0*/  LDL.LU R17, [R1+0x95c] ;  /* 0x00095c0001117983 */ /* 0x000ea20000300800 */
[----:B----4-:R-:W-:Y:S01]  /*233d0*/  VIADD R9, R0, UR5 ;  /* 0x0000000500097c36 */ /* 0x010fe20008000000 */
[----:B------:R-:W4:Y:S01]  /*233e0*/  LDCU UR9, c[0x0][0x39c] ;  /* 0x00007380ff0977ac */ /* 0x000f220008000800 */
[-C--:B---3--:R-:W-:Y:S02]  /*233f0*/  LEA.HI.X.SX32 R7, R12, R3.reuse, 0x1, P5 ;  /* 0x000000030c077211 */ /* 0x088fe400028f0eff */
[-C--:B------:R-:W-:Y:S02]  /*23400*/  LEA R4, P5, R0, R2.reuse, 0x1 ;  /* 0x0000000200047211 */ /* 0x080fe400078a08ff */
[----:B-----5:R-:W-:Y:S02]  /*23410*/  PRMT R11, R94, 0x7632, R11 ;  /* 0x000076325e0b7816 */ /* 0x020fe4000000000b */
[-C--:B------:R-:W-:Y:S01]  /*23420*/  LEA.HI.X.SX32 R5, R0, R3.reuse, 0x1, P5 ;  /* 0x0000000300057211 */ /* 0x080fe200028f0eff */
[C---:B------:R-:W-:Y:S01]  /*23430*/  VIADD R0, R9.reuse, UR5 ;  /* 0x0000000509007c36 */ /* 0x040fe20008000000 */
[C---:B------:R-:W-:Y:S01]  /*23440*/  LEA R8, P5, R9.reuse, R2, 0x1 ;  /* 0x0000000209087211 */ /* 0x040fe200078a08ff */
[----:B------:R3:W-:Y:S03]  /*23450*/  @P3 STG.E.U16 desc[UR20][R6.64], R11 ;  /* 0x0000000b06003986 */ /* 0x0007e6000c101514 */
[----:B------:R-:W-:-:S02]  /*23460*/  LEA.HI.X.SX32 R9, R9, R3, 0x1, P5 ;  /* 0x0000000309097211 */ /* 0x000fc400028f0eff */
[C---:B------:R-:W-:Y:S01]  /*23470*/  LEA R10, P5, R0.reuse, R2, 0x1 ;  /* 0x00000002000a7211 */ /* 0x040fe200078a08ff */
[----:B------:R5:W-:Y:S03]  /*23480*/  @P0 STG.E.U16 desc[UR20][R4.64], R96 ;  /* 0x0000006004000986 */ /* 0x000be6000c101514 */
[----:B---3--:R-:W-:Y:S02]  /*23490*/  LEA.HI.X.SX32 R11, R0, R3, 0x1, P5 ;  /* 0x00000003000b7211 */ /* 0x008fe400028f0eff */
[----:B0-----:R-:W-:Y:S01]  /*234a0*/  ISETP.LT.AND P3, PT, R14, UR4, !P1 ;  /* 0x000000040e007c0c */ /* 0x001fe2000cf61270 */
[----:B------:R-:W0:Y:S01]  /*234b0*/  LDCU UR4, c[0x0][0x39c] ;  /* 0x00007380ff0477ac */ /* 0x000e220008000800 */
[----:B------:R-:W3:Y:S01]  /*234c0*/  LDL.LU R14, [R1+0x94c] ;  /* 0x00094c00010e7983 */ /* 0x000ee20000300800 */
[----:B-1----:R-:W-:Y:S01]  /*234d0*/  ISETP.LT.AND P0, PT, R15, UR6, !P1 ;  /* 0x000000060f007c0c */ /* 0x002fe2000cf01270 */
[----:B------:R-:W-:-:S02]  /*234e0*/  VIADD R6, R0, UR5 ;  /* 0x0000000500067c36 */ /* 0x000fc40008000000 */
[----:B------:R-:W4:Y:S01]  /*234f0*/  LDL.LU R16, [R1+0x944] ;  /* 0x0009440001107983 */ /* 0x000f220000300800 */
[----:B-----5:R-:W-:Y:S01]  /*23500*/  PRMT R5, R96, 0x7632, R5 ;  /* 0x0000763260057816 */ /* 0x020fe20000000005 */
[----:B------:R-:W3:Y:S02]  /*23510*/  LDCU UR6, c[0x0][0x39c] ;  /* 0x00007380ff0677ac */ /* 0x000ee40008000800 */
[----:B------:R-:W5:Y:S01]  /*23520*/  LDL.LU R15, [R1+0x940] ;  /* 0x00094000010f7983 */ /* 0x000f620000300800 */
[----:B--2---:R-:W-:-:S03]  /*23530*/  ISETP.LT.AND P5, PT, R13, UR7, !P1 ;  /* 0x000000070d007c0c */ /* 0x004fc6000cfa1270 */
[----:B------:R1:W-:Y:S04]  /*23540*/  @P6 STG.E.U16 desc[UR20][R8.64], R5 ;  /* 0x0000000508006986 */ /* 0x0003e8000c101514 */
[----:B------:R-:W2:Y:S01]  /*23550*/  LDL.LU R13, [R1+0x938] ;  /* 0x00093800010d7983 */ /* 0x000ea20000300800 */
[C---:B------:R-:W-:Y:S01]  /*23560*/  LEA R4, P6, R6.reuse, R2, 0x1 ;  /* 0x0000000206047211 */ /* 0x040fe200078c08ff */
[----:B------:R-:W-:Y:S01]  /*23570*/  VIADD R0, R6, UR5 ;  /* 0x0000000506007c36 */ /* 0x000fe20008000000 */
[----:B------:R-:W-:Y:S01]  /*23580*/  PRMT R7, R98, 0x7632, R7 ;  /* 0x0000763262077816 */ /* 0x000fe20000000007 */
[----:B------:R-:W-:Y:S01]  /*23590*/  @P4 STG.E.U16 desc[UR20][R10.64], R98 ;  /* 0x000000620a004986 */ /* 0x000fe2000c101514 */
[----:B------:R-:W-:Y:S01]  /*235a0*/  F2FP.F16.F32.PACK_AB R100, R101, R100 ;  /* 0x000000646564723e */ /* 0x000fe200000000ff */
[----:B------:R-:W-:Y:S01]  /*235b0*/  VIADD R12, R0, UR5 ;  /* 0x00000005000c7c36 */ /* 0x000fe20008000000 */
[----:B------:R-:W-:Y:S01]  /*235c0*/  F2FP.F16.F32.PACK_AB R102, R103, R102 ;  /* 0x000000666766723e */ /* 0x000fe200000000ff */
[----:B------:R-:W5:Y:S01]  /*235d0*/  LDCU UR7, c[0x0][0x39c] ;  /* 0x00007380ff0777ac */ /* 0x000f620008000800 */
[----:B-1----:R-:W-:-:S02]  /*235e0*/  LEA.HI.X.SX32 R5, R6, R3, 0x1, P6 ;  /* 0x0000000306057211 */ /* 0x002fc400030f0eff */
[----:B0-----:R-:W-:Y:S01]  /*235f0*/  ISETP.LT.AND P4, PT, R17, UR4, !P1 ;  /* 0x0000000411007c0c */ /* 0x001fe2000cf81270 */
[----:B------:R-:W4:Y:S02]  /*23600*/  LDCU UR4, c[0x0][0x39c] ;  /* 0x00007380ff0477ac */ /* 0x000f240008000800 */
[----:B------:R0:W-:Y:S01]  /*23610*/  @P3 STG.E.U16 desc[UR20][R4.64], R7 ;  /* 0x0000000704003986 */ /* 0x0001e2000c101514 */
[-C--:B------:R-:W-:Y:S02]  /*23620*/  LEA R6, P3, R0, R2.reuse, 0x1 ;  /* 0x0000000200067211 */ /* 0x080fe400078608ff */
[----:B------:R-:W-:-:S04]  /*23630*/  LEA R8, P6, R12, R2, 0x1 ;  /* 0x000000020c087211 */ /* 0x000fc800078c08ff */
[CC--:B------:R-:W-:Y:S01]  /*23640*/  LEA.HI.X.SX32 R9, R12.reuse, R3.reuse, 0x1, P6 ;  /* 0x000000030c097211 */ /* 0x0c0fe200030f0eff */
[----:B------:R-:W-:Y:S01]  /*23650*/  VIADD R12, R12, UR5 ;  /* 0x000000050c0c7c36 */ /* 0x000fe20008000000 */
[----:B0-----:R-:W-:Y:S02]  /*23660*/  LEA.HI.X.SX32 R7, R0, R3, 0x1, P3 ;  /* 0x0000000300077211 */ /* 0x001fe400018f0eff */
[----:B------:R-:W-:-:S03]  /*23670*/  PRMT R0, R100, 0x7632, R0 ;  /* 0x0000763264007816 */ /* 0x000fc60000000000 */
[----:B------:R0:W-:Y:S04]  /*23680*/  @P0 STG.E.U16 desc[UR20][R6.64], R100 ;  /* 0x0000006406000986 */ /* 0x0001e8000c101514 */
[----:B------:R1:W-:Y:S01]  /*23690*/  @P5 STG.E.U16 desc[UR20][R8.64], R0 ;  /* 0x0000000008005986 */ /* 0x0003e2000c101514 */
[----:B------:R-:W-:Y:S02]  /*236a0*/  LEA R4, P5, R12, R2, 0x1 ;  /* 0x000000020c047211 */ /* 0x000fe400078a08ff */
[----:B---3--:R-:W-:Y:S01]  /*236b0*/  ISETP.LT.AND P3, PT, R14, UR6, !P1 ;  /* 0x000000060e007c0c */ /* 0x008fe2000cf61270 */
[----:B------:R-:W3:Y:S01]  /*236c0*/  LDCU UR6, c[0x0][0x39c] ;  /* 0x00007380ff0677ac */ /* 0x000ee20008000800 */
[----:B------:R-:W3:Y:S01]  /*236d0*/  LDL.LU R14, [R1+0x7c0] ;  /* 0x0007c000010e7983 */ /* 0x000ee20000300800 */
[----:B------:R-:W-:-:S02]  /*236e0*/  LEA.HI.X.SX32 R5, R12, R3, 0x1, P5 ;  /* 0x000000030c057211 */ /* 0x000fc400028f0eff */
[----:B----4-:R-:W-:Y:S01]  /*236f0*/  ISETP.LT.AND P0, PT, R16, UR4, !P1 ;  /* 0x0000000410007c0c */ /* 0x010fe2000cf01270 */
[----:B------:R-:W4:Y:S01]  /*23700*/  LDL.LU R11, [R1+0x92c] ;  /* 0x00092c00010b7983 */ /* 0x000f220000300800 */
[----:B------:R-:W-:Y:S01]  /*23710*/  VIADD R12, R12, UR5 ;  /* 0x000000050c0c7c36 */ /* 0x000fe20008000000 */
[----:B------:R-:W3:Y:S02]  /*23720*/  LDCU UR4, c[0x0][0x39c] ;  /* 0x00007380ff0477ac */ /* 0x000ee40008000800 */
[----:B------:R-:W4:Y:S01]  /*23730*/  LDL.LU R16, [R1+0x91c] ;  /* 0x00091c0001107983 */ /* 0x000f220000300800 */
[----:B--2---:R-:W-:-:S03]  /*23740*/  ISETP.LT.AND P5, PT, R13, UR9, !P1 ;  /* 0x000000090d007c0c */ /* 0x004fc6000cfa1270 */
[----:B------:R2:W-:Y:S04]  /*23750*/  @P4 STG.E.U16 desc[UR20][R4.64], R102 ;  /* 0x0000006604004986 */ /* 0x0005e8000c101514 */
[----:B------:R-:W4:Y:S01]  /*23760*/  LDL.LU R13, [R1+0x914] ;  /* 0x00091400010d7983 */ /* 0x000f220000300800 */
[CC--:B0-----:R-:W-:Y:S01]  /*23770*/  LEA R6, P4, R12.reuse, R2.reuse, 0x1 ;  /* 0x000000020c067211 */ /* 0x0c1fe200078808ff */
[C---:B-1----:R-:W-:Y:S01]  /*23780*/  VIADD R0, R12.reuse, UR5 ;  /* 0x000000050c007c36 */ /* 0x042fe20008000000 */
[----:B------:R-:W0:Y:S02]  /*23790*/  LDCU UR9, c[0x0][0x39c] ;  /* 0x00007380ff0977ac */ /* 0x000e240008000800 */
[----:B------:R-:W-:Y:S01]  /*237a0*/  LEA.HI.X.SX32 R7, R12, R3, 0x1, P4 ;  /* 0x000000030c077211 */ /* 0x000fe200020f0eff */
[C---:B------:R-:W-:Y:S01]  /*237b0*/  VIADD R10, R0.reuse, UR5 ;  /* 0x00000005000a7c36 */ /* 0x040fe20008000000 */
[----:B------:R-:W-:-:S02]  /*237c0*/  LEA R8, P4, R0, R2, 0x1 ;  /* 0x0000000200087211 */ /* 0x000fc400078808ff */
[----:B--2---:R-:W-:Y:S02]  /*237d0*/  PRMT R5, R102, 0x7632, R5 ;  /* 0x0000763266057816 */ /* 0x004fe40000000005 */
[-C--:B------:R-:W-:Y:S01]  /*237e0*/  LEA.HI.X.SX32 R9, R0, R3.reuse, 0x1, P4 ;  /* 0x0000000300097211 */ /* 0x080fe200020f0eff */
[C---:B------:R-:W-:Y:S01]  /*237f0*/  VIADD R0, R10.reuse, UR5 ;  /* 0x000000050a007c36 */ /* 0x040fe20008000000 */
[C---:B------:R-:W-:Y:S01]  /*23800*/  LEA R4, P4, R10.reuse, R2, 0x1 ;  /* 0x000000020a047211 */ /* 0x040fe200078808ff */
[----:B------:R1:W-:Y:S01]  /*23810*/  @P3 STG.E.U16 desc[UR20][R6.64], R5 ;  /* 0x0000000506003986 */ /* 0x0003e2000c101514 */
[----:B------:R-:W-:Y:S02]  /*23820*/  F2FP.F16.F32.PACK_AB R104, R105, R104 ;  /* 0x000000686968723e */ /* 0x000fe400000000ff */
[----:B-----5:R-:W-:Y:S01]  /*23830*/  ISETP.LT.AND P6, PT, R15, UR7, !P1 ;  /* 0x000000070f007c0c */ /* 0x020fe2000cfc1270 */
[----:B------:R-:W2:Y:S01]  /*23840*/  LDCU UR7, c[0x0][0x39c] ;  /* 0x00007380ff0777ac */ /* 0x000ea20008000800 */
[----:B------:R-:W5:Y:S04]  /*23850*/  LDL.LU R15, [R1+0x904] ;  /* 0x00090400010f7983 */ /* 0x000f680000300800 */
[----:B------:R0:W-:Y:S01]  /*23860*/  @P0 STG.E.U16 desc[UR20][R8.64], R104 ;  /* 0x0000006808000986 */ /* 0x0001e2000c101514 */
[----:B-1----:R-:W-:-:S02]  /*23870*/  LEA.HI.X.SX32 R5, R10, R3, 0x1, P4 ;  /* 0x000000030a057211 */ /* 0x002fc400020f0eff */
[----:B------:R-:W-:Y:S02]  /*23880*/  LEA R10, P4, R0, R2, 0x1 ;  /* 0x00000002000a7211 */ /* 0x000fe400078808ff */
[----:B---3--:R-:W-:Y:S01]  /*23890*/  ISETP.LT.AND P3, PT, R14, UR4, !P1 ;  /* 0x000000040e007c0c */ /* 0x008fe2000cf61270 */
[----:B------:R-:W5:Y:S01]  /*238a0*/  LDCU UR4, c[0x0][0x39c] ;  /* 0x00007380ff0477ac */ /* 0x000f620008000800 */
[----:B------:R-:W3:Y:S01]  /*238b0*/  LDL.LU R14, [R1+0x8f8] ;  /* 0x0008f800010e7983 */ /* 0x000ee20000300800 */
[----:B----4-:R-:W-:Y:S01]  /*238c0*/  ISETP.LT.AND P0, PT, R11, UR6, !P1 ;  /* 0x000000060b007c0c */ /* 0x010fe2000cf01270 */
[----:B------:R-:W3:Y:S01]  /*238d0*/  LDCU UR6, c[0x0][0x39c] ;  /* 0x00007380ff0677ac */ /* 0x000ee20008000800 */
[----:B------:R-:W-:Y:S02]  /*238e0*/  LEA.HI.X.SX32 R11, R0, R3, 0x1, P4 ;  /* 0x00000003000b7211 */ /* 0x000fe400020f0eff */
[----:B0-----:R-:W-:Y:S02]  /*238f0*/  ISETP.LT.AND P4, PT, R13, UR9, !P1 ;  /* 0x000000090d007c0c */ /* 0x001fe4000cf81270 */
[----:B------:R-:W-:Y:S01]  /*23900*/  PRMT R7, R104, 0x7632, R7 ;  /* 0x0000763268077816 */ /* 0x000fe20000000007 */
[----:B------:R-:W4:Y:S01]  /*23910*/  LDL.LU R13, [R1+0x8f0] ;  /* 0x0008f000010d7983 */ /* 0x000f220000300800 */
[----:B------:R-:W-:Y:S01]  /*23920*/  F2FP.F16.F32.PACK_AB R106, R107, R106 ;  /* 0x0000006a6b6a723e */ /* 0x000fe200000000ff */
[----:B------:R-:W-:Y:S01]  /*23930*/  VIADD R0, R0, UR5 ;  /* 0x0000000500007c36 */ /* 0x000fe20008000000 */
[----:B------:R-:W-:Y:S01]  /*23940*/  F2FP.F16.F32.PACK_AB R108, R109, R108 ;  /* 0x0000006c6d6c723e */ /* 0x000fe200000000ff */
[----:B------:R0:W-:Y:S01]  /*23950*/  @P6 STG.E.U16 desc[UR20][R4.64], R7 ;  /* 0x0000000704006986 */ /* 0x0001e2000c101514 */
[----:B--2---:R-:W-:Y:S01]  /*23960*/  ISETP.LT.AND P6, PT, R16, UR7, !P1 ;  /* 0x0000000710007c0c */ /* 0x004fe2000cfc1270 */
[C---:B------:R-:W-:Y:S01]  /*23970*/  VIADD R8, R0.reuse, UR5 ;  /* 0x0000000500087c36 */ /* 0x040fe20008000000 */
[----:B------:R-:W4:Y:S01]  /*23980*/  LDCU UR7, c[0x0][0x39c] ;  /* 0x00007380ff0777ac */ /* 0x000f220008000800 */
[----:B------:R1:W-:Y:S01]  /*23990*/  @P5 STG.E.U16 desc[UR20][R10.64], R106 ;  /* 0x0000006a0a005986 */ /* 0x0003e2000c101514 */
[----:B------:R-:W-:-:S02]  /*239a0*/  LEA R6, P5, R0, R2, 0x1 ;  /* 0x0000000200067211 */ /* 0x000fc400078a08ff */
[----:B------:R-:W-:Y:S01]  /*239b0*/  F2FP.F16.F32.PACK_AB R110, R111, R110 ;  /* 0x0000006e6f6e723e */ /* 0x000fe200000000ff */
[----:B------:R-:W2:Y:S01]  /*239c0*/  LDL.LU R12, [R1+0x8c0] ;  /* 0x0008c000010c7983 */ /* 0x000ea20000300800 */
[----:B------:R-:W2:Y:S01]  /*239d0*/  LDCU UR9, c[0x0][0x39c] ;  /* 0x00007380ff0977ac */ /* 0x000ea20008000800 */
[-C--:B0-----:R-:W-:Y:S01]  /*239e0*/  LEA.HI.X.SX32 R7, R0, R3.reuse, 0x1, P5 ;  /* 0x0000000300077211 */ /* 0x081fe200028f0eff */
[C---:B------:R-:W-:Y:S01]  /*239f0*/  VIADD R0, R8.reuse, UR5 ;  /* 0x0000000508007c36 */ /* 0x040fe20008000000 */
[-C--:B------:R-:W-:Y:S02]  /*23a00*/  LEA R4, P5, R8, R2.reuse, 0x1 ;  /* 0x0000000208047211 */ /* 0x080fe400078a08ff */
[----:B------:R-:W-:Y:S01]  /*23a10*/  PRMT R9, R106, 0x7632, R9 ;  /* 0x000076326a097816 */ /* 0x000fe20000000009 */
[----:B-1----:R-:W-:Y:S01]  /*23a20*/  VIADD R11, R0, UR5 ;  /* 0x00000005000b7c36 */ /* 0x002fe20008000000 */
[-C--:B------:R-:W-:Y:S02]  /*23a30*/  LEA.HI.X.SX32 R5, R8, R3.reuse, 0x1, P5 ;  /* 0x0000000308057211 */ /* 0x080fe400028f0eff */
[C---:B------:R-:W-:Y:S01]  /*23a40*/  LEA R8, P5, R0.reuse, R2, 0x1 ;  /* 0x0000000200087211 */ /* 0x040fe200078a08ff */
[----:B------:R0:W-:Y:S01]  /*23a50*/  @P3 STG.E.U16 desc[UR20][R6.64], R9 ;  /* 0x0000000906003986 */ /* 0x0001e2000c101514 */
[----:B-----5:R-:W-:Y:S01]  /*23a60*/  ISETP.LT.AND P3, PT, R15, UR4, !P1 ;  /* 0x000000040f007c0c */ /* 0x020fe2000cf61270 */
[----:B------:R-:W2:Y:S02]  /*23a70*/  LDCU UR4, c[0x0][0x39c] ;  /* 0x00007380ff0477ac */ /* 0x000ea40008000800 */
[----:B------:R-:W5:Y:S04]  /*23a80*/  LDL.LU R15, [R1+0x7bc] ;  /* 0x0007bc00010f7983 */ /* 0x000f680000300800 */
[----:B------:R1:W-:Y:S01]  /*23a90*/  @P0 STG.E.U16 desc[UR20][R4.64], R108 ;  /* 0x0000006c04000986 */ /* 0x0003e2000c101514 */
[----:B0-----:R-:W-:-:S03]  /*23aa0*/  LEA.HI.X.SX32 R9, R0, R3, 0x1, P5 ;  /* 0x0000000300097211 */ /* 0x001fc600028f0eff */
[----:B------:R-:W5:Y:S01]  /*23ab0*/  LDL.LU R16, [R1+0x8bc] ;  /* 0x0008bc0001107983 */ /* 0x000f620000300800 */
[C---:B------:R-:W-:Y:S01]  /*23ac0*/  LEA R10, P5, R11.reuse, R2, 0x1 ;  /* 0x000000020b0a7211 */ /* 0x040fe200078a08ff */
[C---:B------:R-:W-:Y:S01]  /*23ad0*/  VIADD R0, R11.reuse, UR5 ;  /* 0x000000050b007c36 */ /* 0x040fe20008000000 */
[----:B---3--:R-:W-:Y:S01]  /*23ae0*/  ISETP.LT.AND P0, PT, R14, UR6, !P1 ;  /* 0x000000060e007c0c */ /* 0x008fe2000cf01270 */
[----:B------:R-:W5:Y:S01]  /*23af0*/  LDCU UR6, c[0x0][0x39c] ;  /* 0x00007380ff0677ac */ /* 0x000f620008000800 */
[----:B------:R-:W-:Y:S01]  /*23b00*/  LEA.HI.X.SX32 R11, R11, R3, 0x1, P5 ;  /* 0x000000030b0b7211 */ /* 0x000fe200028f0eff */
[----:B------:R-:W3:Y:S01]  /*23b10*/  LDL.LU R14, [R1+0x8b8] ;  /* 0x0008b800010e7983 */ /* 0x000ee20000300800 */
[----:B----4-:R-:W-:Y:S01]  /*23b20*/  ISETP.LT.AND P5, PT, R13, UR7, !P1 ;  /* 0x000000070d007c0c */ /* 0x010fe2000cfa1270 */
[----:B------:R-:W3:Y:S02]  /*23b30*/  LDCU UR7, c[0x0][0x39c] ;  /* 0x00007380ff0777ac */ /* 0x000ee40008000800 */
[----:B------:R-:W4:Y:S01]  /*23b40*/  LDL.LU R13, [R1+0x8b4] ;  /* 0x0008b400010d7983 */ /* 0x000f220000300800 */
[----:B-1----:R-:W-:-:S05]  /*23b50*/  PRMT R5, R108, 0x7632, R5 ;  /* 0x000076326c057816 */ /* 0x002fca0000000005 */
[----:B------:R0:W-:Y:S01]  /*23b60*/  @P6 STG.E.U16 desc[UR20][R8.64], R5 ;  /* 0x0000000508006986 */ /* 0x0001e2000c101514 */
[----:B------:R-:W-:Y:S02]  /*23b70*/  LEA R4, P6, R0, R2, 0x1 ;  /* 0x0000000200047211 */ /* 0x000fe400078c08ff */
[----:B------:R-:W-:Y:S01]  /*23b80*/  PRMT R7, R110, 0x7632, R7 ;  /* 0x000076326e077816 */ /* 0x000fe20000000007 */
[----:B------:R-:W-:Y:S01]  /*23b90*/  @P4 STG.E.U16 desc[UR20][R10.64], R110 ;  /* 0x0000006e0a004986 */ /* 0x000fe2000c101514 */
[----:B--2---:R-:W-:Y:S01]  /*23ba0*/  ISETP.LT.AND P4, PT, R12, UR4, !P1 ;  /* 0x000000040c007c0c */ /* 0x004fe2000cf81270 */
[----:B------:R-:W1:Y:S01]  /*23bb0*/  LDCU UR4, c[0x0][0x39c] ;  /* 0x00007380ff0477ac */ /* 0x000e620008000800 */
[C---:B0-----:R-:W-:Y:S01]  /*23bc0*/  LEA.HI.X.SX32 R5, R0.reuse, R3, 0x1, P6 ;  /* 0x0000000300057211 */ /* 0x041fe200030f0eff */
[----:B------:R-:W-:-:S04]  /*23bd0*/  VIADD R0, R0, UR5 ;  /* 0x0000000500007c36 */ /* 0x000fc80008000000 */
[C---:B------:R-:W-:Y:S01]  /*23be0*/  VIADD R12, R0.reuse, UR5 ;  /* 0x00000005000c7c36 */ /* 0x040fe20008000000 */
[----:B------:R0:W-:Y:S01]  /*23bf0*/  @P3 STG.E.U16 desc[UR20][R4.64], R7 ;  /* 0x0000000704003986 */ /* 0x0001e2000c101514 */
[----:B------:R-:W-:Y:S02]  /*23c00*/  LEA R6, P3, R0, R2, 0x1 ;  /* 0x0000000200067211 */ /* 0x000fe400078608ff */
[----:B------:R-:W-:Y:S02]  /*23c10*/  F2FP.F16.F32.PACK_AB R112, R113, R112 ;  /* 0x000000707170723e */ /* 0x000fe400000000ff */
[----:B------:R-:W-:-:S04]  /*23c20*/  LEA R8, P6, R12, R2, 0x1 ;  /* 0x000000020c087211 */ /* 0x000fc800078c08ff */
[CC--:B------:R-:W-:Y:S01]  /*23c30*/  LEA.HI.X.SX32 R9, R12.reuse, R3.reuse, 0x1, P6 ;  /* 0x000000030c097211 */ /* 0x0c0fe200030f0eff */
[----:B------:R-:W-:Y:S01]  /*23c40*/  VIADD R12, R12, UR5 ;  /* 0x000000050c0c7c36 */ /* 0x000fe20008000000 */
[----:B0-----:R-:W-:Y:S02]  /*23c50*/  LEA.HI.X.SX32 R7, R0, R3, 0x1, P3 ;  /* 0x0000000300077211 */ /* 0x001fe400018f0eff */
[----:B------:R-:W-:-:S03]  /*23c60*/  PRMT R0, R112, 0x7632, R0 ;  /* 0x0000763270007816 */ /* 0x000fc60000000000 */
[----:B------:R0:W-:Y:S01]  /*23c70*/  @P0 STG.E.U16 desc[UR20][R6.64], R112 ;  /* 0x0000007006000986 */ /* 0x0001e2000c101514 */
[----:B-----5:R-:W-:Y:S01]  /*23c80*/  ISETP.LT.AND P3, PT, R15, UR6, !P1 ;  /* 0x000000060f007c0c */ /* 0x020fe2000cf61270 */
[----:B------:R-:W2:Y:S02]  /*23c90*/  LDCU UR6, c[0x0][0x39c] ;  /* 0x00007380ff0677ac */ /* 0x000ea40008000800 */
[----:B------:R5:W-:Y:S01]  /*23ca0*/  @P5 STG.E.U16 desc[UR20][R8.64], R0 ;  /* 0x0000000008005986 */ /* 0x000be2000c101514 */
[----:B------:R-:W-:Y:S02]  /*23cb0*/  LEA R4, P5, R12, R2, 0x1 ;  /* 0x000000020c047211 */ /* 0x000fe400078a08ff */
[----:B---3--:R-:W-:Y:S01]  /*23cc0*/  ISETP.LT.AND P6, PT, R14, UR7, !P1 ;  /* 0x000000070e007c0c */ /* 0x008fe2000cfc1270 */
[----:B------:R-:W3:Y:S01]  /*23cd0*/  LDL.LU R15, [R1+0x8ac] ;  /* 0x0008ac00010f7983 */ /* 0x000ee20000300800 */
[C---:B------:R-:W-:Y:S01]  /*23ce0*/  LEA.HI.X.SX32 R5, R12.reuse, R3, 0x1, P5 ;  /* 0x000000030c057211 */ /* 0x040fe200028f0eff */
[----:B------:R-:W1:Y:S02]  /*23cf0*/  LDCU UR7, c[0x0][0x39c] ;  /* 0x00007380ff0777ac */ /* 0x000e640008000800 */
[----:B------:R-:W2:Y:S04]  /*23d00*/  LDL.LU R11, [R1+0x8a8] ;  /* 0x0008a800010b7983 */ /* 0x000ea80000300800 */
[----:B------:R-:W2:Y:S01]  /*23d10*/  LDL.LU R14, [R1+0x8a0] ;  /* 0x0008a000010e7983 */ /* 0x000ea20000300800 */
[----:B------:R-:W-:Y:S01]  /*23d20*/  F2FP.F16.F32.PACK_AB R114, R115, R114 ;  /* 0x000000727372723e */ /* 0x000fe200000000ff */
[----:B------:R-:W-:-:S04]  /*23d30*/  VIADD R12, R12, UR5 ;  /* 0x000000050c0c7c36 */ /* 0x000fc80008000000 */
[----:B------:R1:W-:Y:S01]  /*23d40*/  @P4 STG.E.U16 desc[UR20][R4.64], R114 ;  /* 0x0000007204004986 */ /* 0x0003e2000c101514 */
[C---:B0-----:R-:W-:Y:S01]  /*23d50*/  LEA R6, P4, R12.reuse, R2, 0x1 ;  /* 0x000000020c067211 */ /* 0x041fe200078808ff */
[----:B-----5:R-:W-:-:S03]  /*23d60*/  VIADD R0, R12, UR5 ;  /* 0x000000050c007c36 */ /* 0x020fc60008000000 */
[----:B------:R-:W-:Y:S02]  /*23d70*/  LEA.HI.X.SX32 R7, R12, R3, 0x1, P4 ;  /* 0x000000030c077211 */ /* 0x000fe400020f0eff */
[----:B----4-:R-:W-:Y:S01]  /*23d80*/  ISETP.LT.AND P5, PT, R13, UR9, !P1 ;  /* 0x000000090d007c0c */ /* 0x010fe2000cfa1270 */
[----:B------:R-:W0:Y:S01]  /*23d90*/  LDCU UR9, c[0x0][0x39c] ;  /* 0x00007380ff0977ac */ /* 0x000e220008000800 */
[----:B------:R-:W0:Y:S04]  /*23da0*/  LDL.LU R13, [R1+0x89c] ;  /* 0x00089c00010d7983 */ /* 0x000e280000300800 */
[----:B------:R-:W4:Y:S04]  /*23db0*/  LDL.LU R12, [R1+0x7b8] ;  /* 0x0007b800010c7983 */ /* 0x000f280000300800 */
[----:B------:R-:W5:Y:S01]  /*23dc0*/  LDL.LU R17, [R1+0x898] ;  /* 0x0008980001117983 */ /* 0x000f620000300800 */
[----:B-1----:R-:W-:Y:S01]  /*23dd0*/  ISETP.LT.AND P0, PT, R16, UR4, !P1 ;  /* 0x0000000410007c0c */ /* 0x002fe2000cf01270 */
[----:B------:R-:W3:Y:S02]  /*23de0*/  LDCU UR4, c[0x0][0x39c] ;  /* 0x00007380ff0477ac */ /* 0x000ee40008000800 */
[----:B------:R-:W4:Y:S01]  /*23df0*/  LDL.LU R16, [R1+0x894] ;  /* 0x0008940001107983 */ /* 0x000f220000300800 */
[C---:B------:R-:W-:Y:S01]  /*23e00*/  LEA R8, P4, R0.reuse, R2, 0x1 ;  /* 0x0000000200087211 */ /* 0x040fe200078808ff */
[----:B------:R-:W-:Y:S01]  /*23e10*/  VIADD R10, R0, UR5 ;  /* 0x00000005000a7c36 */ /* 0x000fe20008000000 */
[----:B------:R-:W-:-:S02]  /*23e20*/  PRMT R5, R114, 0x7632, R5 ;  /* 0x0000763272057816 */ /* 0x000fc40000000005 */
[-C--:B------:R-:W-:Y:S01]  /*23e30*/  LEA.HI.X.SX32 R9, R0, R3.reuse, 0x1, P4 ;  /* 0x0000000300097211 */ /* 0x080fe200020f0eff */
[C---:B------:R-:W-:Y:S01]  /*23e40*/  VIADD R0, R10.reuse, UR5 ;  /* 0x000000050a007c36 */ /* 0x040fe20008000000 */
[----:B------:R-:W-:Y:S02]  /*23e50*/  F2FP.F16.F32.PACK_AB R116, R117, R116 ;  /* 0x000000747574723e */ /* 0x000fe400000000ff */
[C---:B------:R-:W-:Y:S01]  /*23e60*/  LEA R4, P4, R10.reuse, R2, 0x1 ;  /* 0x000000020a047211 */ /* 0x040fe200078808ff */
[----:B------:R1:W-:Y:S04]  /*23e70*/  @P3 STG.E.U16 desc[UR20][R6.64], R5 ;  /* 0x0000000506003986 */ /* 0x0003e8000c101514 */
[----:B------:R2:W-:Y:S01]  /*23e80*/  @P0 STG.E.U16 desc[UR20][R8.64], R116 ;  /* 0x0000007408000986 */ /* 0x0005e2000c101514 */
[----:B-1----:R-:W-:-:S02]  /*23e90*/  LEA.HI.X.SX32 R5, R10, R3, 0x1, P4 ;  /* 0x000000030a057211 */ /* 0x002fc400020f0eff */
[----:B------:R-:W-:Y:S02]  /*23ea0*/  PRMT R7, R116, 0x7632, R7 ;  /* 0x0000763274077816 */ /* 0x000fe40000000007 */
[----:B------:R-:W-:-:S03]  /*23eb0*/  LEA R10, P4, R0, R2, 0x1 ;  /* 0x00000002000a7211 */ /* 0x000fc600078808ff */
[----:B------:R1:W-:Y:S01]  /*23ec0*/  @P6 STG.E.U16 desc[UR20][R4.64], R7 ;  /* 0x0000000704006986 */ /* 0x0003e2000c101514 */
[----:B------:R-:W-:Y:S02]  /*23ed0*/  F2FP.F16.F32.PACK_AB R118, R119, R118 ;  /* 0x000000767776723e */ /* 0x000fe400000000ff */
[----:B---3--:R-:W-:Y:S01]  /*23ee0*/  ISETP.LT.AND P3, PT, R15, UR4, !P1 ;  /* 0x000000040f007c0c */ /* 0x008fe2000cf61270 */
[----:B------:R-:W4:Y:S01]  /*23ef0*/  LDCU UR4, c[0x0][0x39c] ;  /* 0x00007380ff0477ac */ /* 0x000f220008000800 */
[----:B------:R-:W3:Y:S01]  /*23f00*/  LDL.LU R15, [R1+0x88c] ;  /* 0x00088c00010f7983 */ /* 0x000ee20000300800 */
[----:B--2---:R-:W-:Y:S01]  /*23f10*/  ISETP.LT.AND P0, PT, R11, UR6, !P1 ;  /* 0x000000060b007c0c */ /* 0x004fe2000cf01270 */
[----:B------:R-:W5:Y:S01]  /*23f20*/  LDCU UR6, c[0x0][0x39c] ;  /* 0x00007380ff0677ac */ /* 0x000f620008000800 */
[----:B------:R-:W-:Y:S02]  /*23f30*/  LEA.HI.X.SX32 R11, R0, R3, 0x1, P4 ;  /* 0x00000003000b7211 */ /* 0x000fe400020f0eff */
[----:B------:R-:W-:Y:S01]  /*23f40*/  ISETP.LT.AND P6, PT, R14, UR7, !P1 ;  /* 0x000000070e007c0c */ /* 0x000fe2000cfc1270 */
[----:B------:R-:W-:Y:S01]  /*23f50*/  VIADD R0, R0, UR5 ;  /* 0x0000000500007c36 */ /* 0x000fe20008000000 */
[----:B------:R-:W2:Y:S01]  /*23f60*/  LDL.LU R14, [R1+0x85c] ;  /* 0x00085c00010e7983 */ /* 0x000ea20000300800 */
[----:B------:R-:W-:Y:S01]  /*23f70*/  PRMT R9, R118, 0x7632, R9 ;  /* 0x0000763276097816 */ /* 0x000fe20000000009 */
[----:B------:R-:W0:Y:S01]  /*23f80*/  LDCU UR7, c[0x0][0x39c] ;  /* 0x00007380ff0777ac */ /* 0x000e220008000800 */
[C---:B------:R-:W-:Y:S01]  /*23f90*/  VIADD R8, R0.reuse, UR5 ;  /* 0x0000000500087c36 */ /* 0x040fe20008000000 */
[----:B------:R-:W-:Y:S01]  /*23fa0*/  @P5 STG.E.U16 desc[UR20][R10.64], R118 ;  /* 0x000000760a005986 */ /* 0x000fe2000c101514 */
[----:B------:R-:W-:-:S04]  /*23fb0*/  LEA R6, P5, R0, R2, 0x1 ;  /* 0x0000000200067211 */ /* 0x000fc800078a08ff */
[-C--:B-1----:R-:W-:Y:S02]  /*23fc0*/  LEA.HI.X.SX32 R7, R0, R3.reuse, 0x1, P5 ;  /* 0x0000000300077211 */ /* 0x082fe400028f0eff */
[C---:B------:R-:W-:Y:S02]  /*23fd0*/  LEA R4, P5, R8.reuse, R2, 0x1 ;  /* 0x0000000208047211 */ /* 0x040fe400078a08ff */
[----:B------:R-:W-:Y:S02]  /*23fe0*/  F2FP.F16.F32.PACK_AB R120, R121, R120 ;  /* 0x000000787978723e */ /* 0x000fe400000000ff */
[----:B------:R-:W-:Y:S01]  /*23ff0*/  LEA.HI.X.SX32 R5, R8, R3, 0x1, P5 ;  /* 0x0000000308057211 */ /* 0x000fe200028f0eff */
[----:B------:R-:W-:Y:S04]  /*24000*/  @P3 STG.E.U16 desc[UR20][R6.64], R9 ;  /* 0x0000000906003986 */ /* 0x000fe8000c101514 */
[----:B------:R1:W-:Y:S01]  /*24010*/  @P0 STG.E.U16 desc[UR20][R4.64], R120 ;  /* 0x0000007804000986 */ /* 0x0003e2000c101514 */
[----:B0-----:R-:W-:-:S03]  /*24020*/  ISETP.LT.AND P4, PT, R13, UR9, !P1 ;  /* 0x000000090d007c0c */ /* 0x001fc6000cf81270 */
[----:B------:R-:W2:Y:S04]  /*24030*/  LDL.LU R13, [R1+0x858] ;  /* 0x00085800010d7983 */ /* 0x000ea80000300800 */
[----:B------:R-:W2:Y:S01]  /*24040*/  LDL.LU R18, [R1+0x854] ;  /* 0x0008540001127983 */ /* 0x000ea20000300800 */
[----:B-----5:R-:W-:Y:S01]  /*24050*/  ISETP.LT.AND P0, PT, R17, UR6, !P1 ;  /* 0x0000000611007c0c */ /* 0x020fe2000cf01270 */
[----:B------:R-:W-:Y:S02]  /*24060*/  VIADD R0, R8, UR5 ;  /* 0x0000000508007c36 */ /* 0x000fe40008000000 */
[----:B------:R-:W5:Y:S01]  /*24070*/  LDL.LU R17, [R1+0x850] ;  /* 0x0008500001117983 */ /* 0x000f620000300800 */
[----:B----4-:R-:W-:Y:S01]  /*24080*/  ISETP.LT.AND P3, PT, R12, UR4, !P1 ;  /* 0x000000040c007c0c */ /* 0x010fe2000cf61270 */
[----:B------:R-:W3:Y:S01]  /*24090*/  LDCU UR4, c[0x0][0x39c] ;  /* 0x00007380ff0477ac */ /* 0x000ee20008000800 */
[C---:B------:R-:W-:Y:S01]  /*240a0*/  VIADD R12, R0.reuse, UR5 ;  /* 0x00000005000c7c36 */ /* 0x040fe20008000000 */
[----:B------:R-:W-:-:S02]  /*240b0*/  LEA R8, P5, R0, R2, 0x1 ;  /* 0x0000000200087211 */ /* 0x000fc400078a08ff */
[----:B-1----:R-:W-:Y:S01]  /*240c0*/  PRMT R5, R120, 0x7632, R5 ;  /* 0x0000763278057816 */ /* 0x002fe20000000005 */
[----:B------:R-:W2:Y:S01]  /*240d0*/  LDCU UR6, c[0x0][0x39c] ;  /* 0x00007380ff0677ac */ /* 0x000ea20008000800 */
[----:B------:R-:W-:Y:S02]  /*240e0*/  LEA.HI.X.SX32 R9, R0, R3, 0x1, P5 ;  /* 0x0000000300097211 */ /* 0x000fe400028f0eff */
[----:B------:R-:W-:-:S04]  /*240f0*/  LEA R10, P5, R12, R2, 0x1 ;  /* 0x000000020c0a7211 */ /* 0x000fc800078a08ff */
[CC--:B------:R-:W-:Y:S01]  /*24100*/  LEA.HI.X.SX32 R11, R12.reuse, R3.reuse, 0x1, P5 ;  /* 0x000000030c0b7211 */ /* 0x0c0fe200028f0eff */
[----:B------:R-:W-:Y:S01]  /*24110*/  VIADD R12, R12, UR5 ;  /* 0x000000050c0c7c36 */ /* 0x000fe20008000000 */
[----:B------:R-:W-:Y:S01]  /*24120*/  ISETP.LT.AND P5, PT, R16, UR7, !P1 ;  /* 0x0000000710007c0c */ /* 0x000fe2000cfa1270 */
[----:B------:R0:W-:Y:S01]  /*24130*/  @P6 STG.E.U16 desc[UR20][R8.64], R5 ;  /* 0x0000000508006986 */ /* 0x0001e2000c101514 */
[----:B------:R-:W1:Y:S01]  /*24140*/  LDCU UR7, c[0x0][0x39c] ;  /* 0x00007380ff0777ac */ /* 0x000e620008000800 */
[C---:B------:R-:W-:Y:S01]  /*24150*/  VIADD R0, R12.reuse, UR5 ;  /* 0x000000050c007c36 */ /* 0x040fe20008000000 */
[C---:B------:R-:W-:Y:S02]  /*24160*/  LEA R4, P6, R12.reuse, R2, 0x1 ;  /* 0x000000020c047211 */ /* 0x040fe400078c08ff */
[----:B------:R-:W-:Y:S02]  /*24170*/  F2FP.F16.F32.PACK_AB R122, R123, R122 ;  /* 0x0000007a7b7a723e */ /* 0x000fe400000000ff */
[----:B0-----:R-:W-:Y:S01]  /*24180*/  LEA.HI.X.SX32 R5, R12, R3, 0x1, P6 ;  /* 0x000000030c057211 */ /* 0x001fe200030f0eff */
[C---:B------:R-:W-:Y:S01]  /*24190*/  VIADD R9, R0.reuse, UR5 ;  /* 0x0000000500097c36 */ /* 0x040fe20008000000 */
[----:B------:R-:W-:-:S02]  /*241a0*/  LEA R6, P6, R0, R2, 0x1 ;  /* 0x0000000200067211 */ /* 0x000fc400078c08ff */
[----:B------:R-:W-:Y:S02]  /*241b0*/  PRMT R12, R122, 0x7632, R12 ;  /* 0x000076327a0c7816 */ /* 0x000fe4000000000c */
[----:B------:R-:W-:Y:S01]  /*241c0*/  LEA.HI.X.SX32 R7, R0, R3, 0x1, P6 ;  /* 0x0000000300077211 */ /* 0x000fe200030f0eff */
[----:B------:R-:W-:Y:S01]  /*241d0*/  VIADD R0, R9, UR5 ;  /* 0x0000000509007c36 */ /* 0x000fe20008000000 */
[----:B------:R-:W-:Y:S01]  /*241e0*/  F2FP.F16.F32.PACK_AB R124, R125, R124 ;  /* 0x0000007c7d7c723e */ /* 0x000fe200000000ff */
[----:B------:R0:W-:Y:S04]  /*241f0*/  @P4 STG.E.U16 desc[UR20][R10.64], R122 ;  /* 0x0000007a0a004986 */ /* 0x0001e8000c101514 */
[----:B------:R4:W-:Y:S01]  /*24200*/  @P3 STG.E.U16 desc[UR20][R4.64], R12 ;  /* 0x0000000c04003986 */ /* 0x0009e2000c101514 */
[----:B------:R-:W-:-:S03]  /*24210*/  LEA R8, P6, R9, R2, 0x1 ;  /* 0x0000000209087211 */ /* 0x000fc600078c08ff */
[----:B------:R1:W-:Y:S01]  /*24220*/  @P0 STG.E.U16 desc[UR20][R6.64], R124 ;  /* 0x0000007c06000986 */ /* 0x0003e2000c101514 */
[----:B0-----:R-:W-:Y:S01]  /*24230*/  VIADD R11, R0, UR5 ;  /* 0x00000005000b7c36 */ /* 0x001fe20008000000 */
[----:B---3--:R-:W-:Y:S01]  /*24240*/  ISETP.LT.AND P4, PT, R15, UR4, !P1 ;  /* 0x000000040f007c0c */ /* 0x008fe2000cf81270 */
[----:B------:R-:W0:Y:S01]  /*24250*/  LDCU UR4, c[0x0][0x39c] ;  /* 0x00007380ff0477ac */ /* 0x000e220008000800 */
[----:B--2---:R-:W-:Y:S02]  /*24260*/  ISETP.LT.AND P3, PT, R14, UR6, !P1 ;  /* 0x000000060e007c0c */ /* 0x004fe4000cf61270 */
[----:B------:R-:W-:Y:S01]  /*24270*/  LEA.HI.X.SX32 R9, R9, R3, 0x1, P6 ;  /* 0x0000000309097211 */ /* 0x000fe200030f0eff */
[----:B------:R-:W5:Y:S01]  /*24280*/  LDCU UR6, c[0x0][0x39c] ;  /* 0x00007380ff0677ac */ /* 0x000f620008000800 */
[----:B----4-:R-:W-:Y:S02]  /*24290*/  PRMT R5, R124, 0x7632, R5 ;  /* 0x000076327c057816 */ /* 0x010fe40000000005 */
[----:B------:R-:W-:-:S03]  /*242a0*/  LEA R4, P6, R0, R2, 0x1 ;  /* 0x0000000200047211 */ /* 0x000fc600078c08ff */
[----:B------:R2:W-:Y:S01]  /*242b0*/  @P5 STG.E.U16 desc[UR20][R8.64], R5 ;  /* 0x0000000508005986 */ /* 0x0005e2000c101514 */
[----:B-1----:R-:W-:-:S04]  /*242c0*/  LEA R6, P5, R11, R2, 0x1 ;  /* 0x000000020b067211 */ /* 0x002fc800078a08ff */
[-C--:B------:R-:W-:Y:S02]  /*242d0*/  LEA.HI.X.SX32 R7, R11, R3.reuse, 0x1, P5 ;  /* 0x000000030b077211 */ /* 0x080fe400028f0eff */
[----:B--2---:R-:W-:Y:S02]  /*242e0*/  LEA.HI.X.SX32 R5, R0, R3, 0x1, P6 ;  /* 0x0000000300057211 */ /* 0x004fe400030f0eff */
[----:B------:R-:W-:Y:S02]  /*242f0*/  F2FP.F16.F32.PACK_AB R126, R127, R126 ;  /* 0x0000007e7f7e723e */ /* 0x000fe400000000ff */
[----:B------:R-:W-:Y:S02]  /*24300*/  F2FP.F16.F32.PACK_AB R128, R129, R128 ;  /* 0x000000808180723e */ /* 0x000fe400000000ff */
[----:B------:R-:W-:Y:S01]  /*24310*/  F2FP.F16.F32.PACK_AB R130, R131, R130 ;  /* 0x000000828382723e */ /* 0x000fe200000000ff */
[----:B------:R1:W-:Y:S02]  /*24320*/  @P4 STG.E.U16 desc[UR20][R4.64], R126 ;  /* 0x0000007e04004986 */ /* 0x0003e4000c101514 */
[----:B-1----:R-:W-:-:S02]  /*24330*/  PRMT R5, R128, 0x7632, R5 ;  /* 0x0000763280057816 */ /* 0x002fc40000000005 */
[----:B------:R-:W-:Y:S01]  /*24340*/  ISETP.LT.AND P0, PT, R13, UR7, !P1 ;  /* 0x000000070d007c0c */ /* 0x000fe2000cf01270 */
[----:B------:R-:W-:-:S04]  /*24350*/  VIADD R13, R11, UR5 ;  /* 0x000000050b0d7c36 */ /* 0x000fc80008000000 */
[----:B------:R-:W-:-:S04]  /*24360*/  VIADD R15, R13, UR5 ;  /* 0x000000050d0f7c36 */ /* 0x000fc80008000000 */
[----:B------:R-:W-:Y:S01]  /*24370*/  VIADD R16, R15, UR5 ;  /* 0x000000050f107c36 */ /* 0x000fe20008000000 */
[----:B------:R-:W-:-:S03]  /*24380*/  LEA R10, P6, R13, R2, 0x1 ;  /* 0x000000020d0a7211 */ /* 0x000fc600078c08ff */
[----:B------:R-:W-:Y:S01]  /*24390*/  VIADD R0, R16, UR5 ;  /* 0x0000000510007c36 */ /* 0x000fe20008000000 */
[-C--:B------:R-:W-:Y:S02]  /*243a0*/  LEA R12, P5, R15, R2.reuse, 0x1 ;  /* 0x000000020f0c7211 */ /* 0x080fe400078a08ff */
[-C--:B------:R-:W-:Y:S02]  /*243b0*/  LEA.HI.X.SX32 R11, R13, R3.reuse, 0x1, P6 ;  /* 0x000000030d0b7211 */ /* 0x080fe400030f0eff */
[C---:B------:R-:W-:Y:S02]  /*243c0*/  LEA R14, P6, R0.reuse, R2, 0x1 ;  /* 0x00000002000e7211 */ /* 0x040fe400078c08ff */
[-C--:B------:R-:W-:Y:S02]  /*243d0*/  LEA.HI.X.SX32 R13, R15, R3.reuse, 0x1, P5 ;  /* 0x000000030f0d7211 */ /* 0x080fe400028f0eff */
[----:B------:R-:W-:Y:S02]  /*243e0*/  LEA.HI.X.SX32 R15, R0, R3, 0x1, P6 ;  /* 0x00000003000f7211 */ /* 0x000fe400030f0eff */
[----:B0-----:R-:W-:-:S02]  /*243f0*/  ISETP.LT.AND P6, PT, R18, UR4, !P1 ;  /* 0x0000000412007c0c */ /* 0x001fc4000cfc1270 */
[----:B-----5:R-:W-:Y:S02]  /*24400*/  ISETP.LT.AND P1, PT, R17, UR6, !P1 ;  /* 0x0000000611007c0c */ /* 0x020fe4000cf21270 */
[----:B------:R-:W-:Y:S02]  /*24410*/  PRMT R0, R126, 0x7632, R0 ;  /* 0x000076327e007816 */ /* 0x000fe40000000000 */
[----:B------:R-:W-:-:S03]  /*24420*/  LEA R2, P5, R16, R2, 0x1 ;  /* 0x0000000210027211 */ /* 0x000fc600078a08ff */
[----:B------:R0:W-:Y:S01]  /*24430*/  @P3 STG.E.U16 desc[UR20][R6.64], R0 ;  /* 0x0000000006003986 */ /* 0x0001e2000c101514 */
[----:B------:R-:W-:-:S03]  /*24440*/  LEA.HI.X.SX32 R3, R16, R3, 0x1, P5 ;  /* 0x0000000310037211 */ /* 0x000fc600028f0eff */
[----:B------:R1:W-:Y:S04]  /*24450*/  @P0 STG.E.U16 desc[UR20][R10.64], R128 ;  /* 0x000000800a000986 */ /* 0x0003e8000c101514 */
[----:B------:R1:W-:Y:S01]  /*24460*/  @P6 STG.E.U16 desc[UR20][R12.64], R5 ;  /* 0x000000050c006986 */ /* 0x0003e2000c101514 */
[----:B0-----:R-:W-:-:S03]  /*24470*/  PRMT R7, R130, 0x7632, R7 ;  /* 0x0000763282077816 */ /* 0x001fc60000000007 */
[----:B------:R1:W-:Y:S04]  /*24480*/  @P1 STG.E.U16 desc[UR20][R2.64], R130 ;  /* 0x0000008202001986 */ /* 0x0003e8000c101514 */
[----:B------:R1:W-:Y:S01]  /*24490*/  @P2 STG.E.U16 desc[UR20][R14.64], R7 ;  /* 0x000000070e002986 */ /* 0x0003e2000c101514 */
[----:B------:R-:W-:Y:S06]  /*244a0*/  BAR.SYNC.DEFER_BLOCKING 0x0 ;  /* 0x0000000000007b1d */ /* 0x000fec0000010000 */
[----:B------:R-:W-:Y:S05]  /*244b0*/  BRA.U UP0, `(.L_x_14) ;  /* 0x0000000100a07547 */ /* 0x000fea000b800000 */
[----:B------:R-:W0:Y:S01]  /*244c0*/  S2UR UR5, SR_CgaCtaId ;  /* 0x00000000000579c3 */ /* 0x000e220000008800 */
[----:B------:R-:W-:Y:S01]  /*244d0*/  NOP ;  /* 0x0000000000007918 */ /* 0x000fe20000000000 */
[----:B------:R-:W-:Y:S01]  /*244e0*/  UMOV UR4, 0x50 ;  /* 0x0000005000047882 */ /* 0x000fe20000000000 */
[----:B------:R-:W-:Y:S02]  /*244f0*/  IMAD.U32 R0, RZ, RZ, UR8 ;  /* 0x00000008ff007e24 */ /* 0x000fe4000f8e00ff */
[----:B-1----:R-:W-:Y:S02]  /*24500*/  IMAD.MOV.U32 R3, RZ, RZ, 0xff ;  /* 0x000000ffff037424 */ /* 0x002fe400078e00ff */
[----:B------:R-:W-:Y:S01]  /*24510*/  IMAD.MOV.U32 R7, RZ, RZ, 0x1 ;  /* 0x00000001ff077424 */ /* 0x000fe200078e00ff */
[----:B------:R-:W-:-:S04]  /*24520*/  LOP3.LUT R0, R0, 0xffff, RZ, 0xc0, !PT ;  /* 0x0000ffff00007812 */ /* 0x000fc800078ec0ff */
[----:B------:R-:W-:-:S05]  /*24530*/  SHF.R.U32.HI R0, RZ, 0x5, R0 ;  /* 0x00000005ff007819 */ /* 0x000fca0000011600 */
[----:B------:R-:W-:Y:S01]  /*24540*/  VIADD R2, R0, 0x10 ;  /* 0x0000001000027836 */ /* 0x000fe20000000000 */
[----:B------:R-:W-:Y:S01]  /*24550*/  SHF.L.U32 R0, R3, R0, RZ ;  /* 0x0000000003007219 */ /* 0x000fe200000006ff */
[----:B0-----:R-:W-:-:S03]  /*24560*/  ULEA UR6, UR5, UR4, 0x18 ;  /* 0x0000000405067291 */ /* 0x001fc6000f8ec0ff */
[----:B------:R-:W-:-:S04]  /*24570*/  SHF.L.U32 R3, R7, R2, RZ ;  /* 0x0000000207037219 */ /* 0x000fc800000006ff */
[----:B------:R-:W-:Y:S02]  /*24580*/  LOP3.LUT R0, R3, R0, RZ, 0xfc, !PT ;  /* 0x0000000003007212 */ /* 0x000fe400078efcff */
[----:B------:R-:W0:Y:S02]  /*24590*/  LDS R5, [UR6] ;  /* 0x00000006ff057984 */ /* 0x000e240008000800 */
[C---:B------:R-:W-:Y:S02]  /*245a0*/  LOP3.LUT R2, R0.reuse, 0xffff, RZ, 0xc0, !PT ;  /* 0x0000ffff00027812 */ /* 0x040fe400078ec0ff */
[----:B0-----:R-:W-:-:S04]  /*245b0*/  LOP3.LUT R3, R0, 0xffff, R5, 0x80, !PT ;  /* 0x0000ffff00037812 */ /* 0x001fc800078e8005 */
[----:B------:R-:W-:-:S13]  /*245c0*/  ISETP.NE.AND P0, PT, R3, R2, PT ;  /* 0x000000020300720c */ /* 0x000fda0003f05270 */
[----:B------:R-:W-:Y:S05]  /*245d0*/  @P0 BRA `(.L_x_15) ;  /* 0x0000000000500947 */ /* 0x000fea0003800000 */
[----:B------:R-:W-:Y:S02]  /*245e0*/  SHF.R.U32.HI R5, RZ, 0x10, R5 ;  /* 0x00000010ff057819 */ /* 0x000fe40000011605 */
[----:B------:R-:W-:-:S04]  /*245f0*/  SHF.R.U32.HI R2, RZ, 0x10, R0 ;  /* 0x00000010ff027819 */ /* 0x000fc80000011600 */
[----:B------:R-:W-:-:S04]  /*24600*/  LOP3.LUT R5, R5, R2, RZ, 0xc0, !PT ;  /* 0x0000000205057212 */ /* 0x000fc800078ec0ff */
[----:B------:R-:W-:-:S13]  /*24610*/  ISETP.NE.AND P0, PT, R5, R2, PT ;  /* 0x000000020500720c */ /* 0x000fda0003f05270 */
[----:B------:R-:W-:Y:S05]  /*24620*/  @P0 BRA `(.L_x_16) ;  /* 0x0000000000300947 */ /* 0x000fea0003800000 */
[----:B------:R-:W-:Y:S01]  /*24630*/  R2UR UR4, R0 ;  /* 0x00000000000472ca */ /* 0x000fe200000e0000 */
[----:B------:R-:W-:Y:S01]  /*24640*/  VOTEU.ANY UR5, UPT, PT ;  /* 0x0000000000057886 */ /* 0x000fe200038e0100 */
[----:B------:R-:W0:Y:S01]  /*24650*/  S2R R0, SR_LANEID ;  /* 0x0000000000007919 */ /* 0x000e220000000000 */
[----:B------:R-:W-:-:S10]  /*24660*/  UFLO.U32 UR5, UR5 ;  /* 0x00000005000572bd */ /* 0x000fd400080e0000 */
[----:B------:R-:W-:-:S06]  /*24670*/  ULOP3.LUT UR4, URZ, UR4, URZ, 0x33, !UPT ;  /* 0x00000004ff047292 */ /* 0x000fcc000f8e33ff */
[----:B------:R-:W-:-:S04]  /*24680*/  IMAD.U32 R2, RZ, RZ, UR4 ;  /* 0x00000004ff027e24 */ /* 0x000fc8000f8e00ff */
[----:B------:R-:W1:Y:S02]  /*24690*/  REDUX UR7, R2 ;  /* 0x00000000020773c4 */ /* 0x000e640000000000 */
[----:B------:R2:W-:Y:S01]  /*246a0*/  UTCATOMSWS.AND URZ, UR4 ;  /* 0x0000000400ff79e3 */ /* 0x0005e20008000000 */
[----:B0-----:R-:W-:Y:S01]  /*246b0*/  ISETP.EQ.U32.AND P0, PT, R0, UR5, PT ;  /* 0x0000000500007c0c */ /* 0x001fe2000bf02070 */
[----:B-1----:R-:W-:-:S12]  /*246c0*/  IMAD.U32 R0, RZ, RZ, UR7 ;  /* 0x00000007ff007e24 */ /* 0x002fd8000f8e00ff */
[----:B------:R2:W-:Y:S01]  /*246d0*/  @P0 ATOMS.AND RZ, [UR6], R0 ;  /* 0x00000000ffff098c */ /* 0x0005e2000a800006 */
[----:B------:R-:W-:Y:S05]  /*246e0*/  BRA `(.L_x_14) ;  /* 0x0000000000147947 */ /* 0x000fea0003800000 */
.L_x_16:
[----:B------:R-:W-:-:S07]  /*246f0*/  MOV R2, 0x24710 ;  /* 0x0002471000027802 */ /* 0x000fce0000000f00 */
[----:B------:R-:W-:Y:S05]  /*24700*/  CALL.REL.NOINC `($__internal_0_$__cuda_sm10x_tcgen05_guardrail_trap_col_being_dealloced_not_returned_by_alloc) ;  /* 0x00000000002c7944 */ /* 0x000fea0003c00000 */
[----:B------:R-:W-:Y:S05]  /*24710*/  BRA `(.L_x_14) ;  /* 0x0000000000087947 */ /* 0x000fea0003800000 */
.L_x_15:
[----:B------:R-:W-:-:S07]  /*24720*/  MOV R2, 0x24740 ;  /* 0x0002474000027802 */ /* 0x000fce0000000f00 */
[----:B------:R-:W-:Y:S05]  /*24730*/  CALL.REL.NOINC `($__internal_2_$__cuda_sm10x_tcgen05_guardrail_trap_unallocated_columns_being_dealloced) ;  /* 0x0000000000387944 */ /* 0x000fea0003c00000 */
.L_x_14:
[----:B------:R-:W-:Y:S01]  /*24740*/  NOP ;  /* 0x0000000000007918 */ /* 0x000fe20000000000 */
[----:B--2---:R-:W-:Y:S05]  /*24750*/  EXIT ;  /* 0x000000000000794d */ /* 0x004fea0003800000 */
.L_x_9:
[----:B------:R-:W0:Y:S02]  /*24760*/  SYNCS.PHASECHK.TRANS64.TRYWAIT P3, [UR6], R5 ;  /* 0x00000005ff0075a7 */ /* 0x000e240008061106 */
[----:B0-----:R-:W-:Y:S05]  /*24770*/  @!P3 BRA `(.L_x_9) ;  /* 0xfffffffc00f8b947 */ /* 0x001fea000383ffff */
[----:B------:R-:W-:Y:S05]  /*24780*/  BRA `(.L_x_17) ;  /* 0xffffff5c00687947 */ /* 0x000fea000383ffff */
.L_x_13:
[----:B------:R-:W0:Y:S02]  /*24790*/  SYNCS.PHASECHK.TRANS64.TRYWAIT P4, [UR6], R8 ;  /* 0x00000008ff0075a7 */ /* 0x000e240008081106 */
[----:B0-----:R-:W-:Y:S05]  /*247a0*/  @!P4 BRA `(.L_x_13) ;  /* 0xfffffffc00f8c947 */ /* 0x001fea000383ffff */
[----:B------:R-:W-:Y:S05]  /*247b0*/  BRA `(.L_x_12) ;  /* 0xffffffbc008c7947 */ /* 0x000fea000383ffff */
        .weak           $__internal_0_$__cuda_sm10x_tcgen05_guardrail_trap_col_being_dealloced_not_returned_by_alloc
        .type           $__internal_0_$__cuda_sm10x_tcgen05_guardrail_trap_col_being_dealloced_not_returned_by_alloc,@function
        .size           $__internal_0_$__cuda_sm10x_tcgen05_guardrail_trap_col_being_dealloced_not_returned_by_alloc,($__internal_1_$__cuda_sm10x_tcgen05_guardrail_trap_phase_invalid_during_alloc - $__internal_0_$__cuda_sm10x_tcgen05_guardrail_trap_col_being_dealloced_not_returned_by_alloc)
$__internal_0_$__cuda_sm10x_tcgen05_guardrail_trap_col_being_dealloced_not_returned_by_alloc:
[----:B------:R-:W-:Y:S05]  /*247c0*/  BPT.TRAP 0x1 ;  /* 0x000000040000795c */ /* 0x000fea0000300000 */
[----:B------:R-:W-:-:S04]  /*247d0*/  IMAD.MOV.U32 R3, RZ, RZ, 0x0 ;  /* 0x00000000ff037424 */ /* 0x000fc800078e00ff */
[----:B------:R-:W-:Y:S05]  /*247e0*/  RET.REL.NODEC R2 `(matmul_kernel) ;  /* 0xfffffdb802047950 */ /* 0x000fea0003c3ffff */
        .weak           $__internal_1_$__cuda_sm10x_tcgen05_guardrail_trap_phase_invalid_during_alloc
        .type           $__internal_1_$__cuda_sm10x_tcgen05_guardrail_trap_phase_invalid_during_alloc,@function
        .size           $__internal_1_$__cuda_sm10x_tcgen05_guardrail_trap_phase_invalid_during_alloc,($__internal_2_$__cuda_sm10x_tcgen05_guardrail_trap_unallocated_columns_being_dealloced - $__internal_1_$__cuda_sm10x_tcgen05_guardrail_trap_phase_invalid_during_alloc)
$__internal_1_$__cuda_sm10x_tcgen05_guardrail_trap_phase_invalid_during_alloc:
[----:B------:R-:W-:Y:S05]  /*247f0*/  BPT.TRAP 0x1 ;  /* 0x000000040000795c */ /* 0x000fea0000300000 */
[----:B------:R-:W-:-:S04]  /*24800*/  IMAD.MOV.U32 R3, RZ, RZ, 0x0 ;  /* 0x00000000ff037424 */ /* 0x000fc800078e00ff */
[----:B------:R-:W-:Y:S05]  /*24810*/  RET.REL.NODEC R2 `(matmul_kernel) ;  /* 0xfffffdb402f87950 */ /* 0x000fea0003c3ffff */
        .weak           $__internal_2_$__cuda_sm10x_tcgen05_guardrail_trap_unallocated_columns_being_dealloced
        .type           $__internal_2_$__cuda_sm10x_tcgen05_guardrail_trap_unallocated_columns_being_dealloced,@function
        .size           $__internal_2_$__cuda_sm10x_tcgen05_guardrail_trap_unallocated_columns_being_dealloced,(.L_x_21 - $__internal_2_$__cuda_sm10x_tcgen05_guardrail_trap_unallocated_columns_being_dealloced)
$__internal_2_$__cuda_sm10x_tcgen05_guardrail_trap_unallocated_columns_being_dealloced:
[----:B------:R-:W-:Y:S05]  /*24820*/  BPT.TRAP 0x1 ;  /* 0x000000040000795c */ /* 0x000fea0000300000 */
[----:B------:R-:W-:-:S04]  /*24830*/  IMAD.MOV.U32 R3, RZ, RZ, 0x0 ;  /* 0x00000000ff037424 */ /* 0x000fc800078e00ff */
[----:B------:R-:W-:Y:S05]  /*24840*/  RET.REL.NODEC R2 `(matmul_kernel) ;  /* 0xfffffdb402ec7950 */ /* 0x000fea0003c3ffff */
.L_x_18:
[----:B------:R-:W-:-:S00]  /*24850*/  BRA `(.L_x_18) ;  /* 0xfffffffc00fc7947 */ /* 0x000fc0000383ffff */
[----:B------:R-:W-:-:S00]  /*24860*/  NOP ;  /* 0x0000000000007918 */ /* 0x000fc00000000000 */
        /* <DEDUP_REMOVED lines=9> */
.L_x_21:


//--------------------- .nv.shared.matmul_kernel  --------------------------
	.section	.nv.shared.matmul_kernel,"aw",@nobits
	.sectionflags	@""
	.align	16
	.zero		1024


//--------------------- .nv.shared.reserved.0     --------------------------
	.section	.nv.shared.reserved.0,"aw",@nobits
	.align	8
	.weak		__nv_reservedSMEM_offset_0_alias
	.size		__nv_reservedSMEM_offset_0_alias, 0, 64
	.other		__nv_reservedSMEM_offset_0_alias,@"STO_CUDA_RESERVED_SHARED STV_DEFAULT"
__nv_reservedSMEM_offset_0_alias:
	.zero		0
.nv.shared.reserved.0:
	.zero		64
	.weak		__nv_reservedSMEM_allocation_phase
	.type		__nv_reservedSMEM_allocation_phase,@object
	.size		__nv_reservedSMEM_allocation_phase,(.L_0 - __nv_reservedSMEM_allocation_phase)
__nv_reservedSMEM_allocation_phase:
	.zero		1
.L_0:
	.zero		7
	.weak		__nv_reservedSMEM_devtool_atexit_pc
	.type		__nv_reservedSMEM_devtool_atexit_pc,@object
	.size		__nv_reservedSMEM_devtool_atexit_pc,(__nv_reservedSMEM_allocation_mask - __nv_reservedSMEM_devtool_atexit_pc)
__nv_reservedSMEM_devtool_atexit_pc:
	.zero		8
	.weak		__nv_reservedSMEM_allocation_mask
	.type		__nv_reservedSMEM_allocation_mask,@object
	.size		__nv_reservedSMEM_allocation_mask,(.L_2 - __nv_reservedSMEM_allocation_mask)
__nv_reservedSMEM_allocation_mask:
	.zero		4
.L_2:


//--------------------- .nv.constant0.matmul_kernel --------------------------
	.section	.nv.constant0.matmul_kernel,"a",@progbits
	.sectionflags	@""
	.align	4
.nv.constant0.matmul_kernel:
	.zero		976


//--------------------- SYMBOLS --------------------------

	.type		.nv.reservedSmem.offset0,@object
	.size		.nv.reservedSmem.offset0,0x4
	.type		.nv.reservedSmem.cap,@object
	.size		.nv.reservedSmem.cap,0x4
